def matmul_kernel(
    a_ptr,
    b_ptr,
    c_ptr,
    M,
    N,
    K,
    stride_am,
    stride_ak,
    stride_bk,
    stride_bn,
    stride_cm,
    stride_cn,
    BLOCK_M: tl.constexpr,
    BLOCK_N: tl.constexpr,
    BLOCK_K: tl.constexpr,
    GROUP_M: tl.constexpr,
):
    pid = tl.program_id(axis=0)
    num_pid_m = tl.cdiv(M, BLOCK_M)
    num_pid_n = tl.cdiv(N, BLOCK_N)
    num_pid_in_group = GROUP_M * num_pid_n
    group_id = pid // num_pid_in_group
    first_pid_m = group_id * GROUP_M
    group_size_m = min(num_pid_m - first_pid_m, GROUP_M)
    pid_m = first_pid_m + ((pid % num_pid_in_group) % group_size_m)
    pid_n = (pid % num_pid_in_group) // group_size_m

    offs_am = (pid_m * BLOCK_M + tl.arange(0, BLOCK_M)) % M
    offs_bn = (pid_n * BLOCK_N + tl.arange(0, BLOCK_N)) % N
    offs_k = tl.arange(0, BLOCK_K)
    a_ptrs = a_ptr + offs_am[:, None] * stride_am + offs_k[None, :] * stride_ak
    b_ptrs = b_ptr + offs_k[:, None] * stride_bk + offs_bn[None, :] * stride_bn

    acc = tl.zeros((BLOCK_M, BLOCK_N), dtype=tl.float32)
    for kk in range(0, tl.cdiv(K, BLOCK_K)):
        a = tl.load(a_ptrs, mask=offs_k[None, :] < K - kk * BLOCK_K, other=0.0)
        b = tl.load(b_ptrs, mask=offs_k[:, None] < K - kk * BLOCK_K, other=0.0)
        acc = tl.dot(a, b, acc)
        a_ptrs += BLOCK_K * stride_ak
        b_ptrs += BLOCK_K * stride_bk

    c = acc.to(c_ptr.dtype.element_ty)
    offs_cm = pid_m * BLOCK_M + tl.arange(0, BLOCK_M)
    offs_cn = pid_n * BLOCK_N + tl.arange(0, BLOCK_N)
    c_ptrs = c_ptr + offs_cm[:, None] * stride_cm + offs_cn[None, :] * stride_cn
    mask = (offs_cm[:, None] < M) & (offs_cn[None, :] < N)
    tl.store(c_ptrs, c, mask=mask)

# config = {"BLOCK_K": 64, "BLOCK_M": 256, "BLOCK_N": 64, "GROUP_M": 8, "arch": "sm_80", "dtype": "fp16", "num_ctas": 1, "num_stages": 2, "num_warps": 2}
# arch = sm_80


// ===== COMPILED SASS (sm_80) =====

	.target	sm_80

	.elftype	@"ET_EXEC"


//--------------------- .note.nv.tkinfo           --------------------------
	.section	.note.nv.tkinfo,"",@"SHT_NOTE"
	.sectionflags	@"SHF_NOTE_NV_TKINFO"
	.tkinfo
        /*0018*/ 	.word	0x00000002
        /*0030*/ 	.string	""
        /*0030*/ 	.string	"ptxas"
        /*0030*/ 	.string	"Cuda compilation tools, release 13.0, V13.0.88"
        /*0030*/ 	.string	"Build cuda_13.0.r13.0/compiler.36424714_0"
        /*0030*/ 	.string	"-v  -suppress-debug-info  -lineinfo  -arch sm_80 "



//--------------------- .note.nv.cuinfo           --------------------------
	.section	.note.nv.cuinfo,"",@"SHT_NOTE"
	.sectionflags	@"SHF_NOTE_NV_CUINFO"
        /*0018*/ 	.short	0x0002
        /*001a*/ 	.short	0x0050
        /*001c*/ 	.short	0x0082
	.zero		2


//--------------------- .nv.info                  --------------------------
	.section	.nv.info,"",@"SHT_CUDA_INFO"
	.align	4


	//----- nvinfo : EIATTR_REGCOUNT
	.align		4
        /*0000*/ 	.byte	0x04, 0x2f
        /*0002*/ 	.short	(.L_1 - .L_0)
	.align		4
.L_0:
        /*0004*/ 	.word	index@(matmul_kernel)
        /*0008*/ 	.word	0x00000020


	//----- nvinfo : EIATTR_FRAME_SIZE
	.align		4
.L_1:
        /*000c*/ 	.byte	0x04, 0x11
        /*000e*/ 	.short	(.L_3 - .L_2)
	.align		4
.L_2:
        /*0010*/ 	.word	index@(matmul_kernel)
        /*0014*/ 	.word	0x000028a8


	//----- nvinfo : EIATTR_MIN_STACK_SIZE
	.align		4
.L_3:
        /*0018*/ 	.byte	0x04, 0x12
        /*001a*/ 	.short	(.L_5 - .L_4)
	.align		4
.L_4:
        /*001c*/ 	.word	index@(matmul_kernel)
        /*0020*/ 	.word	0x000028a8
.L_5:


//--------------------- .nv.info.matmul_kernel    --------------------------
	.section	.nv.info.matmul_kernel,"",@"SHT_CUDA_INFO"
	.sectionflags	@""
	.align	4


	//----- nvinfo : EIATTR_CUDA_API_VERSION
	.align		4
        /*0000*/ 	.byte	0x04, 0x37
        /*0002*/ 	.short	(.L_7 - .L_6)
.L_6:
        /*0004*/ 	.word	0x00000082


	//----- nvinfo : EIATTR_SW2861232_WAR
	.align		4
.L_7:
        /*0008*/ 	.byte	0x01, 0x35
	.zero		2


	//----- nvinfo : EIATTR_PARAM_CBANK
	.align		4
        /*000c*/ 	.byte	0x04, 0x0a
        /*000e*/ 	.short	(.L_9 - .L_8)
	.align		4
.L_8:
        /*0010*/ 	.word	index@(.nv.constant0.matmul_kernel)
        /*0014*/ 	.short	0x0160
        /*0016*/ 	.short	0x0050


	//----- nvinfo : EIATTR_CBANK_PARAM_SIZE
	.align		4
.L_9:
        /*0018*/ 	.byte	0x03, 0x19
        /*001a*/ 	.short	0x0050


	//----- nvinfo : EIATTR_KPARAM_INFO
	.align		4
        /*001c*/ 	.byte	0x04, 0x17
        /*001e*/ 	.short	(.L_11 - .L_10)
.L_10:
        /*0020*/ 	.word	0x00000000
        /*0024*/ 	.short	0x000d
        /*0026*/ 	.short	0x0048
        /*0028*/ 	.byte	0x00, 0xf4, 0x21, 0x00


	//----- nvinfo : EIATTR_KPARAM_INFO
	.align		4
.L_11:
        /*002c*/ 	.byte	0x04, 0x17
        /*002e*/ 	.short	(.L_13 - .L_12)
.L_12:
        /*0030*/ 	.word	0x00000000
        /*0034*/ 	.short	0x000c
        /*0036*/ 	.short	0x0040
        /*0038*/ 	.byte	0x00, 0xf4, 0x21, 0x00


	//----- nvinfo : EIATTR_KPARAM_INFO
	.align		4
.L_13:
        /*003c*/ 	.byte	0x04, 0x17
        /*003e*/ 	.short	(.L_15 - .L_14)
.L_14:
        /*0040*/ 	.word	0x00000000
        /*0044*/ 	.short	0x000b
        /*0046*/ 	.short	0x0038
        /*0048*/ 	.byte	0x00, 0xf0, 0x11, 0x00


	//----- nvinfo : EIATTR_KPARAM_INFO
	.align		4
.L_15:
        /*004c*/ 	.byte	0x04, 0x17
        /*004e*/ 	.short	(.L_17 - .L_16)
.L_16:
        /*0050*/ 	.word	0x00000000
        /*0054*/ 	.short	0x000a
        /*0056*/ 	.short	0x0034
        /*0058*/ 	.byte	0x00, 0xf0, 0x11, 0x00


	//----- nvinfo : EIATTR_KPARAM_INFO
	.align		4
.L_17:
        /*005c*/ 	.byte	0x04, 0x17
        /*005e*/ 	.short	(.L_19 - .L_18)
.L_18:
        /*0060*/ 	.word	0x00000000
        /*0064*/ 	.short	0x0009
        /*0066*/ 	.short	0x0030
        /*0068*/ 	.byte	0x00, 0xf0, 0x11, 0x00


	//----- nvinfo : EIATTR_KPARAM_INFO
	.align		4
.L_19:
        /*006c*/ 	.byte	0x04, 0x17
        /*006e*/ 	.short	(.L_21 - .L_20)
.L_20:
        /*0070*/ 	.word	0x00000000
        /*0074*/ 	.short	0x0008
        /*0076*/ 	.short	0x002c
        /*0078*/ 	.byte	0x00, 0xf0, 0x11, 0x00


	//----- nvinfo : EIATTR_KPARAM_INFO
	.align		4
.L_21:
        /*007c*/ 	.byte	0x04, 0x17
        /*007e*/ 	.short	(.L_23 - .L_22)
.L_22:
        /*0080*/ 	.word	0x00000000
        /*0084*/ 	.short	0x0007
        /*0086*/ 	.short	0x0028
        /*0088*/ 	.byte	0x00, 0xf0, 0x11, 0x00


	//----- nvinfo : EIATTR_KPARAM_INFO
	.align		4
.L_23:
        /*008c*/ 	.byte	0x04, 0x17
        /*008e*/ 	.short	(.L_25 - .L_24)
.L_24:
        /*0090*/ 	.word	0x00000000
        /*0094*/ 	.short	0x0006
        /*0096*/ 	.short	0x0024
        /*0098*/ 	.byte	0x00, 0xf0, 0x11, 0x00


	//----- nvinfo : EIATTR_KPARAM_INFO
	.align		4
.L_25:
        /*009c*/ 	.byte	0x04, 0x17
        /*009e*/ 	.short	(.L_27 - .L_26)
.L_26:
        /*00a0*/ 	.word	0x00000000
        /*00a4*/ 	.short	0x0005
        /*00a6*/ 	.short	0x0020
        /*00a8*/ 	.byte	0x00, 0xf0, 0x11, 0x00


	//----- nvinfo : EIATTR_KPARAM_INFO
	.align		4
.L_27:
        /*00ac*/ 	.byte	0x04, 0x17
        /*00ae*/ 	.short	(.L_29 - .L_28)
.L_28:
        /*00b0*/ 	.word	0x00000000
        /*00b4*/ 	.short	0x0004
        /*00b6*/ 	.short	0x001c
        /*00b8*/ 	.byte	0x00, 0xf0, 0x11, 0x00


	//----- nvinfo : EIATTR_KPARAM_INFO
	.align		4
.L_29:
        /*00bc*/ 	.byte	0x04, 0x17
        /*00be*/ 	.short	(.L_31 - .L_30)
.L_30:
        /*00c0*/ 	.word	0x00000000
        /*00c4*/ 	.short	0x0003
        /*00c6*/ 	.short	0x0018
        /*00c8*/ 	.byte	0x00, 0xf0, 0x11, 0x00


	//----- nvinfo : EIATTR_KPARAM_INFO
	.align		4
.L_31:
        /*00cc*/ 	.byte	0x04, 0x17
        /*00ce*/ 	.short	(.L_33 - .L_32)
.L_32:
        /*00d0*/ 	.word	0x00000000
        /*00d4*/ 	.short	0x0002
        /*00d6*/ 	.short	0x0010
        /*00d8*/ 	.byte	0x00, 0xf4, 0x21, 0x00


	//----- nvinfo : EIATTR_KPARAM_INFO
	.align		4
.L_33:
        /*00dc*/ 	.byte	0x04, 0x17
        /*00de*/ 	.short	(.L_35 - .L_34)
.L_34:
        /*00e0*/ 	.word	0x00000000
        /*00e4*/ 	.short	0x0001
        /*00e6*/ 	.short	0x0008
        /*00e8*/ 	.byte	0x00, 0xf4, 0x21, 0x00


	//----- nvinfo : EIATTR_KPARAM_INFO
	.align		4
.L_35:
        /*00ec*/ 	.byte	0x04, 0x17
        /*00ee*/ 	.short	(.L_37 - .L_36)
.L_36:
        /*00f0*/ 	.word	0x00000000
        /*00f4*/ 	.short	0x0000
        /*00f6*/ 	.short	0x0000
        /*00f8*/ 	.byte	0x00, 0xf4, 0x21, 0x00


	//----- nvinfo : EIATTR_MAXREG_COUNT
	.align		4
.L_37:
        /*00fc*/ 	.byte	0x03, 0x1b
        /*00fe*/ 	.short	0x00ff


	//----- nvinfo : EIATTR_NUM_BARRIERS
	.align		4
        /*0100*/ 	.byte	0x02, 0x4c
        /*0102*/ 	.byte	0x01
	.zero		1


	//----- nvinfo : EIATTR_ANNOTATIONS
	.align		4
        /*0104*/ 	.byte	0x04, 0x55
        /*0106*/ 	.short	(.L_39 - .L_38)


	//   ....[0]....
.L_38:
        /*0108*/ 	.word	0x00000001
        /*010c*/ 	.byte	0x70, 0x00, 0x00, 0x00, 0x01, 0x00, 0x00, 0x00, 0xb0, 0x00, 0x00, 0x00, 0x01, 0x00, 0x00, 0x00
        /* <DEDUP_REMOVED lines=256> */
        /*111c*/ 	.byte	0x10, 0x53, 0x00, 0x00


	//----- nvinfo : EIATTR_MERCURY_ISA_VERSION
	.align		4
.L_39:
        /*1120*/ 	.byte	0x03, 0x5f
        /*1122*/ 	.short	0x0000


	//----- nvinfo : EIATTR_EXIT_INSTR_OFFSETS
	.align		4
        /*1124*/ 	.byte	0x04, 0x1c
        /*1126*/ 	.short	(.L_41 - .L_40)


	//   ....[0]....
.L_40:
        /*1128*/ 	.word	0x0003b490


	//   ....[1]....
        /*112c*/ 	.word	0x0003b4c0


	//----- nvinfo : EIATTR_REQNTID
	.align		4
.L_41:
        /*1130*/ 	.byte	0x04, 0x10
        /*1132*/ 	.short	(.L_43 - .L_42)
.L_42:
        /*1134*/ 	.word	0x00000040
        /*1138*/ 	.word	0x00000001
        /*113c*/ 	.word	0x00000001
.L_43:


//--------------------- .nv.callgraph             --------------------------
	.section	.nv.callgraph,"",@"SHT_CUDA_CALLGRAPH"
	.align	4
	.sectionentsize	8
	.align		4
        /*0000*/ 	.word	0x00000000
	.align		4
        /*0004*/ 	.word	0xffffffff
	.align		4
        /*0008*/ 	.word	0x00000000
	.align		4
        /*000c*/ 	.word	0xfffffffe
	.align		4
        /*0010*/ 	.word	0x00000000
	.align		4
        /*0014*/ 	.word	0xfffffffd
	.align		4
        /*0018*/ 	.word	0x00000000
	.align		4
        /*001c*/ 	.word	0xfffffffc


//--------------------- .nv.rel.action            --------------------------
	.section	.nv.rel.action,"",@"SHT_CUDA_RELOCINFO"
	.align	8
	.sectionentsize	8
        /*0000*/ 	.byte	0x73, 0x00, 0x00, 0x00, 0x00, 0x00, 0x00, 0x00, 0x00, 0x00, 0x00, 0x11, 0x25, 0x00, 0x05, 0x36


//--------------------- .nv.constant0.matmul_kernel --------------------------
	.section	.nv.constant0.matmul_kernel,"a",@progbits
	.sectionflags	@""
	.align	4
.nv.constant0.matmul_kernel:
	.zero		432


//--------------------- .text.matmul_kernel       --------------------------
	.section	.text.matmul_kernel,"ax",@progbits
	.sectioninfo	@"SHI_REGISTERS=32"
	.align	128
        .global         matmul_kernel
        .type           matmul_kernel,@function
        .size           matmul_kernel,(.L_x_4 - matmul_kernel)
        .other          matmul_kernel,@"STO_CUDA_ENTRY STV_DEFAULT"
matmul_kernel:
.text.matmul_kernel:
[----:B------:R-:W-:-:S04]  /*0000*/  IMAD.MOV.U32 R1, RZ, RZ, c[0x0][0x28] ;  /* 0x00000a00ff017624 */ /* 0x000fc800078e00ff */
[----:B------:R-:W-:Y:S01]  /*0010*/  IMAD.MOV.U32 R0, RZ, RZ, c[0x0][0x17c] ;  /* 0x00005f00ff007624 */ /* 0x000fe200078e00ff */
[----:B------:R-:W-:Y:S01]  /*0020*/  IADD3 R1, R1, -0x28a8, RZ ;  /* 0xffffd75801017810 */ /* 0x000fe20007ffe0ff */
[----:B------:R-:W0:Y:S01]  /*0030*/  S2R R28, SR_TID.X ;  /* 0x00000000001c7919 */ /* 0x000e220000002100 */
[----:B------:R-:W-:Y:S01]  /*0040*/  CS2R R12, SRZ ;  /* 0x00000000000c7805 */ /* 0x000fe2000001ff00 */
[----:B------:R-:W-:Y:S01]  /*0050*/  CS2R R14, SRZ ;  /* 0x00000000000e7805 */ /* 0x000fe2000001ff00 */
[----:B------:R-:W-:Y:S01]  /*0060*/  IADD3 R0, R0, 0x3f, RZ ;  /* 0x0000003f00007810 */ /* 0x000fe20007ffe0ff */
[----:B------:R-:W-:Y:S01]  /*0070*/  STL [R1+0x90], RZ ;  /* 0x000090ff01007387 */ /* 0x000fe20000100800 */
[----:B------:R-:W-:Y:S01]  /*0080*/  CS2R R16, SRZ ;  /* 0x0000000000107805 */ /* 0x000fe2000001ff00 */
[----:B------:R-:W-:Y:S01]  /*0090*/  CS2R R18, SRZ ;  /* 0x0000000000127805 */ /* 0x000fe2000001ff00 */
[----:B------:R-:W-:Y:S01]  /*00a0*/  SHF.R.S32.HI R3, RZ, 0x1f, R0 ;  /* 0x0000001fff037819 */ /* 0x000fe20000011400 */
[----:B------:R-:W-:Y:S01]  /*00b0*/  STL [R1+0x94], RZ ;  /* 0x000094ff01007387 */ /* 0x000fe20000100800 */
[----:B------:R-:W-:Y:S01]  /*00c0*/  CS2R R20, SRZ ;  /* 0x0000000000147805 */ /* 0x000fe2000001ff00 */
[----:B------:R-:W-:Y:S01]  /*00d0*/  CS2R R22, SRZ ;  /* 0x0000000000167805 */ /* 0x000fe2000001ff00 */
[----:B------:R-:W-:Y:S01]  /*00e0*/  LEA.HI R3, R3, R0, RZ, 0x6 ;  /* 0x0000000003037211 */ /* 0x000fe200078f30ff */
[----:B------:R-:W-:Y:S01]  /*00f0*/  STL [R1+0x98], RZ ;  /* 0x000098ff01007387 */ /* 0x000fe20000100800 */
[----:B------:R-:W-:Y:S01]  /*0100*/  CS2R R24, SRZ ;  /* 0x0000000000187805 */ /* 0x000fe2000001ff00 */
[----:B------:R-:W-:Y:S01]  /*0110*/  CS2R R26, SRZ ;  /* 0x00000000001a7805 */ /* 0x000fe2000001ff00 */
[----:B------:R-:W-:Y:S01]  /*0120*/  SHF.R.S32.HI R0, RZ, 0x6, R3 ;  /* 0x00000006ff007819 */ /* 0x000fe20000011403 */
[----:B------:R-:W-:Y:S04]  /*0130*/  STL [R1+0x9c], RZ ;  /* 0x00009cff01007387 */ /* 0x000fe80000100800 */
[----:B------:R-:W-:Y:S01]  /*0140*/  IMAD.SHL.U32 R0, R0, 0x8, RZ ;  /* 0x0000000800007824 */ /* 0x000fe200078e00ff */
[----:B------:R-:W1:Y:S04]  /*0150*/  S2R R3, SR_CTAID.X ;  /* 0x0000000000037919 */ /* 0x000e680000002500 */
[-C--:B------:R-:W-:Y:S01]  /*0160*/  IABS R7, R0.reuse ;  /* 0x0000000000077213 */ /* 0x080fe20000000000 */
[----:B------:R-:W-:Y:S01]  /*0170*/  STL [R1+0x80], RZ ;  /* 0x000080ff01007387 */ /* 0x000fe20000100800 */
[----:B------:R-:W-:-:S02]  /*0180*/  IABS R10, R0 ;  /* 0x00000000000a7213 */ /* 0x000fc40000000000 */
[----:B------:R-:W2:Y:S01]  /*0190*/  I2F.RP R2, R7 ;  /* 0x0000000700027306 */ /* 0x000ea20000209400 */
[----:B------:R-:W-:Y:S04]  /*01a0*/  STL [R1+0x84], RZ ;  /* 0x000084ff01007387 */ /* 0x000fe80000100800 */
[----:B------:R-:W-:Y:S04]  /*01b0*/  STL [R1+0x88], RZ ;  /* 0x000088ff01007387 */ /* 0x000fe80000100800 */
[----:B------:R-:W-:Y:S04]  /*01c0*/  STL [R1+0x8c], RZ ;  /* 0x00008cff01007387 */ /* 0x000fe80000100800 */
[----:B------:R-:W-:Y:S01]  /*01d0*/  STL [R1+0x70], RZ ;  /* 0x000070ff01007387 */ /* 0x000fe20000100800 */
[----:B--2---:R-:W2:Y:S01]  /*01e0*/  MUFU.RCP R2, R2 ;  /* 0x0000000200027308 */ /* 0x004ea20000001000 */
[----:B-1----:R-:W-:-:S02]  /*01f0*/  IABS R8, R3 ;  /* 0x0000000300087213 */ /* 0x002fc40000000000 */
[----:B------:R-:W-:Y:S04]  /*0200*/  STL [R1+0x74], RZ ;  /* 0x000074ff01007387 */ /* 0x000fe80000100800 */
[----:B------:R-:W-:Y:S04]  /*0210*/  STL [R1+0x78], RZ ;  /* 0x000078ff01007387 */ /* 0x000fe80000100800 */
[----:B------:R-:W-:Y:S04]  /*0220*/  STL [R1+0x7c], RZ ;  /* 0x00007cff01007387 */ /* 0x000fe80000100800 */
[----:B------:R-:W-:Y:S01]  /*0230*/  STL [R1+0x60], RZ ;  /* 0x000060ff01007387 */ /* 0x000fe20000100800 */
[----:B--2---:R-:W-:Y:S01]  /*0240*/  IADD3 R4, R2, 0xffffffe, RZ ;  /* 0x0ffffffe02047810 */ /* 0x004fe20007ffe0ff */
[----:B------:R-:W-:-:S02]  /*0250*/  IMAD.MOV R2, RZ, RZ, -R10 ;  /* 0x000000ffff027224 */ /* 0x000fc400078e0a0a */
[----:B------:R-:W-:Y:S01]  /*0260*/  STL [R1+0x64], RZ ;  /* 0x000064ff01007387 */ /* 0x000fe20000100800 */
[----:B------:R1:W2:Y:S03]  /*0270*/  F2I.FTZ.U32.TRUNC.NTZ R5, R4 ;  /* 0x0000000400057305 */ /* 0x0002a6000021f000 */
[----:B------:R-:W-:Y:S04]  /*0280*/  STL [R1+0x68], RZ ;  /* 0x000068ff01007387 */ /* 0x000fe80000100800 */
[----:B------:R-:W-:Y:S01]  /*0290*/  STL [R1+0x6c], RZ ;  /* 0x00006cff01007387 */ /* 0x000fe20000100800 */
[----:B-1----:R-:W-:-:S03]  /*02a0*/  IMAD.MOV.U32 R4, RZ, RZ, RZ ;  /* 0x000000ffff047224 */ /* 0x002fc600078e00ff */
[----:B------:R-:W-:Y:S04]  /*02b0*/  STL [R1+0x50], RZ ;  /* 0x000050ff01007387 */ /* 0x000fe80000100800 */
[----:B------:R-:W-:Y:S01]  /*02c0*/  STL [R1+0x54], RZ ;  /* 0x000054ff01007387 */ /* 0x000fe20000100800 */
[----:B--2---:R-:W-:-:S03]  /*02d0*/  IMAD.MOV R6, RZ, RZ, -R5 ;  /* 0x000000ffff067224 */ /* 0x004fc600078e0a05 */
[----:B------:R-:W-:Y:S01]  /*02e0*/  STL [R1+0x58], RZ ;  /* 0x000058ff01007387 */ /* 0x000fe20000100800 */
[----:B------:R-:W-:Y:S02]  /*02f0*/  IMAD R9, R6, R7, RZ ;  /* 0x0000000706097224 */ /* 0x000fe400078e02ff */
[----:B------:R-:W-:Y:S01]  /*0300*/  IMAD.MOV.U32 R6, RZ, RZ, R8 ;  /* 0x000000ffff067224 */ /* 0x000fe200078e0008 */
[----:B------:R-:W-:Y:S01]  /*0310*/  STL [R1+0x5c], RZ ;  /* 0x00005cff01007387 */ /* 0x000fe20000100800 */
[----:B------:R-:W-:-:S03]  /*0320*/  IMAD.HI.U32 R5, R5, R9, R4 ;  /* 0x0000000905057227 */ /* 0x000fc600078e0004 */
[----:B------:R-:W-:Y:S03]  /*0330*/  STL [R1+0x40], RZ ;  /* 0x000040ff01007387 */ /* 0x000fe60000100800 */
[----:B------:R-:W-:Y:S01]  /*0340*/  IMAD.HI.U32 R5, R5, R6, RZ ;  /* 0x0000000605057227 */ /* 0x000fe200078e00ff */
[----:B------:R-:W-:Y:S03]  /*0350*/  STL [R1+0x44], RZ ;  /* 0x000044ff01007387 */ /* 0x000fe60000100800 */
[----:B------:R-:W-:Y:S01]  /*0360*/  IMAD R2, R5, R2, R6 ;  /* 0x0000000205027224 */ /* 0x000fe200078e0206 */
[----:B------:R-:W-:Y:S04]  /*0370*/  STL [R1+0x48], RZ ;  /* 0x000048ff01007387 */ /* 0x000fe80000100800 */
[----:B------:R-:W-:Y:S01]  /*0380*/  ISETP.GT.U32.AND P1, PT, R7, R2, PT ;  /* 0x000000020700720c */ /* 0x000fe20003f24070 */
[----:B------:R-:W-:Y:S04]  /*0390*/  STL [R1+0x4c], RZ ;  /* 0x00004cff01007387 */ /* 0x000fe80000100800 */
[----:B------:R-:W-:Y:S04]  /*03a0*/  STL [R1+0x30], RZ ;  /* 0x000030ff01007387 */ /* 0x000fe80000100800 */
[----:B------:R-:W-:Y:S04]  /*03b0*/  STL [R1+0x34], RZ ;  /* 0x000034ff01007387 */ /* 0x000fe80000100800 */
[----:B------:R-:W-:Y:S01]  /*03c0*/  @!P1 IMAD.IADD R2, R2, 0x1, -R7 ;  /* 0x0000000102029824 */ /* 0x000fe200078e0a07 */
[----:B------:R-:W-:Y:S01]  /*03d0*/  @!P1 IADD3 R5, R5, 0x1, RZ ;  /* 0x0000000105059810 */ /* 0x000fe20007ffe0ff */
[----:B------:R-:W-:Y:S01]  /*03e0*/  STL [R1+0x38], RZ ;  /* 0x000038ff01007387 */ /* 0x000fe20000100800 */
[----:B------:R-:W-:-:S02]  /*03f0*/  ISETP.NE.AND P1, PT, R0, RZ, PT ;  /* 0x000000ff0000720c */ /* 0x000fc40003f25270 */
[----:B------:R-:W-:Y:S01]  /*0400*/  ISETP.GE.U32.AND P0, PT, R2, R7, PT ;  /* 0x000000070200720c */ /* 0x000fe20003f06070 */
[----:B------:R-:W-:Y:S01]  /*0410*/  STL [R1+0x3c], RZ ;  /* 0x00003cff01007387 */ /* 0x000fe20000100800 */
[----:B------:R-:W-:-:S03]  /*0420*/  LOP3.LUT R2, R3, R0, RZ, 0x3c, !PT ;  /* 0x0000000003027212 */ /* 0x000fc600078e3cff */
[----:B------:R-:W-:Y:S01]  /*0430*/  STL [R1+0x20], RZ ;  /* 0x000020ff01007387 */ /* 0x000fe20000100800 */
[----:B------:R-:W-:Y:S01]  /*0440*/  ISETP.GE.AND P2, PT, R2, RZ, PT ;  /* 0x000000ff0200720c */ /* 0x000fe20003f46270 */
[----:B------:R-:W-:Y:S02]  /*0450*/  IMAD.MOV.U32 R2, RZ, RZ, c[0x0][0x178] ;  /* 0x00005e00ff027624 */ /* 0x000fe400078e00ff */
[----:B------:R-:W-:Y:S03]  /*0460*/  STL [R1+0x24], RZ ;  /* 0x000024ff01007387 */ /* 0x000fe60000100800 */
[----:B------:R-:W-:Y:S01]  /*0470*/  IADD3 R2, R2, 0xff, RZ ;  /* 0x000000ff02027810 */ /* 0x000fe20007ffe0ff */
[----:B------:R-:W-:Y:S01]  /*0480*/  STL [R1+0x28], RZ ;  /* 0x000028ff01007387 */ /* 0x000fe20000100800 */
[----:B------:R-:W-:-:S03]  /*0490*/  @P0 IADD3 R5, R5, 0x1, RZ ;  /* 0x0000000105050810 */ /* 0x000fc60007ffe0ff */
[----:B------:R-:W-:Y:S02]  /*04a0*/  STL [R1+0x2c], RZ ;  /* 0x00002cff01007387 */ /* 0x000fe40000100800 */
[----:B------:R-:W-:Y:S01]  /*04b0*/  IMAD.MOV.U32 R4, RZ, RZ, R5 ;  /* 0x000000ffff047224 */ /* 0x000fe200078e0005 */
[----:B------:R-:W-:Y:S01]  /*04c0*/  SHF.R.S32.HI R5, RZ, 0x1f, R2 ;  /* 0x0000001fff057819 */ /* 0x000fe20000011402 */
[----:B------:R-:W-:Y:S02]  /*04d0*/  STL [R1+0x10], RZ ;  /* 0x000010ff01007387 */ /* 0x000fe40000100800 */
[----:B------:R-:W-:Y:S01]  /*04e0*/  @!P2 IMAD.MOV R4, RZ, RZ, -R4 ;  /* 0x000000ffff04a224 */ /* 0x000fe200078e0a04 */
[----:B------:R-:W-:Y:S01]  /*04f0*/  @!P1 LOP3.LUT R4, RZ, R0, RZ, 0x33, !PT ;  /* 0x00000000ff049212 */ /* 0x000fe200078e33ff */
[----:B------:R-:W-:Y:S01]  /*0500*/  STL [R1+0x14], RZ ;  /* 0x000014ff01007387 */ /* 0x000fe20000100800 */
[----:B------:R-:W-:-:S03]  /*0510*/  LEA.HI R5, R5, R2, RZ, 0x8 ;  /* 0x0000000205057211 */ /* 0x000fc600078f40ff */
[----:B------:R-:W-:Y:S01]  /*0520*/  IMAD.SHL.U32 R2, R4, 0x8, RZ ;  /* 0x0000000804027824 */ /* 0x000fe200078e00ff */
[----:B------:R-:W-:Y:S01]  /*0530*/  STL [R1+0x18], RZ ;  /* 0x000018ff01007387 */ /* 0x000fe20000100800 */
[----:B------:R-:W-:-:S03]  /*0540*/  IMAD.MOV R4, RZ, RZ, -R4 ;  /* 0x000000ffff047224 */ /* 0x000fc600078e0a04 */
[----:B------:R-:W-:Y:S01]  /*0550*/  LEA.HI.SX32 R5, R5, -R2, 0x18 ;  /* 0x8000000205057211 */ /* 0x000fe200078fc2ff */
[----:B------:R-:W-:Y:S01]  /*0560*/  IMAD R9, R0, R4, R3 ;  /* 0x0000000400097224 */ /* 0x000fe200078e0203 */
[----:B------:R-:W-:Y:S01]  /*0570*/  STL [R1+0x1c], RZ ;  /* 0x00001cff01007387 */ /* 0x000fe20000100800 */
[----:B------:R-:W-:Y:S01]  /*0580*/  IMAD.MOV.U32 R4, RZ, RZ, RZ ;  /* 0x000000ffff047224 */ /* 0x000fe200078e00ff */
[----:B------:R-:W-:Y:S02]  /*0590*/  IMNMX R10, R5, 0x8, PT ;  /* 0x00000008050a7817 */ /* 0x000fe40003800200 */
[----:B------:R-:W-:Y:S02]  /*05a0*/  STL [R1], RZ ;  /* 0x000000ff01007387 */ /* 0x000fe40000100800 */
[-C--:B------:R-:W-:Y:S02]  /*05b0*/  IABS R8, R10.reuse ;  /* 0x0000000a00087213 */ /* 0x080fe40000000000 */
[----:B------:R-:W-:Y:S01]  /*05c0*/  IABS R0, R10 ;  /* 0x0000000a00007213 */ /* 0x000fe20000000000 */
[----:B------:R-:W-:Y:S01]  /*05d0*/  STL [R1+0x4], RZ ;  /* 0x000004ff01007387 */ /* 0x000fe20000100800 */
[----:B------:R-:W1:Y:S03]  /*05e0*/  I2F.RP R6, R8 ;  /* 0x0000000800067306 */ /* 0x000e660000209400 */
[----:B------:R-:W-:Y:S04]  /*05f0*/  STL [R1+0x8], RZ ;  /* 0x000008ff01007387 */ /* 0x000fe80000100800 */
[----:B------:R-:W-:Y:S01]  /*0600*/  STL [R1+0xc], RZ ;  /* 0x00000cff01007387 */ /* 0x000fe20000100800 */
[----:B-1----:R-:W1:Y:S02]  /*0610*/  MUFU.RCP R6, R6 ;  /* 0x0000000600067308 */ /* 0x002e640000001000 */
[----:B-1----:R-:W-:-:S06]  /*0620*/  IADD3 R5, R6, 0xffffffe, RZ ;  /* 0x0ffffffe06057810 */ /* 0x002fcc0007ffe0ff */
[----:B------:R-:W1:Y:S02]  /*0630*/  F2I.FTZ.U32.TRUNC.NTZ R5, R5 ;  /* 0x0000000500057305 */ /* 0x000e64000021f000 */
[----:B-1----:R-:W-:-:S04]  /*0640*/  IMAD.MOV R7, RZ, RZ, -R5 ;  /* 0x000000ffff077224 */ /* 0x002fc800078e0a05 */
[----:B------:R-:W-:Y:S01]  /*0650*/  IMAD.MOV.U32 R3, RZ, RZ, R7 ;  /* 0x000000ffff037224 */ /* 0x000fe200078e0007 */
[----:B------:R-:W-:-:S03]  /*0660*/  IABS R7, R9 ;  /* 0x0000000900077213 */ /* 0x000fc60000000000 */
[----:B------:R-:W-:-:S04]  /*0670*/  IMAD R3, R3, R8, RZ ;  /* 0x0000000803037224 */ /* 0x000fc800078e02ff */
[----:B------:R-:W-:-:S04]  /*0680*/  IMAD.HI.U32 R4, R5, R3, R4 ;  /* 0x0000000305047227 */ /* 0x000fc800078e0004 */
[----:B------:R-:W-:Y:S02]  /*0690*/  IMAD.MOV R3, RZ, RZ, -R0 ;  /* 0x000000ffff037224 */ /* 0x000fe400078e0a00 */
[----:B------:R-:W-:-:S04]  /*06a0*/  IMAD.HI.U32 R0, R4, R7, RZ ;  /* 0x0000000704007227 */ /* 0x000fc800078e00ff */
[----:B------:R-:W-:Y:S01]  /*06b0*/  IMAD R3, R0, R3, R7 ;  /* 0x0000000300037224 */ /* 0x000fe200078e0207 */
[----:B------:R-:W-:Y:S01]  /*06c0*/  ULDC.64 UR6, c[0x0][0x118] ;  /* 0x0000460000067ab9 */ /* 0x000fe20000000a00 */
[----:B------:R-:W-:-:S03]  /*06d0*/  CS2R R6, SRZ ;  /* 0x0000000000067805 */ /* 0x000fc6000001ff00 */
[----:B------:R-:W-:-:S13]  /*06e0*/  ISETP.GT.U32.AND P1, PT, R8, R3, PT ;  /* 0x000000030800720c */ /* 0x000fda0003f24070 */
[----:B------:R-:W-:Y:S01]  /*06f0*/  @!P1 IMAD.IADD R3, R3, 0x1, -R8 ;  /* 0x0000000103039824 */ /* 0x000fe200078e0a08 */
[----:B------:R-:W-:Y:S02]  /*0700*/  @!P1 IADD3 R0, R0, 0x1, RZ ;  /* 0x0000000100009810 */ /* 0x000fe40007ffe0ff */
[----:B------:R-:W-:Y:S02]  /*0710*/  ISETP.NE.AND P1, PT, R10, RZ, PT ;  /* 0x000000ff0a00720c */ /* 0x000fe40003f25270 */
[----:B------:R-:W-:Y:S02]  /*0720*/  ISETP.GE.U32.AND P0, PT, R3, R8, PT ;  /* 0x000000080300720c */ /* 0x000fe40003f06070 */
[----:B------:R-:W-:-:S04]  /*0730*/  LOP3.LUT R3, R9, R10, RZ, 0x3c, !PT ;  /* 0x0000000a09037212 */ /* 0x000fc800078e3cff */
[----:B------:R-:W-:Y:S01]  /*0740*/  ISETP.GE.AND P2, PT, R3, RZ, PT ;  /* 0x000000ff0300720c */ /* 0x000fe20003f46270 */
[----:B------:R-:W-:-:S05]  /*0750*/  IMAD.MOV.U32 R3, RZ, RZ, c[0x0][0x180] ;  /* 0x00006000ff037624 */ /* 0x000fca00078e00ff */
[----:B------:R-:W-:Y:S02]  /*0760*/  IADD3 R3, R3, 0x3f, RZ ;  /* 0x0000003f03037810 */ /* 0x000fe40007ffe0ff */
[----:B------:R-:W-:Y:S02]  /*0770*/  @P0 IADD3 R0, R0, 0x1, RZ ;  /* 0x0000000100000810 */ /* 0x000fe40007ffe0ff */
[----:B------:R-:W-:-:S03]  /*0780*/  ISETP.GE.AND P0, PT, R3, 0x40, PT ;  /* 0x000000400300780c */ /* 0x000fc60003f06270 */
[----:B------:R-:W-:Y:S01]  /*0790*/  @!P2 IMAD.MOV R0, RZ, RZ, -R0 ;  /* 0x000000ffff00a224 */ /* 0x000fe200078e0a00 */
[----:B------:R-:W-:-:S05]  /*07a0*/  @!P1 LOP3.LUT R0, RZ, R10, RZ, 0x33, !PT ;  /* 0x0000000aff009212 */ /* 0x000fca00078e33ff */
[----:B------:R-:W-:-:S04]  /*07b0*/  IMAD.MOV R5, RZ, RZ, -R0 ;  /* 0x000000ffff057224 */ /* 0x000fc800078e0a00 */
[----:B------:R-:W-:Y:S02]  /*07c0*/  IMAD R5, R10, R5, R9 ;  /* 0x000000050a057224 */ /* 0x000fe400078e0209 */
[----:B------:R-:W-:Y:S01]  /*07d0*/  CS2R R8, SRZ ;  /* 0x0000000000087805 */ /* 0x000fe2000001ff00 */
[----:B------:R-:W-:Y:S01]  /*07e0*/  CS2R R10, SRZ ;  /* 0x00000000000a7805 */ /* 0x000fe2000001ff00 */
[----:B------:R-:W-:Y:S02]  /*07f0*/  IMAD.IADD R2, R2, 0x1, R5 ;  /* 0x0000000102027824 */ /* 0x000fe400078e0205 */
[----:B------:R-:W-:-:S05]  /*0800*/  CS2R R4, SRZ ;  /* 0x0000000000047805 */ /* 0x000fca000001ff00 */
[----:B------:R1:W-:Y:S04]  /*0810*/  STL [R1+0x12e8], R4 ;  /* 0x0012e80401007387 */ /* 0x0003e80000100800 */
[----:B------:R0:W-:Y:S04]  /*0820*/  STL [R1+0x12ec], R5 ;  /* 0x0012ec0501007387 */ /* 0x0001e80000100800 */
[----:B------:R-:W-:Y:S01]  /*0830*/  STL [R1+0xf0], RZ ;  /* 0x0000f0ff01007387 */ /* 0x000fe20000100800 */
[----:B-1----:R-:W-:-:S03]  /*0840*/  IMAD.SHL.U32 R4, R0, 0x40, RZ ;  /* 0x0000004000047824 */ /* 0x002fc600078e00ff */
[----:B------:R-:W-:Y:S01]  /*0850*/  STL [R1+0xf4], RZ ;  /* 0x0000f4ff01007387 */ /* 0x000fe20000100800 */
[----:B0-----:R-:W-:-:S03]  /*0860*/  LOP3.LUT R5, R28, 0x3f, RZ, 0xc0, !PT ;  /* 0x0000003f1c057812 */ /* 0x001fc600078ec0ff */
[----:B------:R-:W-:Y:S01]  /*0870*/  STL [R1+0xf8], RZ ;  /* 0x0000f8ff01007387 */ /* 0x000fe20000100800 */
[C---:B------:R-:W-:Y:S02]  /*0880*/  IADD3 R3, R4.reuse, 0x1, RZ ;  /* 0x0000000104037810 */ /* 0x040fe40007ffe0ff */
[C---:B------:R-:W-:Y:S01]  /*0890*/  IADD3 R0, R4.reuse, 0x2, RZ ;  /* 0x0000000204007810 */ /* 0x040fe20007ffe0ff */
[----:B------:R-:W-:Y:S01]  /*08a0*/  STL [R1+0xfc], RZ ;  /* 0x0000fcff01007387 */ /* 0x000fe20000100800 */
[C---:B------:R-:W-:Y:S02]  /*08b0*/  IADD3 R28, R4.reuse, 0x3, RZ ;  /* 0x00000003041c7810 */ /* 0x040fe40007ffe0ff */
[C---:B------:R-:W-:Y:S01]  /*08c0*/  IADD3 R29, R4.reuse, 0x1c, RZ ;  /* 0x0000001c041d7810 */ /* 0x040fe20007ffe0ff */
[----:B------:R-:W-:Y:S04]  /*08d0*/  STL [R1+0xe0], RZ ;  /* 0x0000e0ff01007387 */ /* 0x000fe80000100800 */
        /* <DEDUP_REMOVED lines=59> */
[----:B------:R-:W-:Y:S04]  /*0c90*/  STL [R1+0x7d0], R4 ;  /* 0x0007d00401007387 */ /* 0x000fe80000100800 */
[----:B------:R0:W-:Y:S04]  /*0ca0*/  STL [R1+0x11f0], R3 ;  /* 0x0011f00301007387 */ /* 0x0001e80000100800 */
[----:B------:R1:W-:Y:S04]  /*0cb0*/  STL [R1+0x11ec], R0 ;  /* 0x0011ec0001007387 */ /* 0x0003e80000100800 */
[----:B------:R2:W-:Y:S01]  /*0cc0*/  STL [R1+0x11f4], R28 ;  /* 0x0011f41c01007387 */ /* 0x0005e20000100800 */
[----:B0-----:R-:W-:-:S02]  /*0cd0*/  IADD3 R3, R4, 0x4, RZ ;  /* 0x0000000404037810 */ /* 0x001fc40007ffe0ff */
[----:B-1----:R-:W-:-:S03]  /*0ce0*/  IADD3 R0, R4, 0x5, RZ ;  /* 0x0000000504007810 */ /* 0x002fc60007ffe0ff */
[----:B------:R0:W-:Y:S01]  /*0cf0*/  STL [R1+0x11f8], R3 ;  /* 0x0011f80301007387 */ /* 0x0001e20000100800 */
[----:B--2---:R-:W-:-:S03]  /*0d00*/  IADD3 R28, R4, 0x6, RZ ;  /* 0x00000006041c7810 */ /* 0x004fc60007ffe0ff */
[----:B------:R1:W-:Y:S04]  /*0d10*/  STL [R1+0x11fc], R0 ;  /* 0x0011fc0001007387 */ /* 0x0003e80000100800 */
[----:B------:R2:W-:Y:S01]  /*0d20*/  STL [R1+0x1200], R28 ;  /* 0x0012001c01007387 */ /* 0x0005e20000100800 */
[C---:B0-----:R-:W-:Y:S02]  /*0d30*/  IADD3 R3, R4.reuse, 0x7, RZ ;  /* 0x0000000704037810 */ /* 0x041fe40007ffe0ff */
        /* <DEDUP_REMOVED lines=41> */
[----:B0-----:R-:W-:-:S03]  /*0fd0*/  IADD3 R3, R4, 0x1d, RZ ;  /* 0x0000001d04037810 */ /* 0x001fc60007ffe0ff */
[----:B------:R-:W-:Y:S01]  /*0fe0*/  STL [R1+0x1254], R28 ;  /* 0x0012541c01007387 */ /* 0x000fe20000100800 */
[----:B-1----:R-:W-:-:S03]  /*0ff0*/  IADD3 R0, R4, 0x1e, RZ ;  /* 0x0000001e04007810 */ /* 0x002fc60007ffe0ff */
[----:B------:R0:W-:Y:S01]  /*1000*/  STL [R1+0x125c], R3 ;  /* 0x00125c0301007387 */ /* 0x0001e20000100800 */
[----:B--2---:R-:W-:-:S03]  /*1010*/  IADD3 R29, R4, 0x21, RZ ;  /* 0x00000021041d7810 */ /* 0x004fc60007ffe0ff */
[----:B------:R1:W-:Y:S01]  /*1020*/  STL [R1+0x1260], R0 ;  /* 0x0012600001007387 */ /* 0x0003e20000100800 */
[C---:B0-----:R-:W-:Y:S02]  /*1030*/  IADD3 R3, R4.reuse, 0x1f, RZ ;  /* 0x0000001f04037810 */ /* 0x041fe40007ffe0ff */
[----:B-1----:R-:W-:-:S03]  /*1040*/  IADD3 R0, R4, 0x20, RZ ;  /* 0x0000002004007810 */ /* 0x002fc60007ffe0ff */
[----:B------:R0:W-:Y:S04]  /*1050*/  STL [R1+0x1264], R3 ;  /* 0x0012640301007387 */ /* 0x0001e80000100800 */
        /* <DEDUP_REMOVED lines=42> */
[----:B------:R1:W-:Y:S01]  /*1300*/  STL [R1+0x12bc], R0 ;  /* 0x0012bc0001007387 */ /* 0x0003e20000100800 */
[C---:B0-----:R-:W-:Y:S02]  /*1310*/  IADD3 R3, R4.reuse, 0x37, RZ ;  /* 0x0000003704037810 */ /* 0x041fe40007ffe0ff */
[----:B-1----:R-:W-:-:S03]  /*1320*/  IADD3 R0, R4, 0x38, RZ ;  /* 0x0000003804007810 */ /* 0x002fc60007ffe0ff */
[----:B------:R0:W-:Y:S04]  /*1330*/  STL [R1+0x12c4], R3 ;  /* 0x0012c40301007387 */ /* 0x0001e80000100800 */
[----:B------:R-:W-:Y:S04]  /*1340*/  STL [R1+0x12c0], R29 ;  /* 0x0012c01d01007387 */ /* 0x000fe80000100800 */
[----:B------:R1:W-:Y:S01]  /*1350*/  STL [R1+0x12c8], R0 ;  /* 0x0012c80001007387 */ /* 0x0003e20000100800 */
[----:B0-----:R-:W-:-:S05]  /*1360*/  IADD3 R3, R4, 0x39, RZ ;  /* 0x0000003904037810 */ /* 0x001fca0007ffe0ff */
[----:B------:R0:W-:Y:S01]  /*1370*/  STL [R1+0x12cc], R3 ;  /* 0x0012cc0301007387 */ /* 0x0001e20000100800 */
[----:B-1----:R-:W-:-:S05]  /*1380*/  IADD3 R0, R4, 0x3a, RZ ;  /* 0x0000003a04007810 */ /* 0x002fca0007ffe0ff */
[----:B------:R1:W-:Y:S01]  /*1390*/  STL [R1+0x12d4], R0 ;  /* 0x0012d40001007387 */ /* 0x0003e20000100800 */
[----:B0-----:R-:W-:-:S05]  /*13a0*/  IADD3 R3, R4, 0x3b, RZ ;  /* 0x0000003b04037810 */ /* 0x001fca0007ffe0ff */
[----:B------:R0:W-:Y:S01]  /*13b0*/  STL [R1+0x12d0], R3 ;  /* 0x0012d00301007387 */ /* 0x0001e20000100800 */
[----:B-1----:R-:W-:Y:S01]  /*13c0*/  IADD3 R0, R4, 0x3c, RZ ;  /* 0x0000003c04007810 */ /* 0x002fe20007ffe0ff */
[----:B0-----:R-:W-:Y:S01]  /*13d0*/  IMAD R3, R2, 0x100, R5 ;  /* 0x0000010002037824 */ /* 0x001fe200078e0205 */
[C---:B------:R-:W-:Y:S02]  /*13e0*/  IADD3 R5, R4.reuse, 0x3e, RZ ;  /* 0x0000003e04057810 */ /* 0x040fe40007ffe0ff */
[C---:B------:R-:W-:Y:S02]  /*13f0*/  IADD3 R2, R4.reuse, 0x3d, RZ ;  /* 0x0000003d04027810 */ /* 0x040fe40007ffe0ff */
[----:B------:R-:W-:Y:S01]  /*1400*/  IADD3 R4, R4, 0x3f, RZ ;  /* 0x0000003f04047810 */ /* 0x000fe20007ffe0ff */
[----:B------:R0:W-:Y:S04]  /*1410*/  STL [R1+0x12e0], R5 ;  /* 0x0012e00501007387 */ /* 0x0001e80000100800 */
[----:B0-----:R0:W5:Y:S04]  /*1420*/  LDL.LU R5, [R1+0x12ec] ;  /* 0x0012ec0001057983 */ /* 0x0011680000300800 */
[----:B------:R-:W-:Y:S04]  /*1430*/  STL [R1+0x12dc], R0 ;  /* 0x0012dc0001007387 */ /* 0x000fe80000100800 */
[----:B------:R-:W-:Y:S04]  /*1440*/  STL [R1+0x7d4], R3 ;  /* 0x0007d40301007387 */ /* 0x000fe80000100800 */
[----:B------:R-:W-:Y:S04]  /*1450*/  STL [R1+0x12d8], R2 ;  /* 0x0012d80201007387 */ /* 0x000fe80000100800 */
[----:B------:R1:W-:Y:S02]  /*1460*/  STL [R1+0x12e4], R4 ;  /* 0x0012e40401007387 */ /* 0x0003e40000100800 */
[----:B-1----:R-:W-:-:S05]  /*1470*/  IADD3 R4, R3, 0x40, RZ ;  /* 0x0000004003047810 */ /* 0x002fca0007ffe0ff */
[----:B------:R1:W-:Y:S02]  /*1480*/  STL [R1+0xfd0], R4 ;  /* 0x000fd00401007387 */ /* 0x0003e40000100800 */
[C---:B-1----:R-:W-:Y:S02]  /*1490*/  IADD3 R4, R3.reuse, 0x80, RZ ;  /* 0x0000008003047810 */ /* 0x042fe40007ffe0ff */
[----:B------:R-:W-:-:S03]  /*14a0*/  IADD3 R3, R3, 0xc0, RZ ;  /* 0x000000c003037810 */ /* 0x000fc60007ffe0ff */
[----:B------:R1:W-:Y:S04]  /*14b0*/  STL [R1+0x11c0], R4 ;  /* 0x0011c00401007387 */ /* 0x0003e80000100800 */
[----:B-1----:R0:W5:Y:S04]  /*14c0*/  LDL.LU R4, [R1+0x12e8] ;  /* 0x0012e80001047983 */ /* 0x0021680000300800 */
[----:B------:R1:W-:Y:S02]  /*14d0*/  STL [R1+0x11bc], R3 ;  /* 0x0011bc0301007387 */ /* 0x0003e40000100800 */
[----:B-1----:R-:W-:-:S05]  /*14e0*/  IMAD.MOV.U32 R3, RZ, RZ, c[0x0][0x180] ;  /* 0x00006000ff037624 */ /* 0x002fca00078e00ff */
[----:B------:R-:W-:Y:S01]  /*14f0*/  IADD3 R3, R3, 0x3f, RZ ;  /* 0x0000003f03037810 */ /* 0x000fe20007ffe0ff */
[----:B------:R-:W-:Y:S05]  /*1500*/  @!P0 BRA `(.L_x_0) ;  /* 0x0003370000008947 */ /* 0x000fea0003800000 */
[----:B0-----:R-:W2:Y:S04]  /*1510*/  LDL R16, [R1+0x7d4] ;  /* 0x0007d40001107983 */ /* 0x001ea80000100800 */
[----:B------:R-:W3:Y:S04]  /*1520*/  LDL R27, [R1+0x12d0] ;  /* 0x0012d000011b7983 */ /* 0x000ee80000100800 */
[----:B------:R-:W4:Y:S04]  /*1530*/  LDL R10, [R1+0xfd0] ;  /* 0x000fd000010a7983 */ /* 0x000f280000100800 */
[----:B------:R-:W4:Y:S04]  /*1540*/  LDL R12, [R1+0x11c0] ;  /* 0x0011c000010c7983 */ /* 0x000f280000100800 */
[----:B------:R-:W4:Y:S04]  /*1550*/  LDL R13, [R1+0x11bc] ;  /* 0x0011bc00010d7983 */ /* 0x000f280000100800 */
[----:B------:R-:W4:Y:S04]  /*1560*/  LDL R14, [R1+0x12e4] ;  /* 0x0012e400010e7983 */ /* 0x000f280000100800 */
[----:B------:R-:W4:Y:S04]  /*1570*/  LDL R15, [R1+0x12e0] ;  /* 0x0012e000010f7983 */ /* 0x000f280000100800 */
[----:B------:R-:W4:Y:S04]  /*1580*/  LDL R19, [R1+0x12d4] ;  /* 0x0012d40001137983 */ /* 0x000f280000100800 */
[----:B------:R-:W4:Y:S04]  /*1590*/  LDL R21, [R1+0x12cc] ;  /* 0x0012cc0001157983 */ /* 0x000f280000100800 */
[----:B------:R-:W4:Y:S01]  /*15a0*/  LDL R22, [R1+0x12b4] ;  /* 0x0012b40001167983 */ /* 0x000f220000100800 */
[----:B------:R-:W-:Y:S01]  /*15b0*/  IMAD.MOV.U32 R18, RZ, RZ, R0 ;  /* 0x000000ffff127224 */ /* 0x000fe200078e0000 */
[----:B------:R-:W-:Y:S01]  /*15c0*/  IABS R0, c[0x0][0x178] ;  /* 0x00005e0000007a13 */ /* 0x000fe20000000000 */
[----:B------:R-:W-:Y:S01]  /*15d0*/  IMAD.MOV.U32 R17, RZ, RZ, R2 ;  /* 0x000000ffff117224 */ /* 0x000fe200078e0002 */
[----:B------:R-:W4:Y:S03]  /*15e0*/  LDL R25, [R1+0x12b8] ;  /* 0x0012b80001197983 */ /* 0x000f260000100800 */
[----:B------:R-:W-:Y:S01]  /*15f0*/  IMAD.MOV.U32 R11, RZ, RZ, R0 ;  /* 0x000000ffff0b7224 */ /* 0x000fe200078e0000 */
[----:B------:R-:W4:Y:S03]  /*1600*/  LDL R24, [R1+0x12bc] ;  /* 0x0012bc0001187983 */ /* 0x000f260000100800 */
[----:B------:R-:W0:Y:S01]  /*1610*/  I2F.RP R2, R11 ;  /* 0x0000000b00027306 */ /* 0x000e220000209400 */
[----:B------:R-:W-:Y:S01]  /*1620*/  IMAD.MOV.U32 R26, RZ, RZ, R29 ;  /* 0x000000ffff1a7224 */ /* 0x000fe200078e001d */
[----:B------:R-:W-:Y:S01]  /*1630*/  IABS R29, c[0x0][0x17c] ;  /* 0x00005f00001d7a13 */ /* 0x000fe20000000000 */
[----:B------:R-:W4:Y:S04]  /*1640*/  LDL R20, [R1+0x12c8] ;  /* 0x0012c80001147983 */ /* 0x000f280000100800 */
[----:B------:R-:W4:Y:S01]  /*1650*/  LDL R23, [R1+0x12c4] ;  /* 0x0012c40001177983 */ /* 0x000f220000100800 */
[----:B------:R-:W1:Y:S08]  /*1660*/  I2F.RP R0, R29 ;  /* 0x0000001d00007306 */ /* 0x000e700000209400 */
[----:B0-----:R-:W0:Y:S01]  /*1670*/  MUFU.RCP R2, R2 ;  /* 0x0000000200027308 */ /* 0x001e220000001000 */
[----:B------:R-:W0:Y:S07]  /*1680*/  S2R R9, SR_TID.X ;  /* 0x0000000000097919 */ /* 0x000e2e0000002100 */
[----:B-1----:R-:W1:Y:S01]  /*1690*/  MUFU.RCP R0, R0 ;  /* 0x0000000000007308 */ /* 0x002e620000001000 */
[----:B0-----:R-:W-:-:S07]  /*16a0*/  IADD3 R2, R2, 0xffffffe, RZ ;  /* 0x0ffffffe02027810 */ /* 0x001fce0007ffe0ff */
[----:B------:R-:W0:Y:S01]  /*16b0*/  F2I.FTZ.U32.TRUNC.NTZ R7, R2 ;  /* 0x0000000200077305 */ /* 0x000e22000021f000 */
[----:B-1----:R-:W-:-:S07]  /*16c0*/  IADD3 R0, R0, 0xffffffe, RZ ;  /* 0x0ffffffe00007810 */ /* 0x002fce0007ffe0ff */
[----:B-----5:R0:W1:Y:S01]  /*16d0*/  F2I.FTZ.U32.TRUNC.NTZ R5, R0 ;  /* 0x0000000000057305 */ /* 0x020062000021f000 */
[----:B------:R-:W-:Y:S02]  /*16e0*/  IMAD.MOV.U32 R6, RZ, RZ, RZ ;  /* 0x000000ffff067224 */ /* 0x000fe400078e00ff */
[----:B------:R-:W-:Y:S02]  /*16f0*/  IMAD.SHL.U32 R8, R9, 0x2, RZ ;  /* 0x0000000209087824 */ /* 0x000fe400078e00ff */
[----:B0-----:R-:W-:-:S04]  /*1700*/  IMAD.MOV R0, RZ, RZ, -R7 ;  /* 0x000000ffff007224 */ /* 0x001fc800078e0a07 */
[----:B------:R-:W-:Y:S01]  /*1710*/  IMAD R2, R0, R11, RZ ;  /* 0x0000000b00027224 */ /* 0x000fe200078e02ff */
[----:B------:R-:W-:-:S03]  /*1720*/  LOP3.LUT R4, R9, 0x7, RZ, 0xc0, !PT ;  /* 0x0000000709047812 */ /* 0x000fc600078ec0ff */
[----:B------:R-:W-:Y:S01]  /*1730*/  IMAD.HI.U32 R6, R7, R2, R6 ;  /* 0x0000000207067227 */ /* 0x000fe200078e0006 */
[----:B------:R-:W-:Y:S02]  /*1740*/  LOP3.LUT R7, R8, 0x10, RZ, 0xc0, !PT ;  /* 0x0000001008077812 */ /* 0x000fe400078ec0ff */
[----:B------:R-:W-:Y:S01]  /*1750*/  SHF.R.S32.HI R8, RZ, 0x1f, R3 ;  /* 0x0000001fff087819 */ /* 0x000fe20000011403 */
[----:B------:R-:W-:Y:S01]  /*1760*/  IMAD R4, R4, 0x210, RZ ;  /* 0x0000021004047824 */ /* 0x000fe200078e02ff */
[----:B------:R-:W-:Y:S02]  /*1770*/  LOP3.LUT R7, R7, 0x20, R9, 0xf8, !PT ;  /* 0x0000002007077812 */ /* 0x000fe400078ef809 */
[----:B------:R-:W-:Y:S02]  /*1780*/  LEA.HI R8, R8, R3, RZ, 0x6 ;  /* 0x0000000308087211 */ /* 0x000fe400078f30ff */
[----:B------:R-:W-:Y:S01]  /*1790*/  LOP3.LUT R3, R4, R7, RZ, 0x3c, !PT ;  /* 0x0000000704037212 */ /* 0x000fe200078e3cff */
[----:B------:R-:W-:-:S02]  /*17a0*/  IMAD.MOV.U32 R4, RZ, RZ, RZ ;  /* 0x000000ffff047224 */ /* 0x000fc400078e00ff */
[----:B------:R-:W-:Y:S04]  /*17b0*/  STL [R1+0xd4], R8 ;  /* 0x0000d40801007387 */ /* 0x000fe80000100800 */
[----:B------:R0:W-:Y:S01]  /*17c0*/  STL [R1+0xac], R3 ;  /* 0x0000ac0301007387 */ /* 0x0001e20000100800 */
[----:B--2---:R-:W-:Y:S01]  /*17d0*/  IABS R0, R16 ;  /* 0x0000001000007213 */ /* 0x004fe20000000000 */
[----:B------:R-:W-:Y:S02]  /*17e0*/  IMAD.MOV.U32 R16, RZ, RZ, R17 ;  /* 0x000000ffff107224 */ /* 0x000fe400078e0011 */
[----:B------:R-:W-:Y:S02]  /*17f0*/  IMAD.MOV.U32 R17, RZ, RZ, R18 ;  /* 0x000000ffff117224 */ /* 0x000fe400078e0012 */
[----:B------:R-:W-:-:S04]  /*1800*/  IMAD.HI.U32 R2, R6, R0, RZ ;  /* 0x0000000006027227 */ /* 0x000fc800078e00ff */
[----:B---3--:R-:W-:Y:S02]  /*1810*/  IMAD.MOV.U32 R18, RZ, RZ, R27 ;  /* 0x000000ffff127224 */ /* 0x008fe400078e001b */
[--C-:B-1----:R-:W-:Y:S02]  /*1820*/  IMAD.MOV R27, RZ, RZ, -R5.reuse ;  /* 0x000000ffff1b7224 */ /* 0x102fe400078e0a05 */
[----:B------:R-:W-:Y:S02]  /*1830*/  IMAD.MOV R2, RZ, RZ, -R2 ;  /* 0x000000ffff027224 */ /* 0x000fe400078e0a02 */
[----:B------:R-:W-:Y:S01]  /*1840*/  IMAD R27, R27, R29, RZ ;  /* 0x0000001d1b1b7224 */ /* 0x000fe200078e02ff */
[----:B----4-:R-:W-:Y:S01]  /*1850*/  IABS R9, R10 ;  /* 0x0000000a00097213 */ /* 0x010fe20000000000 */
[----:B------:R-:W-:Y:S01]  /*1860*/  IMAD R0, R11, R2, R0 ;  /* 0x000000020b007224 */ /* 0x000fe200078e0200 */
[----:B------:R-:W-:Y:S01]  /*1870*/  IABS R7, R12 ;  /* 0x0000000c00077213 */ /* 0x000fe20000000000 */
[----:B------:R-:W-:Y:S01]  /*1880*/  IMAD.HI.U32 R27, R5, R27, R4 ;  /* 0x0000001b051b7227 */ /* 0x000fe200078e0004 */
[----:B------:R-:W-:-:S02]  /*1890*/  IABS R5, R13 ;  /* 0x0000000d00057213 */ /* 0x000fc40000000000 */
[----:B0-----:R-:W-:Y:S01]  /*18a0*/  IABS R3, R14 ;  /* 0x0000000e00037213 */ /* 0x001fe20000000000 */
[----:B------:R0:W-:Y:S01]  /*18b0*/  STL [R1+0x9c], R0 ;  /* 0x00009c0001007387 */ /* 0x0001e20000100800 */
[----:B------:R-:W-:-:S04]  /*18c0*/  IMAD.HI.U32 R10, R6, R9, RZ ;  /* 0x00000009060a7227 */ /* 0x000fc800078e00ff */
[----:B------:R-:W-:Y:S01]  /*18d0*/  IMAD.HI.U32 R8, R6, R7, RZ ;  /* 0x0000000706087227 */ /* 0x000fe200078e00ff */
[----:B0-----:R-:W-:-:S03]  /*18e0*/  IABS R0, R15 ;  /* 0x0000000f00007213 */ /* 0x001fc60000000000 */
[----:B------:R-:W-:-:S04]  /*18f0*/  IMAD.HI.U32 R6, R6, R5, RZ ;  /* 0x0000000506067227 */ /* 0x000fc800078e00ff */
[----:B------:R-:W-:-:S04]  /*1900*/  IMAD.HI.U32 R4, R27, R3, RZ ;  /* 0x000000031b047227 */ /* 0x000fc800078e00ff */
[----:B------:R-:W-:Y:S02]  /*1910*/  IMAD.MOV R10, RZ, RZ, -R10 ;  /* 0x000000ffff0a7224 */ /* 0x000fe400078e0a0a */
[----:B------:R-:W-:-:S04]  /*1920*/  IMAD.HI.U32 R2, R27, R0, RZ ;  /* 0x000000001b027227 */ /* 0x000fc800078e00ff */
[----:B------:R-:W-:Y:S02]  /*1930*/  IMAD.MOV R8, RZ, RZ, -R8 ;  /* 0x000000ffff087224 */ /* 0x000fe400078e0a08 */
[----:B------:R-:W-:Y:S02]  /*1940*/  IMAD.MOV R6, RZ, RZ, -R6 ;  /* 0x000000ffff067224 */ /* 0x000fe400078e0a06 */
[----:B------:R-:W-:Y:S02]  /*1950*/  IMAD.MOV R4, RZ, RZ, -R4 ;  /* 0x000000ffff047224 */ /* 0x000fe400078e0a04 */
[C---:B------:R-:W-:Y:S02]  /*1960*/  IMAD R9, R11.reuse, R10, R9 ;  /* 0x0000000a0b097224 */ /* 0x040fe400078e0209 */
[----:B------:R-:W-:Y:S02]  /*1970*/  IMAD.MOV R2, RZ, RZ, -R2 ;  /* 0x000000ffff027224 */ /* 0x000fe400078e0a02 */
[----:B------:R-:W-:-:S02]  /*1980*/  IMAD R7, R11, R8, R7 ;  /* 0x000000080b077224 */ /* 0x000fc400078e0207 */
[----:B------:R-:W-:Y:S02]  /*1990*/  IMAD R5, R11, R6, R5 ;  /* 0x000000060b057224 */ /* 0x000fe400078e0205 */
[C---:B------:R-:W-:Y:S01]  /*19a0*/  IMAD R3, R29.reuse, R4, R3 ;  /* 0x000000041d037224 */ /* 0x040fe200078e0203 */
[----:B------:R0:W-:Y:S01]  /*19b0*/  STL [R1+0x98], R9 ;  /* 0x0000980901007387 */ /* 0x0001e20000100800 */
[----:B------:R-:W-:-:S03]  /*19c0*/  IMAD R0, R29, R2, R0 ;  /* 0x000000021d007224 */ /* 0x000fc600078e0200 */
[----:B------:R1:W-:Y:S04]  /*19d0*/  STL [R1+0x94], R7 ;  /* 0x0000940701007387 */ /* 0x0003e80000100800 */
[----:B------:R2:W-:Y:S01]  /*19e0*/  STL [R1+0x90], R5 ;  /* 0x0000900501007387 */ /* 0x0005e20000100800 */
[----:B0-----:R-:W-:-:S03]  /*19f0*/  IABS R9, R16 ;  /* 0x0000001000097213 */ /* 0x001fc60000000000 */
[----:B------:R0:W-:Y:S01]  /*1a00*/  STL [R1+0x8c], R3 ;  /* 0x00008c0301007387 */ /* 0x0001e20000100800 */
[----:B-1----:R-:W-:Y:S01]  /*1a10*/  IABS R7, R17 ;  /* 0x0000001100077213 */ /* 0x002fe20000000000 */
[C---:B------:R-:W-:Y:S02]  /*1a20*/  IMAD.HI.U32 R10, R27.reuse, R9, RZ ;  /* 0x000000091b0a7227 */ /* 0x040fe400078e00ff */
[----:B------:R1:W-:Y:S01]  /*1a30*/  STL [R1+0x88], R0 ;  /* 0x0000880001007387 */ /* 0x0003e20000100800 */
[----:B--2---:R-:W-:Y:S01]  /*1a40*/  IABS R5, R18 ;  /* 0x0000001200057213 */ /* 0x004fe20000000000 */
[----:B------:R-:W-:Y:S01]  /*1a50*/  IMAD.HI.U32 R8, R27, R7, RZ ;  /* 0x000000071b087227 */ /* 0x000fe200078e00ff */
[----:B0-----:R-:W-:-:S03]  /*1a60*/  IABS R3, R19 ;  /* 0x0000001300037213 */ /* 0x001fc60000000000 */
[----:B------:R-:W-:Y:S01]  /*1a70*/  IMAD.HI.U32 R6, R27, R5, RZ ;  /* 0x000000051b067227 */ /* 0x000fe200078e00ff */
[----:B-1----:R-:W-:-:S03]  /*1a80*/  IABS R0, R21 ;  /* 0x0000001500007213 */ /* 0x002fc60000000000 */
        /* <DEDUP_REMOVED lines=9> */
[C---:B------:R-:W-:Y:S02]  /*1b20*/  IMAD R5, R29.reuse, R6, R5 ;  /* 0x000000061d057224 */ /* 0x040fe400078e0205 */
[C---:B------:R-:W-:Y:S01]  /*1b30*/  IMAD R3, R29.reuse, R4, R3 ;  /* 0x000000041d037224 */ /* 0x040fe200078e0203 */
[----:B------:R-:W-:Y:S01]  /*1b40*/  STL [R1+0x84], R9 ;  /* 0x0000840901007387 */ /* 0x000fe20000100800 */
[----:B------:R-:W-:-:S03]  /*1b50*/  IMAD R0, R29, R2, R0 ;  /* 0x000000021d007224 */ /* 0x000fc600078e0200 */
[----:B------:R-:W-:Y:S01]  /*1b60*/  STL [R1+0x80], R7 ;  /* 0x0000800701007387 */ /* 0x000fe20000100800 */
[----:B------:R-:W-:-:S03]  /*1b70*/  IMAD.MOV.U32 R21, RZ, RZ, R22 ;  /* 0x000000ffff157224 */ /* 0x000fc600078e0016 */
[----:B------:R0:W-:Y:S04]  /*1b80*/  STL [R1+0x7c], R5 ;  /* 0x00007c0501007387 */ /* 0x0001e80000100800 */
[----:B------:R1:W-:Y:S04]  /*1b90*/  STL [R1+0x78], R3 ;  /* 0x0000780301007387 */ /* 0x0003e80000100800 */
[----:B------:R-:W2:Y:S01]  /*1ba0*/  LDL R22, [R1+0x12b0] ;  /* 0x0012b00001167983 */ /* 0x000ea20000100800 */
[----:B0-----:R-:W-:-:S03]  /*1bb0*/  IABS R5, R26 ;  /* 0x0000001a00057213 */ /* 0x001fc60000000000 */
[----:B------:R0:W-:Y:S04]  /*1bc0*/  STL [R1+0x74], R0 ;  /* 0x0000740001007387 */ /* 0x0001e80000100800 */
[----:B------:R-:W3:Y:S01]  /*1bd0*/  LDL R26, [R1+0x12a8] ;  /* 0x0012a800011a7983 */ /* 0x000ee20000100800 */
[----:B------:R-:W-:Y:S02]  /*1be0*/  IABS R9, R20 ;  /* 0x0000001400097213 */ /* 0x000fe40000000000 */
[----:B------:R-:W-:Y:S02]  /*1bf0*/  IABS R7, R23 ;  /* 0x0000001700077213 */ /* 0x000fe40000000000 */
[----:B------:R-:W4:Y:S01]  /*1c00*/  LDL R23, [R1+0x12ac] ;  /* 0x0012ac0001177983 */ /* 0x000f220000100800 */
[----:B-1----:R-:W-:Y:S01]  /*1c10*/  IABS R3, R24 ;  /* 0x0000001800037213 */ /* 0x002fe20000000000 */
[C---:B------:R-:W-:Y:S01]  /*1c20*/  IMAD.HI.U32 R10, R27.reuse, R9, RZ ;  /* 0x000000091b0a7227 */ /* 0x040fe200078e00ff */
[----:B0-----:R-:W-:Y:S01]  /*1c30*/  IABS R0, R25 ;  /* 0x0000001900007213 */ /* 0x001fe20000000000 */
[----:B------:R-:W4:Y:S02]  /*1c40*/  LDL R24, [R1+0x12a4] ;  /* 0x0012a40001187983 */ /* 0x000f240000100800 */
[----:B------:R-:W-:-:S04]  /*1c50*/  IMAD.HI.U32 R8, R27, R7, RZ ;  /* 0x000000071b087227 */ /* 0x000fc800078e00ff */
        /* <DEDUP_REMOVED lines=10> */
[C---:B------:R-:W-:Y:S01]  /*1d00*/  IMAD R5, R29.reuse, R6, R5 ;  /* 0x000000061d057224 */ /* 0x040fe200078e0205 */
[----:B------:R0:W-:Y:S01]  /*1d10*/  STL [R1+0x70], R9 ;  /* 0x0000700901007387 */ /* 0x0001e20000100800 */
[C---:B------:R-:W-:Y:S02]  /*1d20*/  IMAD R3, R29.reuse, R4, R3 ;  /* 0x000000041d037224 */ /* 0x040fe400078e0203 */
[----:B------:R-:W-:Y:S01]  /*1d30*/  IMAD R0, R29, R2, R0 ;  /* 0x000000021d007224 */ /* 0x000fe200078e0200 */
[----:B------:R2:W-:Y:S04]  /*1d40*/  STL [R1+0x6c], R7 ;  /* 0x00006c0701007387 */ /* 0x0005e80000100800 */
[----:B------:R-:W4:Y:S04]  /*1d50*/  LDL R25, [R1+0x12a0] ;  /* 0x0012a00001197983 */ /* 0x000f280000100800 */
[----:B------:R-:W-:Y:S01]  /*1d60*/  STL [R1+0x68], R5 ;  /* 0x0000680501007387 */ /* 0x000fe20000100800 */
[----:B0-----:R-:W-:-:S03]  /*1d70*/  IABS R9, R21 ;  /* 0x0000001500097213 */ /* 0x001fc60000000000 */
[----:B------:R3:W-:Y:S04]  /*1d80*/  STL [R1+0x64], R3 ;  /* 0x0000640301007387 */ /* 0x0007e80000100800 */
[----:B------:R0:W-:Y:S04]  /*1d90*/  STL [R1+0x60], R0 ;  /* 0x0000600001007387 */ /* 0x0001e80000100800 */
[----:B------:R-:W4:Y:S04]  /*1da0*/  LDL R20, [R1+0x129c] ;  /* 0x00129c0001147983 */ /* 0x000f280000100800 */
[----:B------:R-:W4:Y:S01]  /*1db0*/  LDL R21, [R1+0x1298] ;  /* 0x0012980001157983 */ /* 0x000f220000100800 */
[----:B--2---:R-:W-:-:S03]  /*1dc0*/  IABS R7, R22 ;  /* 0x0000001600077213 */ /* 0x004fc60000000000 */
[----:B------:R-:W2:Y:S01]  /*1dd0*/  LDL R22, [R1+0x1294] ;  /* 0x0012940001167983 */ /* 0x000ea20000100800 */
[----:B---3--:R-:W-:-:S03]  /*1de0*/  IABS R3, R26 ;  /* 0x0000001a00037213 */ /* 0x008fc60000000000 */
[----:B------:R-:W3:Y:S01]  /*1df0*/  LDL R26, [R1+0x1290] ;  /* 0x00129000011a7983 */ /* 0x000ee20000100800 */
[----:B----4-:R-:W-:Y:S01]  /*1e00*/  IABS R5, R23 ;  /* 0x0000001700057213 */ /* 0x010fe20000000000 */
[----:B------:R-:W-:Y:S01]  /*1e10*/  IMAD.HI.U32 R10, R27, R9, RZ ;  /* 0x000000091b0a7227 */ /* 0x000fe200078e00ff */
[----:B0-----:R-:W-:-:S03]  /*1e20*/  IABS R0, R24 ;  /* 0x0000001800007213 */ /* 0x001fc60000000000 */
        /* <DEDUP_REMOVED lines=15> */
[----:B------:R-:W-:Y:S04]  /*1f20*/  STL [R1+0x58], R7 ;  /* 0x0000580701007387 */ /* 0x000fe80000100800 */
[----:B------:R0:W-:Y:S04]  /*1f30*/  STL [R1+0x54], R5 ;  /* 0x0000540501007387 */ /* 0x0001e80000100800 */
[----:B------:R1:W-:Y:S04]  /*1f40*/  STL [R1+0x50], R3 ;  /* 0x0000500301007387 */ /* 0x0003e80000100800 */
[----:B------:R-:W4:Y:S01]  /*1f50*/  LDL R23, [R1+0x128c] ;  /* 0x00128c0001177983 */ /* 0x000f220000100800 */
[----:B0-----:R-:W-:-:S03]  /*1f60*/  IABS R5, R25 ;  /* 0x0000001900057213 */ /* 0x001fc60000000000 */
[----:B------:R3:W-:Y:S01]  /*1f70*/  STL [R1+0x4c], R0 ;  /* 0x00004c0001007387 */ /* 0x0007e20000100800 */
[----:B------:R-:W-:-:S03]  /*1f80*/  IABS R4, R20 ;  /* 0x0000001400047213 */ /* 0x000fc60000000000 */
[----:B------:R-:W4:Y:S01]  /*1f90*/  LDL R24, [R1+0x1288] ;  /* 0x0012880001187983 */ /* 0x000f220000100800 */
[C---:B------:R-:W-:Y:S01]  /*1fa0*/  IMAD.HI.U32 R6, R27.reuse, R5, RZ ;  /* 0x000000051b067227 */ /* 0x040fe200078e00ff */
[----:B-1----:R-:W-:Y:S02]  /*1fb0*/  IABS R3, R21 ;  /* 0x0000001500037213 */ /* 0x002fe40000000000 */
[----:B------:R-:W4:Y:S01]  /*1fc0*/  LDL R25, [R1+0x1284] ;  /* 0x0012840001197983 */ /* 0x000f220000100800 */
[----:B------:R-:W-:-:S03]  /*1fd0*/  IMAD.HI.U32 R7, R27, R4, RZ ;  /* 0x000000041b077227 */ /* 0x000fc600078e00ff */
[----:B------:R-:W4:Y:S04]  /*1fe0*/  LDL R20, [R1+0x1280] ;  /* 0x0012800001147983 */ /* 0x000f280000100800 */
[----:B------:R-:W4:Y:S01]  /*1ff0*/  LDL R21, [R1+0x127c] ;  /* 0x00127c0001157983 */ /* 0x000f220000100800 */
[----:B------:R-:W-:-:S04]  /*2000*/  IMAD.HI.U32 R8, R27, R3, RZ ;  /* 0x000000031b087227 */ /* 0x000fc800078e00ff */
[----:B------:R-:W-:Y:S02]  /*2010*/  IMAD.MOV R6, RZ, RZ, -R6 ;  /* 0x000000ffff067224 */ /* 0x000fe400078e0a06 */
[----:B------:R-:W-:Y:S02]  /*2020*/  IMAD.MOV R7, RZ, RZ, -R7 ;  /* 0x000000ffff077224 */ /* 0x000fe400078e0a07 */
[----:B------:R-:W-:Y:S02]  /*2030*/  IMAD.MOV R8, RZ, RZ, -R8 ;  /* 0x000000ffff087224 */ /* 0x000fe400078e0a08 */
[C---:B------:R-:W-:Y:S02]  /*2040*/  IMAD R5, R29.reuse, R6, R5 ;  /* 0x000000061d057224 */ /* 0x040fe400078e0205 */
[C---:B------:R-:W-:Y:S02]  /*2050*/  IMAD R4, R29.reuse, R7, R4 ;  /* 0x000000071d047224 */ /* 0x040fe400078e0204 */
[----:B------:R-:W-:Y:S01]  /*2060*/  IMAD R3, R29, R8, R3 ;  /* 0x000000081d037224 */ /* 0x000fe200078e0203 */
[----:B------:R-:W-:Y:S04]  /*2070*/  STL [R1+0x48], R5 ;  /* 0x0000480501007387 */ /* 0x000fe80000100800 */
[----:B------:R-:W-:Y:S01]  /*2080*/  STL [R1+0x44], R4 ;  /* 0x0000440401007387 */ /* 0x000fe20000100800 */
[----:B--2---:R-:W-:-:S03]  /*2090*/  IABS R2, R22 ;  /* 0x0000001600027213 */ /* 0x004fc60000000000 */
[----:B------:R-:W2:Y:S04]  /*20a0*/  LDL R22, [R1+0x1278] ;  /* 0x0012780001167983 */ /* 0x000ea80000100800 */
[----:B------:R0:W-:Y:S01]  /*20b0*/  STL [R1+0x40], R3 ;  /* 0x0000400301007387 */ /* 0x0001e20000100800 */
[----:B---3--:R-:W-:-:S03]  /*20c0*/  IABS R0, R26 ;  /* 0x0000001a00007213 */ /* 0x008fc60000000000 */
[----:B------:R-:W3:Y:S01]  /*20d0*/  LDL R26, [R1+0x1274] ;  /* 0x00127400011a7983 */ /* 0x000ee20000100800 */
[----:B------:R-:W-:-:S04]  /*20e0*/  IMAD.HI.U32 R9, R27, R2, RZ ;  /* 0x000000021b097227 */ /* 0x000fc800078e00ff */
[----:B------:R-:W-:-:S04]  /*20f0*/  IMAD.HI.U32 R10, R27, R0, RZ ;  /* 0x000000001b0a7227 */ /* 0x000fc800078e00ff */
[----:B------:R-:W-:Y:S02]  /*2100*/  IMAD.MOV R9, RZ, RZ, -R9 ;  /* 0x000000ffff097224 */ /* 0x000fe400078e0a09 */
[----:B------:R-:W-:Y:S02]  /*2110*/  IMAD.MOV R10, RZ, RZ, -R10 ;  /* 0x000000ffff0a7224 */ /* 0x000fe400078e0a0a */
[C---:B------:R-:W-:Y:S02]  /*2120*/  IMAD R2, R29.reuse, R9, R2 ;  /* 0x000000091d027224 */ /* 0x040fe400078e0202 */
[----:B0-----:R-:W-:-:S03]  /*2130*/  IMAD R3, R29, R10, R0 ;  /* 0x0000000a1d037224 */ /* 0x001fc600078e0200 */
[----:B------:R0:W-:Y:S04]  /*2140*/  STL [R1+0x3c], R2 ;  /* 0x00003c0201007387 */ /* 0x0001e80000100800 */
[----:B------:R1:W-:Y:S01]  /*2150*/  STL [R1+0x38], R3 ;  /* 0x0000380301007387 */ /* 0x0003e20000100800 */
[----:B----4-:R-:W-:-:S03]  /*2160*/  IABS R0, R23 ;  /* 0x0000001700007213 */ /* 0x010fc60000000000 */
[----:B------:R-:W4:Y:S01]  /*2170*/  LDL R23, [R1+0x1270] ;  /* 0x0012700001177983 */ /* 0x000f220000100800 */
[----:B0-----:R-:W-:-:S03]  /*2180*/  IABS R2, R24 ;  /* 0x0000001800027213 */ /* 0x001fc60000000000 */
[----:B------:R-:W4:Y:S01]  /*2190*/  LDL R24, [R1+0x126c] ;  /* 0x00126c0001187983 */ /* 0x000f220000100800 */
[----:B-1----:R-:W-:-:S03]  /*21a0*/  IABS R3, R25 ;  /* 0x0000001900037213 */ /* 0x002fc60000000000 */
[----:B------:R-:W4:Y:S01]  /*21b0*/  LDL R25, [R1+0x1268] ;  /* 0x0012680001197983 */ /* 0x000f220000100800 */
[----:B------:R-:W-:Y:S01]  /*21c0*/  IABS R4, R20 ;  /* 0x0000001400047213 */ /* 0x000fe20000000000 */
[----:B------:R-:W-:Y:S01]  /*21d0*/  IMAD.HI.U32 R6, R27, R0, RZ ;  /* 0x000000001b067227 */ /* 0x000fe200078e00ff */
[----:B------:R-:W-:-:S03]  /*21e0*/  IABS R5, R21 ;  /* 0x0000001500057213 */ /* 0x000fc60000000000 */
[----:B------:R-:W-:-:S04]  /*21f0*/  IMAD.HI.U32 R7, R27, R2, RZ ;  /* 0x000000021b077227 */ /* 0x000fc800078e00ff */
[----:B------:R-:W-:-:S04]  /*2200*/  IMAD.HI.U32 R8, R27, R3, RZ ;  /* 0x000000031b087227 */ /* 0x000fc800078e00ff */
[----:B------:R-:W-:-:S04]  /*2210*/  IMAD.HI.U32 R9, R27, R4, RZ ;  /* 0x000000041b097227 */ /* 0x000fc800078e00ff */
[----:B------:R-:W-:-:S04]  /*2220*/  IMAD.HI.U32 R10, R27, R5, RZ ;  /* 0x000000051b0a7227 */ /* 0x000fc800078e00ff */
[----:B------:R-:W-:Y:S02]  /*2230*/  IMAD.MOV R6, RZ, RZ, -R6 ;  /* 0x000000ffff067224 */ /* 0x000fe400078e0a06 */
[----:B------:R-:W-:Y:S02]  /*2240*/  IMAD.MOV R7, RZ, RZ, -R7 ;  /* 0x000000ffff077224 */ /* 0x000fe400078e0a07 */
[----:B------:R-:W-:Y:S02]  /*2250*/  IMAD.MOV R8, RZ, RZ, -R8 ;  /* 0x000000ffff087224 */ /* 0x000fe400078e0a08 */
[----:B------:R-:W-:Y:S02]  /*2260*/  IMAD.MOV R9, RZ, RZ, -R9 ;  /* 0x000000ffff097224 */ /* 0x000fe400078e0a09 */
[----:B------:R-:W-:Y:S02]  /*2270*/  IMAD.MOV R10, RZ, RZ, -R10 ;  /* 0x000000ffff0a7224 */ /* 0x000fe400078e0a0a */
[----:B------:R-:W-:-:S02]  /*2280*/  IMAD R11, R29, R6, R0 ;  /* 0x000000061d0b7224 */ /* 0x000fc400078e0200 */
[C---:B------:R-:W-:Y:S02]  /*2290*/  IMAD R6, R29.reuse, R7, R2 ;  /* 0x000000071d067224 */ /* 0x040fe400078e0202 */
[C---:B------:R-:W-:Y:S02]  /*22a0*/  IMAD R0, R29.reuse, R8, R3 ;  /* 0x000000081d007224 */ /* 0x040fe400078e0203 */
[C---:B------:R-:W-:Y:S01]  /*22b0*/  IMAD R2, R29.reuse, R9, R4 ;  /* 0x000000091d027224 */ /* 0x040fe200078e0204 */
[----:B------:R-:W-:Y:S01]  /*22c0*/  STL [R1+0x34], R11 ;  /* 0x0000340b01007387 */ /* 0x000fe20000100800 */
[----:B------:R-:W-:-:S03]  /*22d0*/  IMAD R3, R29, R10, R5 ;  /* 0x0000000a1d037224 */ /* 0x000fc600078e0205 */
[----:B------:R-:W-:Y:S04]  /*22e0*/  STL [R1+0x30], R6 ;  /* 0x0000300601007387 */ /* 0x000fe80000100800 */
[----:B------:R-:W-:Y:S04]  /*22f0*/  STL [R1+0x2c], R0 ;  /* 0x00002c0001007387 */ /* 0x000fe80000100800 */
[----:B------:R3:W-:Y:S04]  /*2300*/  STL [R1+0x28], R2 ;  /* 0x0000280201007387 */ /* 0x0007e80000100800 */
[----:B------:R4:W-:Y:S04]  /*2310*/  STL [R1+0x24], R3 ;  /* 0x0000240301007387 */ /* 0x0009e80000100800 */
[----:B------:R-:W4:Y:S04]  /*2320*/  LDL R19, [R1+0x1264] ;  /* 0x0012640001137983 */ /* 0x000f280000100800 */
[----:B------:R-:W4:Y:S04]  /*2330*/  LDL R20, [R1+0x1260] ;  /* 0x0012600001147983 */ /* 0x000f280000100800 */
[----:B------:R-:W4:Y:S01]  /*2340*/  LDL R21, [R1+0x125c] ;  /* 0x00125c0001157983 */ /* 0x000f220000100800 */
[----:B---3--:R-:W-:-:S03]  /*2350*/  IABS R2, R26 ;  /* 0x0000001a00027213 */ /* 0x008fc60000000000 */
[----:B------:R-:W3:Y:S01]  /*2360*/  LDL R26, [R1+0x1258] ;  /* 0x00125800011a7983 */ /* 0x000ee20000100800 */
[----:B--2---:R-:W-:Y:S01]  /*2370*/  IABS R0, R22 ;  /* 0x0000001600007213 */ /* 0x004fe20000000000 */
[----:B------:R-:W-:-:S04]  /*2380*/  IMAD.HI.U32 R7, R27, R2, RZ ;  /* 0x000000021b077227 */ /* 0x000fc800078e00ff */
[----:B------:R-:W-:-:S04]  /*2390*/  IMAD.HI.U32 R6, R27, R0, RZ ;  /* 0x000000001b067227 */ /* 0x000fc800078e00ff */
[----:B------:R-:W-:Y:S02]  /*23a0*/  IMAD.MOV R6, RZ, RZ, -R6 ;  /* 0x000000ffff067224 */ /* 0x000fe400078e0a06 */
[----:B------:R-:W-:Y:S02]  /*23b0*/  IMAD.MOV R7, RZ, RZ, -R7 ;  /* 0x000000ffff077224 */ /* 0x000fe400078e0a07 */
[C---:B------:R-:W-:Y:S02]  /*23c0*/  IMAD R6, R29.reuse, R6, R0 ;  /* 0x000000061d067224 */ /* 0x040fe400078e0200 */
[----:B------:R-:W-:-:S03]  /*23d0*/  IMAD R0, R29, R7, R2 ;  /* 0x000000071d007224 */ /* 0x000fc600078e0202 */
[----:B------:R-:W-:Y:S04]  /*23e0*/  STL [R1+0x20], R6 ;  /* 0x0000200601007387 */ /* 0x000fe80000100800 */
[----:B------:R0:W-:Y:S01]  /*23f0*/  STL [R1+0x1c], R0 ;  /* 0x00001c0001007387 */ /* 0x0001e20000100800 */
[----:B----4-:R-:W-:-:S05]  /*2400*/  IABS R3, R23 ;  /* 0x0000001700037213 */ /* 0x010fca0000000000 */
[----:B------:R-:W-:Y:S01]  /*2410*/  IMAD.HI.U32 R8, R27, R3, RZ ;  /* 0x000000031b087227 */ /* 0x000fe200078e00ff */
[----:B------:R-:W-:Y:S02]  /*2420*/  IABS R4, R24 ;  /* 0x0000001800047213 */ /* 0x000fe40000000000 */
[----:B------:R-:W-:-:S03]  /*2430*/  IABS R5, R25 ;  /* 0x0000001900057213 */ /* 0x000fc60000000000 */
[----:B------:R-:W-:-:S04]  /*2440*/  IMAD.HI.U32 R9, R27, R4, RZ ;  /* 0x000000041b097227 */ /* 0x000fc800078e00ff */
[----:B------:R-:W-:-:S04]  /*2450*/  IMAD.HI.U32 R10, R27, R5, RZ ;  /* 0x000000051b0a7227 */ /* 0x000fc800078e00ff */
[----:B------:R-:W-:Y:S02]  /*2460*/  IMAD.MOV R8, RZ, RZ, -R8 ;  /* 0x000000ffff087224 */ /* 0x000fe400078e0a08 */
[----:B------:R-:W-:Y:S02]  /*2470*/  IMAD.MOV R9, RZ, RZ, -R9 ;  /* 0x000000ffff097224 */ /* 0x000fe400078e0a09 */
[----:B------:R-:W-:Y:S02]  /*2480*/  IMAD.MOV R10, RZ, RZ, -R10 ;  /* 0x000000ffff0a7224 */ /* 0x000fe400078e0a0a */
[C---:B------:R-:W-:Y:S02]  /*2490*/  IMAD R3, R29.reuse, R8, R3 ;  /* 0x000000081d037224 */ /* 0x040fe400078e0203 */
[C---:B------:R-:W-:Y:S02]  /*24a0*/  IMAD R2, R29.reuse, R9, R4 ;  /* 0x000000091d027224 */ /* 0x040fe400078e0204 */
[----:B0-----:R-:W-:Y:S01]  /*24b0*/  IMAD R0, R29, R10, R5 ;  /* 0x0000000a1d007224 */ /* 0x001fe200078e0205 */
[----:B------:R-:W-:Y:S04]  /*24c0*/  STL [R1+0x18], R3 ;  /* 0x0000180301007387 */ /* 0x000fe80000100800 */
[----:B------:R-:W2:Y:S04]  /*24d0*/  LDL R22, [R1+0x1250] ;  /* 0x0012500001167983 */ /* 0x000ea80000100800 */
[----:B------:R-:W-:Y:S04]  /*24e0*/  STL [R1+0x14], R2 ;  /* 0x0000140201007387 */ /* 0x000fe80000100800 */
[----:B------:R-:W4:Y:S04]  /*24f0*/  LDL R23, [R1+0x124c] ;  /* 0x00124c0001177983 */ /* 0x000f280000100800 */
[----:B------:R0:W-:Y:S04]  /*2500*/  STL [R1+0x10], R0 ;  /* 0x0000100001007387 */ /* 0x0001e80000100800 */
[----:B------:R-:W4:Y:S04]  /*2510*/  LDL R24, [R1+0x1248] ;  /* 0x0012480001187983 */ /* 0x000f280000100800 */
[----:B------:R-:W4:Y:S01]  /*2520*/  LDL R25, [R1+0x1244] ;  /* 0x0012440001197983 */ /* 0x000f220000100800 */
[----:B---3--:R-:W-:-:S03]  /*2530*/  IABS R4, R26 ;  /* 0x0000001a00047213 */ /* 0x008fc60000000000 */
[----:B------:R-:W3:Y:S01]  /*2540*/  LDL R26, [R1+0x1240] ;  /* 0x00124000011a7983 */ /* 0x000ee20000100800 */
[----:B0-----:R-:W-:Y:S02]  /*2550*/  IABS R0, R19 ;  /* 0x0000001300007213 */ /* 0x001fe40000000000 */
[----:B------:R-:W-:Y:S02]  /*2560*/  IABS R2, R20 ;  /* 0x0000001400027213 */ /* 0x000fe40000000000 */
[----:B------:R-:W-:Y:S01]  /*2570*/  IABS R3, R21 ;  /* 0x0000001500037213 */ /* 0x000fe20000000000 */
[----:B------:R-:W-:Y:S01]  /*2580*/  IMAD.HI.U32 R5, R27, R0, RZ ;  /* 0x000000001b057227 */ /* 0x000fe200078e00ff */
[----:B------:R-:W-:-:S03]  /*2590*/  IABS R28, R28 ;  /* 0x0000001c001c7213 */ /* 0x000fc60000000000 */
[----:B------:R-:W-:-:S04]  /*25a0*/  IMAD.HI.U32 R6, R27, R2, RZ ;  /* 0x000000021b067227 */ /* 0x000fc800078e00ff */
[----:B------:R-:W-:-:S04]  /*25b0*/  IMAD.HI.U32 R7, R27, R3, RZ ;  /* 0x000000031b077227 */ /* 0x000fc800078e00ff */
[----:B------:R-:W-:Y:S02]  /*25c0*/  IMAD.MOV R5, RZ, RZ, -R5 ;  /* 0x000000ffff057224 */ /* 0x000fe400078e0a05 */
[----:B------:R-:W-:-:S04]  /*25d0*/  IMAD.HI.U32 R9, R27, R28, RZ ;  /* 0x0000001c1b097227 */ /* 0x000fc800078e00ff */
[----:B------:R-:W-:-:S04]  /*25e0*/  IMAD.HI.U32 R8, R27, R4, RZ ;  /* 0x000000041b087227 */ /* 0x000fc800078e00ff */
[----:B------:R-:W-:Y:S02]  /*25f0*/  IMAD.MOV R6, RZ, RZ, -R6 ;  /* 0x000000ffff067224 */ /* 0x000fe400078e0a06 */
[----:B------:R-:W-:Y:S02]  /*2600*/  IMAD.MOV R7, RZ, RZ, -R7 ;  /* 0x000000ffff077224 */ /* 0x000fe400078e0a07 */
[C---:B------:R-:W-:Y:S02]  /*2610*/  IMAD R0, R29.reuse, R5, R0 ;  /* 0x000000051d007224 */ /* 0x040fe400078e0200 */
[----:B------:R-:W-:Y:S02]  /*2620*/  IMAD.MOV R9, RZ, RZ, -R9 ;  /* 0x000000ffff097224 */ /* 0x000fe400078e0a09 */
[----:B------:R-:W-:Y:S02]  /*2630*/  IMAD.MOV R8, RZ, RZ, -R8 ;  /* 0x000000ffff087224 */ /* 0x000fe400078e0a08 */
[C---:B------:R-:W-:Y:S01]  /*2640*/  IMAD R5, R29.reuse, R6, R2 ;  /* 0x000000061d057224 */ /* 0x040fe200078e0202 */
[----:B------:R0:W-:Y:S01]  /*2650*/  STL [R1+0xc], R0 ;  /* 0x00000c0001007387 */ /* 0x0001e20000100800 */
[----:B------:R-:W-:-:S02]  /*2660*/  IMAD R2, R29, R7, R3 ;  /* 0x000000071d027224 */ /* 0x000fc400078e0203 */
[C---:B------:R-:W-:Y:S01]  /*2670*/  IMAD R28, R29.reuse, R9, R28 ;  /* 0x000000091d1c7224 */ /* 0x040fe200078e021c */
[----:B------:R-:W-:Y:S01]  /*2680*/  STL [R1+0x8], R5 ;  /* 0x0000080501007387 */ /* 0x000fe20000100800 */
[----:B0-----:R-:W-:-:S03]  /*2690*/  IMAD R0, R29, R8, R4 ;  /* 0x000000081d007224 */ /* 0x001fc600078e0204 */
[----:B------:R-:W-:Y:S04]  /*26a0*/  STL [R1+0x4], R2 ;  /* 0x0000040201007387 */ /* 0x000fe80000100800 */
[----:B------:R-:W-:Y:S04]  /*26b0*/  STL [R1+0x1484], R28 ;  /* 0x0014841c01007387 */ /* 0x000fe80000100800 */
[----:B------:R2:W-:Y:S02]  /*26c0*/  STL [R1], R0 ;  /* 0x0000000001007387 */ /* 0x0005e40000100800 */
[----:B--2---:R-:W-:-:S02]  /*26d0*/  IABS R0, R22 ;  /* 0x0000001600007213 */ /* 0x004fc40000000000 */
[----:B------:R-:W2:Y:S01]  /*26e0*/  LDL R22, [R1+0x123c] ;  /* 0x00123c0001167983 */ /* 0x000ea20000100800 */
[----:B----4-:R-:W-:-:S03]  /*26f0*/  IABS R2, R23 ;  /* 0x0000001700027213 */ /* 0x010fc60000000000 */
[----:B------:R-:W4:Y:S01]  /*2700*/  LDL R23, [R1+0x1238] ;  /* 0x0012380001177983 */ /* 0x000f220000100800 */
[----:B------:R-:W-:-:S03]  /*2710*/  IABS R3, R24 ;  /* 0x0000001800037213 */ /* 0x000fc60000000000 */
[----:B------:R-:W4:Y:S01]  /*2720*/  LDL R24, [R1+0x1234] ;  /* 0x0012340001187983 */ /* 0x000f220000100800 */
[----:B------:R-:W-:-:S03]  /*2730*/  IABS R4, R25 ;  /* 0x0000001900047213 */ /* 0x000fc60000000000 */
[----:B------:R-:W4:Y:S01]  /*2740*/  LDL R25, [R1+0x1230] ;  /* 0x0012300001197983 */ /* 0x000f220000100800 */
[----:B---3--:R-:W-:-:S03]  /*2750*/  IABS R5, R26 ;  /* 0x0000001a00057213 */ /* 0x008fc60000000000 */
[----:B------:R-:W3:Y:S01]  /*2760*/  LDL R26, [R1+0x122c] ;  /* 0x00122c00011a7983 */ /* 0x000ee20000100800 */
[----:B------:R-:W-:-:S04]  /*2770*/  IMAD.HI.U32 R6, R27, R0, RZ ;  /* 0x000000001b067227 */ /* 0x000fc800078e00ff */
        /* <DEDUP_REMOVED lines=17> */
[----:B------:R-:W-:Y:S04]  /*2890*/  STL [R1+0x145c], R4 ;  /* 0x00145c0401007387 */ /* 0x000fe80000100800 */
[----:B------:R-:W-:Y:S01]  /*28a0*/  STL [R1+0x1458], R5 ;  /* 0x0014580501007387 */ /* 0x000fe20000100800 */
[----:B--2---:R-:W-:-:S03]  /*28b0*/  IABS R6, R22 ;  /* 0x0000001600067213 */ /* 0x004fc60000000000 */
        /* <DEDUP_REMOVED lines=25> */
[----:B------:R0:W-:Y:S04]  /*2a50*/  STL [R1+0x146c], R7 ;  /* 0x00146c0701007387 */ /* 0x0001e80000100800 */
[----:B------:R-:W-:Y:S04]  /*2a60*/  STL [R1+0x1470], R8 ;  /* 0x0014700801007387 */ /* 0x000fe80000100800 */
[----:B------:R-:W-:Y:S04]  /*2a70*/  STL [R1+0x1474], R9 ;  /* 0x0014740901007387 */ /* 0x000fe80000100800 */
[----:B------:R-:W-:Y:S01]  /*2a80*/  STL [R1+0x1478], R10 ;  /* 0x0014780a01007387 */ /* 0x000fe20000100800 */
[----:B--2---:R-:W-:-:S03]  /*2a90*/  IABS R11, R22 ;  /* 0x00000016000b7213 */ /* 0x004fc60000000000 */
[----:B------:R-:W2:Y:S01]  /*2aa0*/  LDL R22, [R1+0x1214] ;  /* 0x0012140001167983 */ /* 0x000ea20000100800 */
[----:B----4-:R-:W-:Y:S01]  /*2ab0*/  IABS R12, R23 ;  /* 0x00000017000c7213 */ /* 0x010fe20000000000 */
[C---:B------:R-:W-:Y:S02]  /*2ac0*/  IMAD.HI.U32 R16, R27.reuse, R11, RZ ;  /* 0x0000000b1b107227 */ /* 0x040fe400078e00ff */
[----:B------:R-:W4:Y:S01]  /*2ad0*/  LDL R23, [R1+0x1210] ;  /* 0x0012100001177983 */ /* 0x000f220000100800 */
[----:B------:R-:W-:Y:S01]  /*2ae0*/  IABS R13, R24 ;  /* 0x00000018000d7213 */ /* 0x000fe20000000000 */
[C---:B------:R-:W-:Y:S02]  /*2af0*/  IMAD.HI.U32 R17, R27.reuse, R12, RZ ;  /* 0x0000000c1b117227 */ /* 0x040fe400078e00ff */
[----:B------:R-:W4:Y:S01]  /*2b00*/  LDL R24, [R1+0x120c] ;  /* 0x00120c0001187983 */ /* 0x000f220000100800 */
[----:B------:R-:W-:Y:S01]  /*2b10*/  IABS R14, R25 ;  /* 0x00000019000e7213 */ /* 0x000fe20000000000 */
[----:B------:R-:W-:-:S02]  /*2b20*/  IMAD.HI.U32 R18, R27, R13, RZ ;  /* 0x0000000d1b127227 */ /* 0x000fc400078e00ff */
[----:B------:R-:W4:Y:S02]  /*2b30*/  LDL R25, [R1+0x1208] ;  /* 0x0012080001197983 */ /* 0x000f240000100800 */
[----:B------:R-:W-:-:S04]  /*2b40*/  IMAD.HI.U32 R19, R27, R14, RZ ;  /* 0x0000000e1b137227 */ /* 0x000fc800078e00ff */
[----:B------:R-:W-:Y:S02]  /*2b50*/  IMAD.MOV R16, RZ, RZ, -R16 ;  /* 0x000000ffff107224 */ /* 0x000fe400078e0a10 */
[----:B------:R-:W-:Y:S02]  /*2b60*/  IMAD.MOV R17, RZ, RZ, -R17 ;  /* 0x000000ffff117224 */ /* 0x000fe400078e0a11 */
[----:B------:R-:W-:Y:S02]  /*2b70*/  IMAD.MOV R18, RZ, RZ, -R18 ;  /* 0x000000ffff127224 */ /* 0x000fe400078e0a12 */
[----:B------:R-:W-:Y:S02]  /*2b80*/  IMAD.MOV R19, RZ, RZ, -R19 ;  /* 0x000000ffff137224 */ /* 0x000fe400078e0a13 */
[C---:B------:R-:W-:Y:S02]  /*2b90*/  IMAD R11, R29.reuse, R16, R11 ;  /* 0x000000101d0b7224 */ /* 0x040fe400078e020b */
[----:B------:R-:W-:-:S02]  /*2ba0*/  IMAD R12, R29, R17, R12 ;  /* 0x000000111d0c7224 */ /* 0x000fc400078e020c */
[C---:B------:R-:W-:Y:S02]  /*2bb0*/  IMAD R13, R29.reuse, R18, R13 ;  /* 0x000000121d0d7224 */ /* 0x040fe400078e020d */
[----:B------:R-:W-:Y:S01]  /*2bc0*/  IMAD R14, R29, R19, R14 ;  /* 0x000000131d0e7224 */ /* 0x000fe200078e020e */
[----:B---3--:R-:W-:Y:S02]  /*2bd0*/  IABS R15, R26 ;  /* 0x0000001a000f7213 */ /* 0x008fe40000000000 */
[----:B------:R-:W3:Y:S03]  /*2be0*/  LDL R26, [R1+0x1204] ;  /* 0x00120400011a7983 */ /* 0x000ee60000100800 */
[----:B------:R-:W-:-:S04]  /*2bf0*/  IMAD.HI.U32 R20, R27, R15, RZ ;  /* 0x0000000f1b147227 */ /* 0x000fc800078e00ff */
[----:B------:R-:W-:Y:S01]  /*2c00*/  IMAD.MOV R20, RZ, RZ, -R20 ;  /* 0x000000ffff147224 */ /* 0x000fe200078e0a14 */
[----:B------:R-:W-:Y:S03]  /*2c10*/  STL [R1+0x147c], R11 ;  /* 0x00147c0b01007387 */ /* 0x000fe60000100800 */
[----:B------:R-:W-:Y:S01]  /*2c20*/  IMAD R15, R29, R20, R15 ;  /* 0x000000141d0f7224 */ /* 0x000fe200078e020f */
[----:B------:R1:W-:Y:S04]  /*2c30*/  STL [R1+0x1480], R12 ;  /* 0x0014800c01007387 */ /* 0x0003e80000100800 */
[----:B------:R-:W-:Y:S04]  /*2c40*/  STL [R1+0x1488], R13 ;  /* 0x0014880d01007387 */ /* 0x000fe80000100800 */
[----:B------:R-:W-:Y:S04]  /*2c50*/  STL [R1+0x1450], R14 ;  /* 0x0014500e01007387 */ /* 0x000fe80000100800 */
[----:B------:R-:W-:Y:S04]  /*2c60*/  STL [R1+0x148c], R15 ;  /* 0x00148c0f01007387 */ /* 0x000fe80000100800 */
[----:B0-----:R-:W3:Y:S04]  /*2c70*/  LDL R7, [R1+0x1200] ;  /* 0x0012000001077983 */ /* 0x001ee80000100800 */
[----:B------:R-:W3:Y:S04]  /*2c80*/  LDL R3, [R1+0x7d0] ;  /* 0x0007d00001037983 */ /* 0x000ee80000100800 */
[----:B------:R-:W3:Y:S04]  /*2c90*/  LDL R5, [R1+0x11fc] ;  /* 0x0011fc0001057983 */ /* 0x000ee80000100800 */
[----:B------:R-:W3:Y:S04]  /*2ca0*/  LDL R28, [R1+0x11f4] ;  /* 0x0011f400011c7983 */ /* 0x000ee80000100800 */
[----:B------:R-:W3:Y:S04]  /*2cb0*/  LDL R2, [R1+0x11f8] ;  /* 0x0011f80001027983 */ /* 0x000ee80000100800 */
[----:B-1----:R-:W3:Y:S04]  /*2cc0*/  LDL.LU R12, [R1+0x9c] ;  /* 0x00009c00010c7983 */ /* 0x002ee80000300800 */
[----:B------:R-:W3:Y:S04]  /*2cd0*/  LDL.LU R6, [R1+0x98] ;  /* 0x0000980001067983 */ /* 0x000ee80000300800 */
[----:B------:R-:W3:Y:S04]  /*2ce0*/  LDL.LU R4, [R1+0x94] ;  /* 0x0000940001047983 */ /* 0x000ee80000300800 */
[----:B------:R-:W3:Y:S01]  /*2cf0*/  LDL.LU R0, [R1+0x90] ;  /* 0x0000900001007983 */ /* 0x000ee20000300800 */
[----:B--2---:R-:W-:-:S02]  /*2d00*/  IABS R16, R22 ;  /* 0x0000001600107213 */ /* 0x004fc40000000000 */
[----:B----4-:R-:W-:-:S03]  /*2d10*/  IABS R17, R23 ;  /* 0x0000001700117213 */ /* 0x010fc60000000000 */
[----:B------:R-:W-:Y:S01]  /*2d20*/  IMAD.HI.U32 R21, R27, R16, RZ ;  /* 0x000000101b157227 */ /* 0x000fe200078e00ff */
[----:B------:R-:W-:-:S03]  /*2d30*/  IABS R18, R24 ;  /* 0x0000001800127213 */ /* 0x000fc60000000000 */
[----:B------:R-:W-:Y:S01]  /*2d40*/  IMAD.HI.U32 R24, R27, R17, RZ ;  /* 0x000000111b187227 */ /* 0x000fe200078e00ff */
[----:B------:R-:W-:-:S03]  /*2d50*/  IABS R19, R25 ;  /* 0x0000001900137213 */ /* 0x000fc60000000000 */
[----:B------:R-:W-:-:S04]  /*2d60*/  IMAD.HI.U32 R23, R27, R18, RZ ;  /* 0x000000121b177227 */ /* 0x000fc800078e00ff */
        /* <DEDUP_REMOVED lines=9> */
[----:B------:R0:W-:Y:S04]  /*2e00*/  STL [R1+0x1490], R16 ;  /* 0x0014901001007387 */ /* 0x0001e80000100800 */
[----:B------:R1:W-:Y:S04]  /*2e10*/  STL [R1+0x1494], R17 ;  /* 0x0014941101007387 */ /* 0x0003e80000100800 */
[----:B------:R-:W-:Y:S04]  /*2e20*/  STL [R1+0x1498], R18 ;  /* 0x0014981201007387 */ /* 0x000fe80000100800 */
[----:B------:R-:W-:Y:S01]  /*2e30*/  STL [R1+0x149c], R19 ;  /* 0x00149c1301007387 */ /* 0x000fe20000100800 */
[----:B---3--:R-:W-:-:S05]  /*2e40*/  IABS R20, R26 ;  /* 0x0000001a00147213 */ /* 0x008fca0000000000 */
[----:B------:R-:W-:-:S04]  /*2e50*/  IMAD.HI.U32 R26, R27, R20, RZ ;  /* 0x000000141b1a7227 */ /* 0x000fc800078e00ff */
[----:B------:R-:W-:-:S04]  /*2e60*/  IMAD.MOV R22, RZ, RZ, -R26 ;  /* 0x000000ffff167224 */ /* 0x000fc800078e0a1a */
[----:B------:R-:W-:-:S05]  /*2e70*/  IMAD R20, R29, R22, R20 ;  /* 0x000000161d147224 */ /* 0x000fca00078e0214 */
[----:B------:R-:W-:Y:S04]  /*2e80*/  STL [R1+0x14a0], R20 ;  /* 0x0014a01401007387 */ /* 0x000fe80000100800 */
[----:B0-----:R-:W2:Y:S04]  /*2e90*/  LDL R16, [R1+0x11ec] ;  /* 0x0011ec0001107983 */ /* 0x001ea80000100800 */
[----:B------:R-:W3:Y:S01]  /*2ea0*/  LDL.LU R15, [R1+0x8c] ;  /* 0x00008c00010f7983 */ /* 0x000ee20000300800 */
[----:B------:R-:W-:-:S03]  /*2eb0*/  IABS R21, R7 ;  /* 0x0000000700157213 */ /* 0x000fc60000000000 */
[----:B------:R-:W4:Y:S01]  /*2ec0*/  LDL.LU R14, [R1+0x88] ;  /* 0x00008800010e7983 */ /* 0x000f220000300800 */
[----:B------:R-:W-:Y:S01]  /*2ed0*/  IABS R23, R3 ;  /* 0x0000000300177213 */ /* 0x000fe20000000000 */
[----:B------:R-:W-:Y:S02]  /*2ee0*/  IMAD.HI.U32 R3, R27, R21, RZ ;  /* 0x000000151b037227 */ /* 0x000fe400078e00ff */
[----:B------:R-:W2:Y:S02]  /*2ef0*/  LDL.LU R13, [R1+0x84] ;  /* 0x00008400010d7983 */ /* 0x000ea40000300800 */
[----:B------:R-:W-:Y:S01]  /*2f00*/  IMAD.MOV R3, RZ, RZ, -R3 ;  /* 0x000000ffff037224 */ /* 0x000fe200078e0a03 */
[----:B------:R-:W-:-:S03]  /*2f10*/  IABS R22, R5 ;  /* 0x0000000500167213 */ /* 0x000fc60000000000 */
[----:B------:R-:W-:Y:S01]  /*2f20*/  IMAD R21, R29, R3, R21 ;  /* 0x000000031d157224 */ /* 0x000fe200078e0215 */
[----:B------:R-:W-:Y:S02]  /*2f30*/  IABS R7, R28 ;  /* 0x0000001c00077213 */ /* 0x000fe40000000000 */
[----:B------:R-:W2:Y:S01]  /*2f40*/  LDL.LU R28, [R1+0x80] ;  /* 0x00008000011c7983 */ /* 0x000ea20000300800 */
[----:B------:R-:W-:-:S03]  /*2f50*/  IMAD.HI.U32 R26, R27, R22, RZ ;  /* 0x000000161b1a7227 */ /* 0x000fc600078e00ff */
[----:B------:R-:W-:Y:S01]  /*2f60*/  STL [R1+0x14a4], R21 ;  /* 0x0014a41501007387 */ /* 0x000fe20000100800 */
[----:B------:R-:W-:-:S03]  /*2f70*/  IMAD.HI.U32 R25, R27, R23, RZ ;  /* 0x000000171b197227 */ /* 0x000fc600078e00ff */
[----:B------:R-:W2:Y:S04]  /*2f80*/  LDL.LU R11, [R1+0x7c] ;  /* 0x00007c00010b7983 */ /* 0x000ea80000300800 */
[----:B------:R-:W2:Y:S01]  /*2f90*/  LDL.LU R10, [R1+0x78] ;  /* 0x00007800010a7983 */ /* 0x000ea20000300800 */
[----:B------:R-:W-:-:S03]  /*2fa0*/  IMAD.MOV R5, RZ, RZ, -R26 ;  /* 0x000000ffff057224 */ /* 0x000fc600078e0a1a */
[----:B------:R-:W2:Y:S01]  /*2fb0*/  LDL.LU R9, [R1+0x74] ;  /* 0x0000740001097983 */ /* 0x000ea20000300800 */
[----:B------:R-:W-:-:S03]  /*2fc0*/  IMAD.MOV R26, RZ, RZ, -R25 ;  /* 0x000000ffff1a7224 */ /* 0x000fc600078e0a19 */
[----:B------:R-:W2:Y:S01]  /*2fd0*/  LDL.LU R8, [R1+0x70] ;  /* 0x0000700001087983 */ /* 0x000ea20000300800 */
[----:B------:R-:W-:-:S03]  /*2fe0*/  IMAD.MOV.U32 R25, RZ, RZ, R7 ;  /* 0x000000ffff197224 */ /* 0x000fc600078e0007 */
[----:B------:R-:W2:Y:S01]  /*2ff0*/  LDL.LU R7, [R1+0x6c] ;  /* 0x00006c0001077983 */ /* 0x000ea20000300800 */
[----:B------:R-:W-:Y:S02]  /*3000*/  IABS R24, R2 ;  /* 0x0000000200187213 */ /* 0x000fe40000000000 */
[----:B------:R-:W-:-:S04]  /*3010*/  IABS R2, c[0x0][0x178] ;  /* 0x00005e0000027a13 */ /* 0x000fc80000000000 */
[C---:B------:R-:W-:Y:S02]  /*3020*/  ISETP.GT.U32.AND P3, PT, R2.reuse, R0, PT ;  /* 0x000000000200720c */ /* 0x040fe40003f64070 */
[C---:B------:R-:W-:Y:S02]  /*3030*/  ISETP.GT.U32.AND P0, PT, R2.reuse, R12, PT ;  /* 0x0000000c0200720c */ /* 0x040fe40003f04070 */
[C---:B------:R-:W-:Y:S02]  /*3040*/  ISETP.GT.U32.AND P2, PT, R2.reuse, R4, PT ;  /* 0x000000040200720c */ /* 0x040fe40003f44070 */
[----:B------:R-:W-:Y:S01]  /*3050*/  ISETP.GT.U32.AND P1, PT, R2, R6, PT ;  /* 0x000000060200720c */ /* 0x000fe20003f24070 */
[----:B------:R-:W-:-:S06]  /*3060*/  IMAD R23, R29, R26, R23 ;  /* 0x0000001a1d177224 */ /* 0x000fcc00078e0217 */
[--C-:B------:R-:W-:Y:S02]  /*3070*/  @!P3 IMAD.IADD R0, R0, 0x1, -R2.reuse ;  /* 0x000000010000b824 */ /* 0x100fe400078e0a02 */
[--C-:B------:R-:W-:Y:S02]  /*3080*/  @!P0 IMAD.IADD R12, R12, 0x1, -R2.reuse ;  /* 0x000000010c0c8824 */ /* 0x100fe400078e0a02 */
[--C-:B------:R-:W-:Y:S01]  /*3090*/  @!P2 IMAD.IADD R4, R4, 0x1, -R2.reuse ;  /* 0x000000010404a824 */ /* 0x100fe200078e0a02 */
[----:B------:R-:W-:Y:S01]  /*30a0*/  ISETP.GT.U32.AND P3, PT, R2, R0, PT ;  /* 0x000000000200720c */ /* 0x000fe20003f64070 */
[----:B------:R-:W-:Y:S01]  /*30b0*/  @!P1 IMAD.IADD R6, R6, 0x1, -R2 ;  /* 0x0000000106069824 */ /* 0x000fe200078e0a02 */
[C---:B------:R-:W-:Y:S02]  /*30c0*/  ISETP.GT.U32.AND P5, PT, R2.reuse, R12, PT ;  /* 0x0000000c0200720c */ /* 0x040fe40003fa4070 */
[----:B------:R-:W-:Y:S02]  /*30d0*/  ISETP.GT.U32.AND P0, PT, R2, R4, PT ;  /* 0x000000040200720c */ /* 0x000fe40003f04070 */
[----:B------:R-:W-:-:S02]  /*30e0*/  ISETP.GT.U32.AND P1, PT, R29, R23, PT ;  /* 0x000000171d00720c */ /* 0x000fc40003f24070 */
[----:B------:R-:W-:Y:S01]  /*30f0*/  ISETP.GT.U32.AND P6, PT, R2, R6, PT ;  /* 0x000000060200720c */ /* 0x000fe20003fc4070 */
[----:B------:R-:W-:Y:S02]  /*3100*/  IMAD R22, R29, R5, R22 ;  /* 0x000000051d167224 */ /* 0x000fe400078e0216 */
[----:B------:R-:W2:Y:S01]  /*3110*/  LDL.LU R5, [R1+0x68] ;  /* 0x0000680001057983 */ /* 0x000ea20000300800 */
[----:B------:R-:W-:-:S04]  /*3120*/  IMAD.HI.U32 R3, R27, R24, RZ ;  /* 0x000000181b037227 */ /* 0x000fc800078e00ff */
[--C-:B------:R-:W-:Y:S02]  /*3130*/  @!P3 IMAD.IADD R0, R0, 0x1, -R2.reuse ;  /* 0x000000010000b824 */ /* 0x100fe400078e0a02 */
[--C-:B------:R-:W-:Y:S02]  /*3140*/  @!P5 IMAD.IADD R12, R12, 0x1, -R2.reuse ;  /* 0x000000010c0cd824 */ /* 0x100fe400078e0a02 */
[----:B------:R-:W-:Y:S02]  /*3150*/  @!P0 IMAD.IADD R4, R4, 0x1, -R2 ;  /* 0x0000000104048824 */ /* 0x000fe400078e0a02 */
[----:B-1----:R-:W-:Y:S02]  /*3160*/  IMAD.MOV R17, RZ, RZ, -R3 ;  /* 0x000000ffff117224 */ /* 0x002fe400078e0a03 */
[----:B------:R-:W2:Y:S01]  /*3170*/  LDL.LU R3, [R1+0x64] ;  /* 0x0000640001037983 */ /* 0x000ea20000300800 */
[----:B------:R-:W-:Y:S02]  /*3180*/  @!P1 IMAD.IADD R23, R23, 0x1, -R29 ;  /* 0x0000000117179824 */ /* 0x000fe400078e0a1d */
[----:B------:R-:W-:-:S04]  /*3190*/  IMAD.HI.U32 R26, R27, R25, RZ ;  /* 0x000000191b1a7227 */ /* 0x000fc800078e00ff */
[----:B------:R-:W-:Y:S02]  /*31a0*/  @!P6 IMAD.IADD R6, R6, 0x1, -R2 ;  /* 0x000000010606e824 */ /* 0x000fe400078e0a02 */
[----:B------:R-:W-:Y:S01]  /*31b0*/  IMAD.MOV R26, RZ, RZ, -R26 ;  /* 0x000000ffff1a7224 */ /* 0x000fe200078e0a1a */
[----:B------:R-:W-:Y:S03]  /*31c0*/  STL [R1+0x9c], R12 ;  /* 0x00009c0c01007387 */ /* 0x000fe60000100800 */
[C---:B------:R-:W-:Y:S01]  /*31d0*/  IMAD R25, R29.reuse, R26, R25 ;  /* 0x0000001a1d197224 */ /* 0x040fe200078e0219 */
[----:B------:R-:W-:Y:S04]  /*31e0*/  STL [R1+0x98], R6 ;  /* 0x0000980601007387 */ /* 0x000fe80000100800 */
[----:B------:R0:W-:Y:S04]  /*31f0*/  STL [R1+0x90], R0 ;  /* 0x0000900001007387 */ /* 0x0001e80000100800 */
[----:B------:R1:W-:Y:S01]  /*3200*/  STL [R1+0x94], R4 ;  /* 0x0000940401007387 */ /* 0x0003e20000100800 */
[C---:B------:R-:W-:Y:S01]  /*3210*/  IMAD R24, R29.reuse, R17, R24 ;  /* 0x000000111d187224 */ /* 0x040fe200078e0218 */
[----:B---3--:R-:W-:-:S02]  /*3220*/  ISETP.GT.U32.AND P4, PT, R29, R15, PT ;  /* 0x0000000f1d00720c */ /* 0x008fc40003f84070 */
[C---:B----4-:R-:W-:Y:S02]  /*3230*/  ISETP.GT.U32.AND P2, PT, R29.reuse, R14, PT ;  /* 0x0000000e1d00720c */ /* 0x050fe40003f44070 */
[----:B--2---:R-:W-:Y:S02]  /*3240*/  ISETP.GT.U32.AND P5, PT, R29, R13, PT ;  /* 0x0000000d1d00720c */ /* 0x004fe40003fa4070 */
[----:B------:R-:W-:-:S07]  /*3250*/  IABS R16, R16 ;  /* 0x0000001000107213 */ /* 0x000fce0000000000 */
[--C-:B------:R-:W-:Y:S01]  /*3260*/  @!P4 IMAD.IADD R15, R15, 0x1, -R29.reuse ;  /* 0x000000010f0fc824 */ /* 0x100fe200078e0a1d */
[C---:B------:R-:W-:Y:S02]  /*3270*/  ISETP.GT.U32.AND P6, PT, R29.reuse, R28, PT ;  /* 0x0000001c1d00720c */ /* 0x040fe40003fc4070 */
[C---:B------:R-:W-:Y:S02]  /*3280*/  ISETP.GT.U32.AND P3, PT, R29.reuse, R11, PT ;  /* 0x0000000b1d00720c */ /* 0x040fe40003f64070 */
[C---:B------:R-:W-:Y:S02]  /*3290*/  ISETP.GT.U32.AND P0, PT, R29.reuse, R10, PT ;  /* 0x0000000a1d00720c */ /* 0x040fe40003f04070 */
[C---:B------:R-:W-:Y:S01]  /*32a0*/  ISETP.GT.U32.AND P1, PT, R29.reuse, R9, PT ;  /* 0x000000091d00720c */ /* 0x040fe20003f24070 */
[----:B------:R-:W-:Y:S01]  /*32b0*/  @!P2 IMAD.IADD R14, R14, 0x1, -R29 ;  /* 0x000000010e0ea824 */ /* 0x000fe200078e0a1d */
[C---:B------:R-:W-:Y:S01]  /*32c0*/  ISETP.GT.U32.AND P4, PT, R29.reuse, R8, PT ;  /* 0x000000081d00720c */ /* 0x040fe20003f84070 */
[----:B------:R-:W-:Y:S01]  /*32d0*/  IMAD.MOV.U32 R26, RZ, RZ, R16 ;  /* 0x000000ffff1a7224 */ /* 0x000fe200078e0010 */
[----:B------:R-:W-:-:S05]  /*32e0*/  ISETP.GT.U32.AND P2, PT, R29, R7, PT ;  /* 0x000000071d00720c */ /* 0x000fca0003f44070 */
[--C-:B------:R-:W-:Y:S01]  /*32f0*/  @!P3 IMAD.IADD R11, R11, 0x1, -R29.reuse ;  /* 0x000000010b0bb824 */ /* 0x100fe200078e0a1d */
[----:B------:R-:W-:Y:S01]  /*3300*/  ISETP.GT.U32.AND P3, PT, R29, R23, PT ;  /* 0x000000171d00720c */ /* 0x000fe20003f64070 */
[--C-:B------:R-:W-:Y:S02]  /*3310*/  @!P5 IMAD.IADD R13, R13, 0x1, -R29.reuse ;  /* 0x000000010d0dd824 */ /* 0x100fe400078e0a1d */
[----:B------:R-:W-:Y:S01]  /*3320*/  @!P0 IMAD.IADD R10, R10, 0x1, -R29 ;  /* 0x000000010a0a8824 */ /* 0x000fe200078e0a1d */
[----:B------:R-:W-:Y:S01]  /*3330*/  ISETP.GT.U32.AND P0, PT, R29, R15, PT ;  /* 0x0000000f1d00720c */ /* 0x000fe20003f04070 */
[----:B0-----:R-:W-:-:S04]  /*3340*/  IMAD.HI.U32 R0, R27, R26, RZ ;  /* 0x0000001a1b007227 */ /* 0x001fc800078e00ff */
[--C-:B------:R-:W-:Y:S01]  /*3350*/  @!P1 IMAD.IADD R9, R9, 0x1, -R29.reuse ;  /* 0x0000000109099824 */ /* 0x100fe200078e0a1d */
[C---:B------:R-:W-:Y:S01]  /*3360*/  ISETP.GT.U32.AND P1, PT, R29.reuse, R14, PT ;  /* 0x0000000e1d00720c */ /* 0x040fe20003f24070 */
[--C-:B------:R-:W-:Y:S02]  /*3370*/  @!P6 IMAD.IADD R28, R28, 0x1, -R29.reuse ;  /* 0x000000011c1ce824 */ /* 0x100fe400078e0a1d */
[--C-:B------:R-:W-:Y:S01]  /*3380*/  @!P4 IMAD.IADD R8, R8, 0x1, -R29.reuse ;  /* 0x000000010808c824 */ /* 0x100fe200078e0a1d */
[----:B------:R-:W-:Y:S01]  /*3390*/  ISETP.GT.U32.AND P4, PT, R29, R13, PT ;  /* 0x0000000d1d00720c */ /* 0x000fe20003f84070 */
[----:B------:R-:W-:Y:S02]  /*33a0*/  IMAD.MOV R12, RZ, RZ, -R0 ;  /* 0x000000ffff0c7224 */ /* 0x000fe400078e0a00 */
[----:B------:R-:W-:Y:S01]  /*33b0*/  @!P2 IMAD.IADD R7, R7, 0x1, -R29 ;  /* 0x000000010707a824 */ /* 0x000fe200078e0a1d */
[----:B------:R-:W2:Y:S01]  /*33c0*/  LDL.LU R0, [R1+0x60] ;  /* 0x0000600001007983 */ /* 0x000ea20000300800 */
[----:B------:R-:W-:-:S03]  /*33d0*/  ISETP.GT.U32.AND P2, PT, R29, R28, PT ;  /* 0x0000001c1d00720c */ /* 0x000fc60003f44070 */
[----:B------:R-:W3:Y:S01]  /*33e0*/  LDL.LU R2, [R1+0x5c] ;  /* 0x00005c0001027983 */ /* 0x000ee20000300800 */
[----:B------:R-:W-:-:S03]  /*33f0*/  @!P3 IMAD.IADD R23, R23, 0x1, -R29 ;  /* 0x000000011717b824 */ /* 0x000fc600078e0a1d */
[----:B-1----:R-:W4:Y:S01]  /*3400*/  LDL.LU R4, [R1+0x58] ;  /* 0x0000580001047983 */ /* 0x002f220000300800 */
[----:B------:R-:W-:-:S03]  /*3410*/  @!P0 IMAD.IADD R15, R15, 0x1, -R29 ;  /* 0x000000010f0f8824 */ /* 0x000fc600078e0a1d */
[----:B------:R-:W4:Y:S01]  /*3420*/  LDL.LU R6, [R1+0x54] ;  /* 0x0000540001067983 */ /* 0x000f220000300800 */
[----:B------:R-:W-:-:S03]  /*3430*/  @!P1 IMAD.IADD R14, R14, 0x1, -R29 ;  /* 0x000000010e0e9824 */ /* 0x000fc600078e0a1d */
[----:B------:R-:W4:Y:S01]  /*3440*/  LDL.LU R21, [R1+0x50] ;  /* 0x0000500001157983 */ /* 0x000f220000300800 */
[----:B------:R-:W-:-:S03]  /*3450*/  @!P4 IMAD.IADD R13, R13, 0x1, -R29 ;  /* 0x000000010d0dc824 */ /* 0x000fc600078e0a1d */
[----:B------:R-:W4:Y:S04]  /*3460*/  LDL.LU R20, [R1+0x4c] ;  /* 0x00004c0001147983 */ /* 0x000f280000300800 */
[----:B------:R-:W-:Y:S01]  /*3470*/  STL [R1+0x141c], R23 ;  /* 0x00141c1701007387 */ /* 0x000fe20000100800 */
[----:B------:R-:W-:-:S03]  /*3480*/  @!P2 IMAD.IADD R28, R28, 0x1, -R29 ;  /* 0x000000011c1ca824 */ /* 0x000fc600078e0a1d */
[----:B------:R0:W-:Y:S04]  /*3490*/  STL [R1+0x8c], R15 ;  /* 0x00008c0f01007387 */ /* 0x0001e80000100800 */
[----:B------:R-:W4:Y:S04]  /*34a0*/  LDL.LU R19, [R1+0x48] ;  /* 0x0000480001137983 */ /* 0x000f280000300800 */
[----:B------:R-:W-:Y:S04]  /*34b0*/  STL [R1+0x88], R14 ;  /* 0x0000880e01007387 */ /* 0x000fe80000100800 */
[----:B------:R-:W4:Y:S04]  /*34c0*/  LDL.LU R18, [R1+0x44] ;  /* 0x0000440001127983 */ /* 0x000f280000300800 */
[----:B------:R1:W-:Y:S04]  /*34d0*/  STL [R1+0x84], R13 ;  /* 0x0000840d01007387 */ /* 0x0003e80000100800 */
[----:B------:R-:W4:Y:S04]  /*34e0*/  LDL.LU R17, [R1+0x40] ;  /* 0x0000400001117983 */ /* 0x000f280000300800 */
[----:B------:R-:W4:Y:S04]  /*34f0*/  LDL.LU R16, [R1+0x3c] ;  /* 0x00003c0001107983 */ /* 0x000f280000300800 */
[----:B------:R1:W-:Y:S04]  /*3500*/  STL [R1+0x80], R28 ;  /* 0x0000801c01007387 */ /* 0x0003e80000100800 */
[----:B0-----:R-:W4:Y:S04]  /*3510*/  LDL.LU R15, [R1+0x38] ;  /* 0x00003800010f7983 */ /* 0x001f280000300800 */
[----:B-1----:R-:W4:Y:S04]  /*3520*/  LDL.LU R13, [R1+0x34] ;  /* 0x00003400010d7983 */ /* 0x002f280000300800 */
[----:B------:R-:W4:Y:S01]  /*3530*/  LDL.LU R28, [R1+0x30] ;  /* 0x00003000011c7983 */ /* 0x000f220000300800 */
[----:B------:R-:W-:-:S02]  /*3540*/  ISETP.GT.U32.AND P5, PT, R29, R5, PT ;  /* 0x000000051d00720c */ /* 0x000fc40003fa4070 */
[C---:B------:R-:W-:Y:S01]  /*3550*/  ISETP.GT.U32.AND P6, PT, R29.reuse, R3, PT ;  /* 0x000000031d00720c */ /* 0x040fe20003fc4070 */
[----:B------:R-:W4:Y:S01]  /*3560*/  LDL R23, [R1+0x11f0] ;  /* 0x0011f00001177983 */ /* 0x000f220000100800 */
[C---:B------:R-:W-:Y:S02]  /*3570*/  ISETP.GT.U32.AND P3, PT, R29.reuse, R10, PT ;  /* 0x0000000a1d00720c */ /* 0x040fe40003f64070 */
[----:B------:R-:W-:-:S07]  /*3580*/  ISETP.GT.U32.AND P0, PT, R29, R9, PT ;  /* 0x000000091d00720c */ /* 0x000fce0003f04070 */
[--C-:B------:R-:W-:Y:S01]  /*3590*/  @!P5 IMAD.IADD R5, R5, 0x1, -R29.reuse ;  /* 0x000000010505d824 */ /* 0x100fe200078e0a1d */
[----:B------:R-:W-:Y:S01]  /*35a0*/  ISETP.GT.U32.AND P5, PT, R29, R11, PT ;  /* 0x0000000b1d00720c */ /* 0x000fe20003fa4070 */
[--C-:B------:R-:W-:Y:S01]  /*35b0*/  @!P6 IMAD.IADD R3, R3, 0x1, -R29.reuse ;  /* 0x000000010303e824 */ /* 0x100fe200078e0a1d */
[C---:B------:R-:W-:Y:S02]  /*35c0*/  ISETP.GT.U32.AND P1, PT, R29.reuse, R8, PT ;  /* 0x000000081d00720c */ /* 0x040fe40003f24070 */
[C---:B------:R-:W-:Y:S02]  /*35d0*/  ISETP.GT.U32.AND P4, PT, R29.reuse, R7, PT ;  /* 0x000000071d00720c */ /* 0x040fe40003f84070 */
[C---:B------:R-:W-:Y:S02]  /*35e0*/  ISETP.GT.U32.AND P2, PT, R29.reuse, R5, PT ;  /* 0x000000051d00720c */ /* 0x040fe40003f44070 */
[----:B------:R-:W-:Y:S01]  /*35f0*/  ISETP.GT.U32.AND P6, PT, R29, R3, PT ;  /* 0x000000031d00720c */ /* 0x000fe20003fc4070 */
[----:B------:R-:W-:-:S04]  /*3600*/  @!P3 IMAD.IADD R10, R10, 0x1, -R29 ;  /* 0x000000010a0ab824 */ /* 0x000fc800078e0a1d */
[--C-:B------:R-:W-:Y:S02]  /*3610*/  @!P5 IMAD.IADD R11, R11, 0x1, -R29.reuse ;  /* 0x000000010b0bd824 */ /* 0x100fe400078e0a1d */
[--C-:B------:R-:W-:Y:S02]  /*3620*/  @!P0 IMAD.IADD R9, R9, 0x1, -R29.reuse ;  /* 0x0000000109098824 */ /* 0x100fe400078e0a1d */
[--C-:B------:R-:W-:Y:S02]  /*3630*/  @!P1 IMAD.IADD R8, R8, 0x1, -R29.reuse ;  /* 0x0000000108089824 */ /* 0x100fe400078e0a1d */
[--C-:B------:R-:W-:Y:S02]  /*3640*/  @!P4 IMAD.IADD R7, R7, 0x1, -R29.reuse ;  /* 0x000000010707c824 */ /* 0x100fe400078e0a1d */
[--C-:B------:R-:W-:Y:S02]  /*3650*/  @!P2 IMAD.IADD R5, R5, 0x1, -R29.reuse ;  /* 0x000000010505a824 */ /* 0x100fe400078e0a1d */
[----:B------:R-:W-:Y:S01]  /*3660*/  @!P6 IMAD.IADD R3, R3, 0x1, -R29 ;  /* 0x000000010303e824 */ /* 0x000fe200078e0a1d */
[----:B------:R0:W-:Y:S01]  /*3670*/  STL [R1+0x7c], R11 ;  /* 0x00007c0b01007387 */ /* 0x0001e20000100800 */
[----:B------:R-:W-:-:S03]  /*3680*/  IMAD R26, R29, R12, R26 ;  /* 0x0000000c1d1a7224 */ /* 0x000fc600078e021a */
[----:B------:R1:W-:Y:S04]  /*3690*/  STL [R1+0x78], R10 ;  /* 0x0000780a01007387 */ /* 0x0003e80000100800 */
[----:B------:R0:W-:Y:S04]  /*36a0*/  STL [R1+0x74], R9 ;  /* 0x0000740901007387 */ /* 0x0001e80000100800 */
[----:B------:R0:W-:Y:S04]  /*36b0*/  STL [R1+0x70], R8 ;  /* 0x0000700801007387 */ /* 0x0001e80000100800 */
[----:B------:R0:W-:Y:S04]  /*36c0*/  STL [R1+0x6c], R7 ;  /* 0x00006c0701007387 */ /* 0x0001e80000100800 */
[----:B------:R-:W4:Y:S04]  /*36d0*/  LDL.LU R12, [R1+0x2c] ;  /* 0x00002c00010c7983 */ /* 0x000f280000300800 */
[----:B------:R-:W-:Y:S04]  /*36e0*/  STL [R1+0x68], R5 ;  /* 0x0000680501007387 */ /* 0x000fe80000100800 */
[----:B0-----:R-:W4:Y:S04]  /*36f0*/  LDL.LU R11, [R1+0x28] ;  /* 0x00002800010b7983 */ /* 0x001f280000300800 */
[----:B-1----:R-:W4:Y:S04]  /*3700*/  LDL.LU R10, [R1+0x24] ;  /* 0x00002400010a7983 */ /* 0x002f280000300800 */
[----:B------:R-:W-:Y:S04]  /*3710*/  STL [R1+0x64], R3 ;  /* 0x0000640301007387 */ /* 0x000fe80000100800 */
[----:B------:R-:W4:Y:S04]  /*3720*/  LDL.LU R9, [R1+0x20] ;  /* 0x0000200001097983 */ /* 0x000f280000300800 */
[----:B------:R-:W4:Y:S04]  /*3730*/  LDL.LU R8, [R1+0x1c] ;  /* 0x00001c0001087983 */ /* 0x000f280000300800 */
[----:B------:R-:W4:Y:S01]  /*3740*/  LDL.LU R7, [R1+0x18] ;  /* 0x0000180001077983 */ /* 0x000f220000300800 */
[----:B--2---:R-:W-:-:S02]  /*3750*/  ISETP.GT.U32.AND P5, PT, R29, R0, PT ;  /* 0x000000001d00720c */ /* 0x004fc40003fa4070 */
[C---:B---3--:R-:W-:Y:S02]  /*3760*/  ISETP.GT.U32.AND P3, PT, R29.reuse, R2, PT ;  /* 0x000000021d00720c */ /* 0x048fe40003f64070 */
[C---:B----4-:R-:W-:Y:S02]  /*3770*/  ISETP.GT.U32.AND P0, PT, R29.reuse, R4, PT ;  /* 0x000000041d00720c */ /* 0x050fe40003f04070 */
[C---:B------:R-:W-:Y:S02]  /*3780*/  ISETP.GT.U32.AND P1, PT, R29.reuse, R6, PT ;  /* 0x000000061d00720c */ /* 0x040fe40003f24070 */
[----:B------:R-:W-:-:S05]  /*3790*/  ISETP.GT.U32.AND P4, PT, R29, R21, PT ;  /* 0x000000151d00720c */ /* 0x000fca0003f84070 */
[--C-:B------:R-:W-:Y:S01]  /*37a0*/  @!P5 IMAD.IADD R0, R0, 0x1, -R29.reuse ;  /* 0x000000010000d824 */ /* 0x100fe200078e0a1d */
[C---:B------:R-:W-:Y:S01]  /*37b0*/  ISETP.GT.U32.AND P2, PT, R29.reuse, R20, PT ;  /* 0x000000141d00720c */ /* 0x040fe20003f44070 */
[--C-:B------:R-:W-:Y:S02]  /*37c0*/  @!P3 IMAD.IADD R2, R2, 0x1, -R29.reuse ;  /* 0x000000010202b824 */ /* 0x100fe400078e0a1d */
[--C-:B------:R-:W-:Y:S02]  /*37d0*/  @!P0 IMAD.IADD R4, R4, 0x1, -R29.reuse ;  /* 0x0000000104048824 */ /* 0x100fe400078e0a1d */
[--C-:B------:R-:W-:Y:S01]  /*37e0*/  @!P1 IMAD.IADD R6, R6, 0x1, -R29.reuse ;  /* 0x0000000106069824 */ /* 0x100fe200078e0a1d */
[----:B------:R-:W-:Y:S01]  /*37f0*/  ISETP.GT.U32.AND P6, PT, R29, R19, PT ;  /* 0x000000131d00720c */ /* 0x000fe20003fc4070 */
[----:B------:R-:W-:Y:S01]  /*3800*/  @!P4 IMAD.IADD R21, R21, 0x1, -R29 ;  /* 0x000000011515c824 */ /* 0x000fe200078e0a1d */
[C---:B------:R-:W-:Y:S02]  /*3810*/  ISETP.GT.U32.AND P5, PT, R29.reuse, R18, PT ;  /* 0x000000121d00720c */ /* 0x040fe40003fa4070 */
[----:B------:R-:W-:-:S02]  /*3820*/  ISETP.GT.U32.AND P3, PT, R29, R17, PT ;  /* 0x000000111d00720c */ /* 0x000fc40003f64070 */
[----:B------:R-:W-:Y:S01]  /*3830*/  ISETP.GT.U32.AND P0, PT, R29, R16, PT ;  /* 0x000000101d00720c */ /* 0x000fe20003f04070 */
[----:B------:R-:W-:-:S06]  /*3840*/  @!P2 IMAD.IADD R20, R20, 0x1, -R29 ;  /* 0x000000011414a824 */ /* 0x000fcc00078e0a1d */
[--C-:B------:R-:W-:Y:S01]  /*3850*/  @!P6 IMAD.IADD R19, R19, 0x1, -R29.reuse ;  /* 0x000000011313e824 */ /* 0x100fe200078e0a1d */
[C---:B------:R-:W-:Y:S02]  /*3860*/  ISETP.GT.U32.AND P1, PT, R29.reuse, R15, PT ;  /* 0x0000000f1d00720c */ /* 0x040fe40003f24070 */
[C---:B------:R-:W-:Y:S01]  /*3870*/  ISETP.GT.U32.AND P4, PT, R29.reuse, R13, PT ;  /* 0x0000000d1d00720c */ /* 0x040fe20003f84070 */
[--C-:B------:R-:W-:Y:S01]  /*3880*/  @!P5 IMAD.IADD R18, R18, 0x1, -R29.reuse ;  /* 0x000000011212d824 */ /* 0x100fe200078e0a1d */
[C---:B------:R-:W-:Y:S02]  /*3890*/  ISETP.GT.U32.AND P6, PT, R29.reuse, R0, PT ;  /* 0x000000001d00720c */ /* 0x040fe40003fc4070 */
[----:B------:R-:W-:Y:S01]  /*38a0*/  ISETP.GT.U32.AND P2, PT, R29, R28, PT ;  /* 0x0000001c1d00720c */ /* 0x000fe20003f44070 */
[--C-:B------:R-:W-:Y:S01]  /*38b0*/  @!P3 IMAD.IADD R17, R17, 0x1, -R29.reuse ;  /* 0x000000011111b824 */ /* 0x100fe200078e0a1d */
[C---:B------:R-:W-:Y:S01]  /*38c0*/  ISETP.GT.U32.AND P5, PT, R29.reuse, R2, PT ;  /* 0x000000021d00720c */ /* 0x040fe20003fa4070 */
[----:B------:R-:W-:Y:S01]  /*38d0*/  @!P0 IMAD.IADD R16, R16, 0x1, -R29 ;  /* 0x0000000110108824 */ /* 0x000fe200078e0a1d */
[----:B------:R-:W-:-:S03]  /*38e0*/  ISETP.GT.U32.AND P3, PT, R29, R4, PT ;  /* 0x000000041d00720c */ /* 0x000fc60003f64070 */
[--C-:B------:R-:W-:Y:S01]  /*38f0*/  @!P1 IMAD.IADD R15, R15, 0x1, -R29.reuse ;  /* 0x000000010f0f9824 */ /* 0x100fe200078e0a1d */
[C---:B------:R-:W-:Y:S02]  /*3900*/  ISETP.GT.U32.AND P0, PT, R29.reuse, R6, PT ;  /* 0x000000061d00720c */ /* 0x040fe40003f04070 */
[----:B------:R-:W-:Y:S01]  /*3910*/  ISETP.GT.U32.AND P1, PT, R29, R21, PT ;  /* 0x000000151d00720c */ /* 0x000fe20003f24070 */
[--C-:B------:R-:W-:Y:S01]  /*3920*/  @!P4 IMAD.IADD R13, R13, 0x1, -R29.reuse ;  /* 0x000000010d0dc824 */ /* 0x100fe200078e0a1d */
[C---:B------:R-:W-:Y:S01]  /*3930*/  ISETP.GT.U32.AND P4, PT, R29.reuse, R20, PT ;  /* 0x000000141d00720c */ /* 0x040fe20003f84070 */
[--C-:B------:R-:W-:Y:S02]  /*3940*/  @!P6 IMAD.IADD R0, R0, 0x1, -R29.reuse ;  /* 0x000000010000e824 */ /* 0x100fe400078e0a1d */
[--C-:B------:R-:W-:Y:S01]  /*3950*/  @!P2 IMAD.IADD R28, R28, 0x1, -R29.reuse ;  /* 0x000000011c1ca824 */ /* 0x100fe200078e0a1d */
[C---:B------:R-:W-:Y:S01]  /*3960*/  ISETP.GT.U32.AND P2, PT, R29.reuse, R19, PT ;  /* 0x000000131d00720c */ /* 0x040fe20003f44070 */
[--C-:B------:R-:W-:Y:S01]  /*3970*/  @!P5 IMAD.IADD R2, R2, 0x1, -R29.reuse ;  /* 0x000000010202d824 */ /* 0x100fe200078e0a1d */
[C---:B------:R-:W-:Y:S01]  /*3980*/  ISETP.GT.U32.AND P5, PT, R29.reuse, R18, PT ;  /* 0x000000121d00720c */ /* 0x040fe20003fa4070 */
[--C-:B------:R-:W-:Y:S01]  /*3990*/  @!P3 IMAD.IADD R4, R4, 0x1, -R29.reuse ;  /* 0x000000010404b824 */ /* 0x100fe200078e0a1d */
[----:B------:R0:W-:Y:S01]  /*39a0*/  STL [R1+0x60], R0 ;  /* 0x0000600001007387 */ /* 0x0001e20000100800 */
[C---:B------:R-:W-:Y:S01]  /*39b0*/  ISETP.GT.U32.AND P3, PT, R29.reuse, R17, PT ;  /* 0x000000111d00720c */ /* 0x040fe20003f64070 */
[--C-:B------:R-:W-:Y:S01]  /*39c0*/  @!P0 IMAD.IADD R6, R6, 0x1, -R29.reuse ;  /* 0x0000000106068824 */ /* 0x100fe200078e0a1d */
[----:B------:R-:W-:Y:S01]  /*39d0*/  ISETP.GT.U32.AND P0, PT, R29, R16, PT ;  /* 0x000000101d00720c */ /* 0x000fe20003f04070 */
[--C-:B------:R-:W-:Y:S01]  /*39e0*/  @!P1 IMAD.IADD R21, R21, 0x1, -R29.reuse ;  /* 0x0000000115159824 */ /* 0x100fe200078e0a1d */
[C---:B------:R-:W-:Y:S01]  /*39f0*/  ISETP.GT.U32.AND P1, PT, R29.reuse, R15, PT ;  /* 0x0000000f1d00720c */ /* 0x040fe20003f24070 */
[--C-:B------:R-:W-:Y:S01]  /*3a00*/  @!P4 IMAD.IADD R20, R20, 0x1, -R29.reuse ;  /* 0x000000011414c824 */ /* 0x100fe200078e0a1d */
[----:B0-----:R-:W2:Y:S04]  /*3a10*/  LDL.LU R0, [R1+0x14] ;  /* 0x0000140001007983 */ /* 0x001ea80000300800 */
[----:B------:R0:W-:Y:S01]  /*3a20*/  STL [R1+0x5c], R2 ;  /* 0x00005c0201007387 */ /* 0x0001e20000100800 */
[----:B------:R-:W-:Y:S01]  /*3a30*/  ISETP.GT.U32.AND P4, PT, R29, R13, PT ;  /* 0x0000000d1d00720c */ /* 0x000fe20003f84070 */
[--C-:B------:R-:W-:Y:S01]  /*3a40*/  @!P2 IMAD.IADD R19, R19, 0x1, -R29.reuse ;  /* 0x000000011313a824 */ /* 0x100fe200078e0a1d */
[----:B------:R-:W-:Y:S01]  /*3a50*/  ISETP.GT.U32.AND P6, PT, R29, R28, PT ;  /* 0x0000001c1d00720c */ /* 0x000fe20003fc4070 */
[----:B0-----:R-:W3:Y:S04]  /*3a60*/  LDL.LU R2, [R1+0x10] ;  /* 0x0000100001027983 */ /* 0x001ee80000300800 */
[----:B------:R-:W4:Y:S04]  /*3a70*/  LDL.LU R3, [R1+0xc] ;  /* 0x00000c0001037983 */ /* 0x000f280000300800 */
[----:B------:R0:W-:Y:S01]  /*3a80*/  STL [R1+0x58], R4 ;  /* 0x0000580401007387 */ /* 0x0001e20000100800 */
[----:B------:R-:W-:-:S02]  /*3a90*/  @!P5 IMAD.IADD R18, R18, 0x1, -R29 ;  /* 0x000000011212d824 */ /* 0x000fc400078e0a1d */
[--C-:B------:R-:W-:Y:S01]  /*3aa0*/  @!P3 IMAD.IADD R17, R17, 0x1, -R29.reuse ;  /* 0x000000011111b824 */ /* 0x100fe200078e0a1d */
[----:B0-----:R-:W4:Y:S04]  /*3ab0*/  LDL.LU R4, [R1+0x8] ;  /* 0x0000080001047983 */ /* 0x001f280000300800 */
[----:B------:R-:W4:Y:S04]  /*3ac0*/  LDL.LU R5, [R1+0x4] ;  /* 0x0000040001057983 */ /* 0x000f280000300800 */
[----:B------:R0:W-:Y:S01]  /*3ad0*/  STL [R1+0x54], R6 ;  /* 0x0000540601007387 */ /* 0x0001e20000100800 */
[----:B------:R-:W-:-:S03]  /*3ae0*/  @!P0 IMAD.IADD R16, R16, 0x1, -R29 ;  /* 0x0000000110108824 */ /* 0x000fc600078e0a1d */
[----:B0-----:R-:W4:Y:S04]  /*3af0*/  LDL.LU R6, [R1] ;  /* 0x0000000001067983 */ /* 0x001f280000300800 */
[----:B------:R0:W-:Y:S01]  /*3b00*/  STL [R1+0x50], R21 ;  /* 0x0000501501007387 */ /* 0x0001e20000100800 */
[----:B------:R-:W-:-:S03]  /*3b10*/  @!P1 IMAD.IADD R15, R15, 0x1, -R29 ;  /* 0x000000010f0f9824 */ /* 0x000fc600078e0a1d */
[----:B0-----:R-:W4:Y:S04]  /*3b20*/  LDL.LU R21, [R1+0x14a4] ;  /* 0x0014a40001157983 */ /* 0x001f280000300800 */
[----:B------:R0:W-:Y:S01]  /*3b30*/  STL [R1+0x4c], R20 ;  /* 0x00004c1401007387 */ /* 0x0001e20000100800 */
[----:B------:R-:W-:-:S03]  /*3b40*/  @!P4 IMAD.IADD R13, R13, 0x1, -R29 ;  /* 0x000000010d0dc824 */ /* 0x000fc600078e0a1d */
[----:B0-----:R-:W4:Y:S04]  /*3b50*/  LDL.LU R20, [R1+0x14a0] ;  /* 0x0014a00001147983 */ /* 0x001f280000300800 */
[----:B------:R0:W-:Y:S01]  /*3b60*/  STL [R1+0x48], R19 ;  /* 0x0000481301007387 */ /* 0x0001e20000100800 */
[----:B------:R-:W-:-:S03]  /*3b70*/  @!P6 IMAD.IADD R28, R28, 0x1, -R29 ;  /* 0x000000011c1ce824 */ /* 0x000fc600078e0a1d */
[----:B0-----:R-:W4:Y:S04]  /*3b80*/  LDL.LU R19, [R1+0x149c] ;  /* 0x00149c0001137983 */ /* 0x001f280000300800 */
[----:B------:R0:W-:Y:S04]  /*3b90*/  STL [R1+0x44], R18 ;  /* 0x0000441201007387 */ /* 0x0001e80000100800 */
        /* <DEDUP_REMOVED lines=10> */
[----:B0-----:R-:W4:Y:S01]  /*3c40*/  LDL.LU R28, [R1+0x1484] ;  /* 0x00148400011c7983 */ /* 0x001f220000300800 */
[----:B------:R-:W-:-:S02]  /*3c50*/  ISETP.GT.U32.AND P2, PT, R29, R12, PT ;  /* 0x0000000c1d00720c */ /* 0x000fc40003f44070 */
[C---:B------:R-:W-:Y:S02]  /*3c60*/  ISETP.GT.U32.AND P5, PT, R29.reuse, R11, PT ;  /* 0x0000000b1d00720c */ /* 0x040fe40003fa4070 */
[C---:B------:R-:W-:Y:S02]  /*3c70*/  ISETP.GT.U32.AND P3, PT, R29.reuse, R10, PT ;  /* 0x0000000a1d00720c */ /* 0x040fe40003f64070 */
[C---:B------:R-:W-:Y:S02]  /*3c80*/  ISETP.GT.U32.AND P0, PT, R29.reuse, R9, PT ;  /* 0x000000091d00720c */ /* 0x040fe40003f04070 */
[C---:B------:R-:W-:Y:S02]  /*3c90*/  ISETP.GT.U32.AND P1, PT, R29.reuse, R8, PT ;  /* 0x000000081d00720c */ /* 0x040fe40003f24070 */
[----:B------:R-:W-:-:S03]  /*3ca0*/  ISETP.GT.U32.AND P4, PT, R29, R7, PT ;  /* 0x000000071d00720c */ /* 0x000fc60003f84070 */
[--C-:B------:R-:W-:Y:S02]  /*3cb0*/  @!P2 IMAD.IADD R12, R12, 0x1, -R29.reuse ;  /* 0x000000010c0ca824 */ /* 0x100fe400078e0a1d */
[--C-:B------:R-:W-:Y:S02]  /*3cc0*/  @!P5 IMAD.IADD R11, R11, 0x1, -R29.reuse ;  /* 0x000000010b0bd824 */ /* 0x100fe400078e0a1d */
[--C-:B------:R-:W-:Y:S02]  /*3cd0*/  @!P3 IMAD.IADD R10, R10, 0x1, -R29.reuse ;  /* 0x000000010a0ab824 */ /* 0x100fe400078e0a1d */
[--C-:B------:R-:W-:Y:S02]  /*3ce0*/  @!P0 IMAD.IADD R9, R9, 0x1, -R29.reuse ;  /* 0x0000000109098824 */ /* 0x100fe400078e0a1d */
[--C-:B------:R-:W-:Y:S02]  /*3cf0*/  @!P1 IMAD.IADD R8, R8, 0x1, -R29.reuse ;  /* 0x0000000108089824 */ /* 0x100fe400078e0a1d */
[----:B------:R-:W-:Y:S01]  /*3d00*/  @!P4 IMAD.IADD R7, R7, 0x1, -R29 ;  /* 0x000000010707c824 */ /* 0x000fe200078e0a1d */
[----:B--2---:R-:W-:-:S02]  /*3d10*/  ISETP.GT.U32.AND P6, PT, R29, R0, PT ;  /* 0x000000001d00720c */ /* 0x004fc40003fc4070 */
[C---:B---3--:R-:W-:Y:S02]  /*3d20*/  ISETP.GT.U32.AND P2, PT, R29.reuse, R2, PT ;  /* 0x000000021d00720c */ /* 0x048fe40003f44070 */
[----:B----4-:R-:W-:-:S09]  /*3d30*/  ISETP.GT.U32.AND P5, PT, R29, R3, PT ;  /* 0x000000031d00720c */ /* 0x010fd20003fa4070 */
[--C-:B------:R-:W-:Y:S01]  /*3d40*/  @!P6 IMAD.IADD R0, R0, 0x1, -R29.reuse ;  /* 0x000000010000e824 */ /* 0x100fe200078e0a1d */
[C---:B------:R-:W-:Y:S02]  /*3d50*/  ISETP.GT.U32.AND P6, PT, R29.reuse, R12, PT ;  /* 0x0000000c1d00720c */ /* 0x040fe40003fc4070 */
[C---:B------:R-:W-:Y:S02]  /*3d60*/  ISETP.GT.U32.AND P3, PT, R29.reuse, R4, PT ;  /* 0x000000041d00720c */ /* 0x040fe40003f64070 */
[C---:B------:R-:W-:Y:S01]  /*3d70*/  ISETP.GT.U32.AND P0, PT, R29.reuse, R5, PT ;  /* 0x000000051d00720c */ /* 0x040fe20003f04070 */
[--C-:B------:R-:W-:Y:S01]  /*3d80*/  @!P2 IMAD.IADD R2, R2, 0x1, -R29.reuse ;  /* 0x000000010202a824 */ /* 0x100fe200078e0a1d */
[----:B------:R-:W-:Y:S01]  /*3d90*/  ISETP.GT.U32.AND P2, PT, R29, R11, PT ;  /* 0x0000000b1d00720c */ /* 0x000fe20003f44070 */
[----:B------:R-:W-:Y:S01]  /*3da0*/  @!P5 IMAD.IADD R3, R3, 0x1, -R29 ;  /* 0x000000010303d824 */ /* 0x000fe200078e0a1d */
[C---:B------:R-:W-:Y:S02]  /*3db0*/  ISETP.GT.U32.AND P5, PT, R29.reuse, R10, PT ;  /* 0x0000000a1d00720c */ /* 0x040fe40003fa4070 */
[----:B------:R-:W-:-:S05]  /*3dc0*/  ISETP.GT.U32.AND P1, PT, R29, R6, PT ;  /* 0x000000061d00720c */ /* 0x000fca0003f24070 */
[--C-:B------:R-:W-:Y:S01]  /*3dd0*/  @!P3 IMAD.IADD R4, R4, 0x1, -R29.reuse ;  /* 0x000000010404b824 */ /* 0x100fe200078e0a1d */
[----:B------:R-:W-:Y:S01]  /*3de0*/  ISETP.GT.U32.AND P3, PT, R29, R9, PT ;  /* 0x000000091d00720c */ /* 0x000fe20003f64070 */
[--C-:B------:R-:W-:Y:S01]  /*3df0*/  @!P0 IMAD.IADD R5, R5, 0x1, -R29.reuse ;  /* 0x0000000105058824 */ /* 0x100fe200078e0a1d */
[----:B------:R-:W-:Y:S01]  /*3e00*/  ISETP.GT.U32.AND P0, PT, R29, R8, PT ;  /* 0x000000081d00720c */ /* 0x000fe20003f04070 */
[--C-:B------:R-:W-:Y:S02]  /*3e10*/  @!P6 IMAD.IADD R12, R12, 0x1, -R29.reuse ;  /* 0x000000010c0ce824 */ /* 0x100fe400078e0a1d */
[--C-:B------:R-:W-:Y:S01]  /*3e20*/  @!P2 IMAD.IADD R11, R11, 0x1, -R29.reuse ;  /* 0x000000010b0ba824 */ /* 0x100fe200078e0a1d */
[C---:B------:R-:W-:Y:S01]  /*3e30*/  ISETP.GT.U32.AND P2, PT, R29.reuse, R2, PT ;  /* 0x000000021d00720c */ /* 0x040fe20003f44070 */
[--C-:B------:R-:W-:Y:S01]  /*3e40*/  @!P1 IMAD.IADD R6, R6, 0x1, -R29.reuse ;  /* 0x0000000106069824 */ /* 0x100fe200078e0a1d */
[C---:B------:R-:W-:Y:S01]  /*3e50*/  ISETP.GT.U32.AND P1, PT, R29.reuse, R7, PT ;  /* 0x000000071d00720c */ /* 0x040fe20003f24070 */
[--C-:B------:R-:W-:Y:S01]  /*3e60*/  @!P5 IMAD.IADD R10, R10, 0x1, -R29.reuse ;  /* 0x000000010a0ad824 */ /* 0x100fe200078e0a1d */
[----:B------:R-:W-:Y:S01]  /*3e70*/  ISETP.GT.U32.AND P6, PT, R29, R3, PT ;  /* 0x000000031d00720c */ /* 0x000fe20003fc4070 */
[----:B------:R0:W-:Y:S02]  /*3e80*/  STL [R1+0x2c], R12 ;  /* 0x00002c0c01007387 */ /* 0x0001e40000100800 */
[--C-:B------:R-:W-:Y:S01]  /*3e90*/  @!P3 IMAD.IADD R9, R9, 0x1, -R29.reuse ;  /* 0x000000010909b824 */ /* 0x100fe200078e0a1d */
[C---:B------:R-:W-:Y:S01]  /*3ea0*/  ISETP.GT.U32.AND P5, PT, R29.reuse, R4, PT ;  /* 0x000000041d00720c */ /* 0x040fe20003fa4070 */
[--C-:B------:R-:W-:Y:S01]  /*3eb0*/  @!P0 IMAD.IADD R8, R8, 0x1, -R29.reuse ;  /* 0x0000000108088824 */ /* 0x100fe200078e0a1d */
[----:B------:R-:W-:Y:S01]  /*3ec0*/  ISETP.GT.U32.AND P0, PT, R29, R5, PT ;  /* 0x000000051d00720c */ /* 0x000fe20003f04070 */
[----:B0-----:R-:W2:Y:S04]  /*3ed0*/  LDL.LU R12, [R1+0x1480] ;  /* 0x00148000010c7983 */ /* 0x001ea80000300800 */
[--C-:B------:R-:W-:Y:S01]  /*3ee0*/  @!P1 IMAD.IADD R7, R7, 0x1, -R29.reuse ;  /* 0x0000000107079824 */ /* 0x100fe200078e0a1d */
[----:B------:R0:W-:Y:S01]  /*3ef0*/  STL [R1+0x28], R11 ;  /* 0x0000280b01007387 */ /* 0x0001e20000100800 */
[----:B------:R-:W-:Y:S01]  /*3f00*/  ISETP.GT.U32.AND P3, PT, R29, R6, PT ;  /* 0x000000061d00720c */ /* 0x000fe20003f64070 */
[----:B------:R-:W-:-:S02]  /*3f10*/  @!P2 IMAD.IADD R2, R2, 0x1, -R29 ;  /* 0x000000010202a824 */ /* 0x000fc400078e0a1d */
[----:B0-----:R-:W3:Y:S04]  /*3f20*/  LDL.LU R11, [R1+0x147c] ;  /* 0x00147c00010b7983 */ /* 0x001ee80000300800 */
[----:B------:R0:W-:Y:S01]  /*3f30*/  STL [R1+0x24], R10 ;  /* 0x0000240a01007387 */ /* 0x0001e20000100800 */
[----:B------:R-:W-:-:S03]  /*3f40*/  @!P6 IMAD.IADD R3, R3, 0x1, -R29 ;  /* 0x000000010303e824 */ /* 0x000fc600078e0a1d */
[----:B0-----:R-:W4:Y:S04]  /*3f50*/  LDL.LU R10, [R1+0x1478] ;  /* 0x00147800010a7983 */ /* 0x001f280000300800 */
[----:B------:R0:W-:Y:S01]  /*3f60*/  STL [R1+0x20], R9 ;  /* 0x0000200901007387 */ /* 0x0001e20000100800 */
[----:B------:R-:W-:-:S03]  /*3f70*/  @!P5 IMAD.IADD R4, R4, 0x1, -R29 ;  /* 0x000000010404d824 */ /* 0x000fc600078e0a1d */
[----:B0-----:R-:W2:Y:S04]  /*3f80*/  LDL.LU R9, [R1+0x1474] ;  /* 0x0014740001097983 */ /* 0x001ea80000300800 */
[----:B------:R0:W-:Y:S01]  /*3f90*/  STL [R1+0x1c], R8 ;  /* 0x00001c0801007387 */ /* 0x0001e20000100800 */
[----:B------:R-:W-:-:S03]  /*3fa0*/  @!P0 IMAD.IADD R5, R5, 0x1, -R29 ;  /* 0x0000000105058824 */ /* 0x000fc600078e0a1d */
[----:B0-----:R-:W2:Y:S04]  /*3fb0*/  LDL.LU R8, [R1+0x1470] ;  /* 0x0014700001087983 */ /* 0x001ea80000300800 */
[----:B------:R0:W-:Y:S04]  /*3fc0*/  STL [R1+0x18], R7 ;  /* 0x0000180701007387 */ /* 0x0001e80000100800 */
[----:B0-----:R-:W2:Y:S01]  /*3fd0*/  LDL.LU R7, [R1+0x146c] ;  /* 0x00146c0001077983 */ /* 0x001ea20000300800 */
[----:B------:R-:W-:-:S13]  /*3fe0*/  ISETP.GT.U32.AND P4, PT, R29, R28, PT ;  /* 0x0000001c1d00720c */ /* 0x000fda0003f84070 */
[----:B------:R-:W-:Y:S01]  /*3ff0*/  @!P4 IMAD.IADD R28, R28, 0x1, -R29 ;  /* 0x000000011c1cc824 */ /* 0x000fe200078e0a1d */
[----:B------:R-:W-:-:S13]  /*4000*/  ISETP.GT.U32.AND P4, PT, R29, R0, PT ;  /* 0x000000001d00720c */ /* 0x000fda0003f84070 */
[----:B------:R-:W-:-:S05]  /*4010*/  @!P4 IMAD.IADD R0, R0, 0x1, -R29 ;  /* 0x000000010000c824 */ /* 0x000fca00078e0a1d */
[----:B------:R0:W-:Y:S01]  /*4020*/  STL [R1+0x14], R0 ;  /* 0x0000140001007387 */ /* 0x0001e20000100800 */
[----:B------:R-:W-:-:S03]  /*4030*/  @!P3 IMAD.IADD R6, R6, 0x1, -R29 ;  /* 0x000000010606b824 */ /* 0x000fc600078e0a1d */
[----:B0-----:R-:W3:Y:S04]  /*4040*/  LDL.LU R0, [R1+0x1468] ;  /* 0x0014680001007983 */ /* 0x001ee80000300800 */
        /* <DEDUP_REMOVED lines=8> */
[----:B------:R0:W-:Y:S04]  /*40d0*/  STL [R1], R6 ;  /* 0x0000000601007387 */ /* 0x0001e80000100800 */
[----:B0-----:R-:W4:Y:S01]  /*40e0*/  LDL.LU R6, [R1+0x1454] ;  /* 0x0014540001067983 */ /* 0x001f220000300800 */
[----:B------:R-:W-:-:S02]  /*40f0*/  ISETP.GT.U32.AND P1, PT, R29, R28, PT ;  /* 0x0000001c1d00720c */ /* 0x000fc40003f24070 */
[----:B------:R-:W-:-:S05]  /*4100*/  IABS R14, R23 ;  /* 0x00000017000e7213 */ /* 0x000fca0000000000 */
[----:B------:R-:W-:-:S04]  /*4110*/  IMAD.HI.U32 R27, R27, R14, RZ ;  /* 0x0000000e1b1b7227 */ /* 0x000fc800078e00ff */
[----:B------:R-:W-:Y:S02]  /*4120*/  IMAD.MOV R27, RZ, RZ, -R27 ;  /* 0x000000ffff1b7224 */ /* 0x000fe400078e0a1b */
[----:B------:R-:W-:Y:S02]  /*4130*/  @!P1 IMAD.IADD R28, R28, 0x1, -R29 ;  /* 0x000000011c1c9824 */ /* 0x000fe400078e0a1d */
[----:B------:R-:W-:-:S03]  /*4140*/  IMAD R27, R29, R27, R14 ;  /* 0x0000001b1d1b7224 */ /* 0x000fc600078e020e */
[----:B------:R-:W-:Y:S04]  /*4150*/  STL [R1+0x1430], R28 ;  /* 0x0014301c01007387 */ /* 0x000fe80000100800 */
[----:B------:R-:W4:Y:S04]  /*4160*/  LDL.LU R14, [R1+0x1450] ;  /* 0x00145000010e7983 */ /* 0x000f280000300800 */
[----:B------:R-:W-:Y:S01]  /*4170*/  STL [R1+0x1420], R23 ;  /* 0x0014201701007387 */ /* 0x000fe20000100800 */
[----:B--2---:R-:W-:-:S13]  /*4180*/  ISETP.GT.U32.AND P1, PT, R29, R7, PT ;  /* 0x000000071d00720c */ /* 0x004fda0003f24070 */
[----:B------:R-:W-:Y:S01]  /*4190*/  @!P1 IMAD.IADD R7, R7, 0x1, -R29 ;  /* 0x0000000107079824 */ /* 0x000fe200078e0a1d */
[C---:B---3--:R-:W-:Y:S02]  /*41a0*/  ISETP.GT.U32.AND P4, PT, R29.reuse, R0, PT ;  /* 0x000000001d00720c */ /* 0x048fe40003f84070 */
[----:B----4-:R-:W-:-:S11]  /*41b0*/  ISETP.GT.U32.AND P2, PT, R29, R2, PT ;  /* 0x000000021d00720c */ /* 0x010fd60003f44070 */
[--C-:B------:R-:W-:Y:S01]  /*41c0*/  @!P4 IMAD.IADD R0, R0, 0x1, -R29.reuse ;  /* 0x000000010000c824 */ /* 0x100fe200078e0a1d */
[C---:B------:R-:W-:Y:S02]  /*41d0*/  ISETP.GT.U32.AND P4, PT, R29.reuse, R8, PT ;  /* 0x000000081d00720c */ /* 0x040fe40003f84070 */
[C---:B------:R-:W-:Y:S01]  /*41e0*/  ISETP.GT.U32.AND P6, PT, R29.reuse, R3, PT ;  /* 0x000000031d00720c */ /* 0x040fe20003fc4070 */
[----:B------:R-:W-:Y:S01]  /*41f0*/  @!P2 IMAD.IADD R2, R2, 0x1, -R29 ;  /* 0x000000010202a824 */ /* 0x000fe200078e0a1d */
[C---:B------:R-:W-:Y:S02]  /*4200*/  ISETP.GT.U32.AND P2, PT, R29.reuse, R9, PT ;  /* 0x000000091d00720c */ /* 0x040fe40003f44070 */
[----:B------:R-:W-:-:S09]  /*4210*/  ISETP.GT.U32.AND P5, PT, R29, R4, PT ;  /* 0x000000041d00720c */ /* 0x000fd20003fa4070 */
[--C-:B------:R-:W-:Y:S01]  /*4220*/  @!P6 IMAD.IADD R3, R3, 0x1, -R29.reuse ;  /* 0x000000010303e824 */ /* 0x100fe200078e0a1d */
[C---:B------:R-:W-:Y:S02]  /*4230*/  ISETP.GT.U32.AND P6, PT, R29.reuse, R10, PT ;  /* 0x0000000a1d00720c */ /* 0x040fe40003fc4070 */
[C---:B------:R-:W-:Y:S01]  /*4240*/  ISETP.GT.U32.AND P0, PT, R29.reuse, R5, PT ;  /* 0x000000051d00720c */ /* 0x040fe20003f04070 */
[----:B------:R-:W-:Y:S01]  /*4250*/  @!P5 IMAD.IADD R4, R4, 0x1, -R29 ;  /* 0x000000010404d824 */ /* 0x000fe200078e0a1d */
[C---:B------:R-:W-:Y:S02]  /*4260*/  ISETP.GT.U32.AND P5, PT, R29.reuse, R11, PT ;  /* 0x0000000b1d00720c */ /* 0x040fe40003fa4070 */
[----:B------:R-:W-:-:S09]  /*4270*/  ISETP.GT.U32.AND P3, PT, R29, R6, PT ;  /* 0x000000061d00720c */ /* 0x000fd20003f64070 */
[--C-:B------:R-:W-:Y:S01]  /*4280*/  @!P0 IMAD.IADD R5, R5, 0x1, -R29.reuse ;  /* 0x0000000105058824 */ /* 0x100fe200078e0a1d */
[----:B------:R-:W-:Y:S01]  /*4290*/  ISETP.GT.U32.AND P0, PT, R29, R12, PT ;  /* 0x0000000c1d00720c */ /* 0x000fe20003f04070 */
[--C-:B------:R-:W-:Y:S01]  /*42a0*/  @!P2 IMAD.IADD R9, R9, 0x1, -R29.reuse ;  /* 0x000000010909a824 */ /* 0x100fe200078e0a1d */
[C---:B------:R-:W-:Y:S01]  /*42b0*/  ISETP.GT.U32.AND P1, PT, R29.reuse, R0, PT ;  /* 0x000000001d00720c */ /* 0x040fe20003f24070 */
[--C-:B------:R-:W-:Y:S01]  /*42c0*/  @!P4 IMAD.IADD R8, R8, 0x1, -R29.reuse ;  /* 0x000000010808c824 */ /* 0x100fe200078e0a1d */
[C---:B------:R-:W-:Y:S02]  /*42d0*/  ISETP.GT.U32.AND P2, PT, R29.reuse, R3, PT ;  /* 0x000000031d00720c */ /* 0x040fe40003f44070 */
[C---:B------:R-:W-:Y:S01]  /*42e0*/  ISETP.GT.U32.AND P4, PT, R29.reuse, R2, PT ;  /* 0x000000021d00720c */ /* 0x040fe20003f84070 */
[--C-:B------:R-:W-:Y:S01]  /*42f0*/  @!P3 IMAD.IADD R6, R6, 0x1, -R29.reuse ;  /* 0x000000010606b824 */ /* 0x100fe200078e0a1d */
[C---:B------:R-:W-:Y:S01]  /*4300*/  ISETP.GT.U32.AND P3, PT, R29.reuse, R13, PT ;  /* 0x0000000d1d00720c */ /* 0x040fe20003f64070 */
[--C-:B------:R-:W-:Y:S01]  /*4310*/  @!P6 IMAD.IADD R10, R10, 0x1, -R29.reuse ;  /* 0x000000010a0ae824 */ /* 0x100fe200078e0a1d */
[----:B------:R-:W-:Y:S01]  /*4320*/  ISETP.GT.U32.AND P6, PT, R29, R4, PT ;  /* 0x000000041d00720c */ /* 0x000fe20003fc4070 */
[--C-:B------:R-:W-:Y:S01]  /*4330*/  @!P5 IMAD.IADD R11, R11, 0x1, -R29.reuse ;  /* 0x000000010b0bd824 */ /* 0x100fe200078e0a1d */
[C---:B------:R-:W-:Y:S01]  /*4340*/  ISETP.GT.U32.AND P5, PT, R29.reuse, R5, PT ;  /* 0x000000051d00720c */ /* 0x040fe20003fa4070 */
[--C-:B------:R-:W-:Y:S01]  /*4350*/  @!P0 IMAD.IADD R12, R12, 0x1, -R29.reuse ;  /* 0x000000010c0c8824 */ /* 0x100fe200078e0a1d */
[C---:B------:R-:W-:Y:S01]  /*4360*/  ISETP.GT.U32.AND P0, PT, R29.reuse, R6, PT ;  /* 0x000000061d00720c */ /* 0x040fe20003f04070 */
[--C-:B------:R-:W-:Y:S01]  /*4370*/  @!P1 IMAD.IADD R0, R0, 0x1, -R29.reuse ;  /* 0x0000000100009824 */ /* 0x100fe200078e0a1d */
[----:B------:R-:W-:Y:S01]  /*4380*/  ISETP.GT.U32.AND P1, PT, R29, R7, PT ;  /* 0x000000071d00720c */ /* 0x000fe20003f24070 */
[--C-:B------:R-:W-:Y:S01]  /*4390*/  @!P2 IMAD.IADD R3, R3, 0x1, -R29.reuse ;  /* 0x000000010303a824 */ /* 0x100fe200078e0a1d */
[----:B------:R-:W-:Y:S01]  /*43a0*/  ISETP.GT.U32.AND P2, PT, R29, R9, PT ;  /* 0x000000091d00720c */ /* 0x000fe20003f44070 */
[----:B------:R-:W-:-:S02]  /*43b0*/  @!P4 IMAD.IADD R2, R2, 0x1, -R29 ;  /* 0x000000010202c824 */ /* 0x000fc400078e0a1d */
[--C-:B------:R-:W-:Y:S01]  /*43c0*/  @!P3 IMAD.IADD R13, R13, 0x1, -R29.reuse ;  /* 0x000000010d0db824 */ /* 0x100fe200078e0a1d */
[C---:B------:R-:W-:Y:S02]  /*43d0*/  ISETP.GT.U32.AND P3, PT, R29.reuse, R8, PT ;  /* 0x000000081d00720c */ /* 0x040fe40003f64070 */
[----:B------:R-:W-:Y:S01]  /*43e0*/  ISETP.GT.U32.AND P4, PT, R29, R10, PT ;  /* 0x0000000a1d00720c */ /* 0x000fe20003f84070 */
[--C-:B------:R-:W-:Y:S01]  /*43f0*/  @!P6 IMAD.IADD R4, R4, 0x1, -R29.reuse ;  /* 0x000000010404e824 */ /* 0x100fe200078e0a1d */
[----:B------:R-:W-:Y:S01]  /*4400*/  STL [R1+0x142c], R0 ;  /* 0x00142c0001007387 */ /* 0x000fe20000100800 */
[--C-:B------:R-:W-:Y:S02]  /*4410*/  @!P5 IMAD.IADD R5, R5, 0x1, -R29.reuse ;  /* 0x000000010505d824 */ /* 0x100fe400078e0a1d */
[--C-:B------:R-:W-:Y:S01]  /*4420*/  @!P0 IMAD.IADD R6, R6, 0x1, -R29.reuse ;  /* 0x0000000106068824 */ /* 0x100fe200078e0a1d */
[----:B------:R-:W-:Y:S01]  /*4430*/  STL [R1+0x1428], R2 ;  /* 0x0014280201007387 */ /* 0x000fe20000100800 */
[----:B------:R-:W-:-:S03]  /*4440*/  @!P1 IMAD.IADD R7, R7, 0x1, -R29 ;  /* 0x0000000107079824 */ /* 0x000fc600078e0a1d */
[----:B------:R-:W-:Y:S01]  /*4450*/  STL [R1+0x1424], R3 ;  /* 0x0014240301007387 */ /* 0x000fe20000100800 */
[----:B------:R-:W-:-:S03]  /*4460*/  @!P3 IMAD.IADD R8, R8, 0x1, -R29 ;  /* 0x000000010808b824 */ /* 0x000fc600078e0a1d */
[----:B------:R-:W-:Y:S01]  /*4470*/  STL [R1+0x1434], R4 ;  /* 0x0014340401007387 */ /* 0x000fe20000100800 */
[----:B------:R-:W-:-:S03]  /*4480*/  @!P2 IMAD.IADD R9, R9, 0x1, -R29 ;  /* 0x000000010909a824 */ /* 0x000fc600078e0a1d */
[----:B------:R-:W-:Y:S01]  /*4490*/  STL [R1+0x1438], R5 ;  /* 0x0014380501007387 */ /* 0x000fe20000100800 */
[----:B------:R-:W-:-:S03]  /*44a0*/  @!P4 IMAD.IADD R10, R10, 0x1, -R29 ;  /* 0x000000010a0ac824 */ /* 0x000fc600078e0a1d */
[----:B------:R0:W-:Y:S04]  /*44b0*/  STL [R1+0x143c], R6 ;  /* 0x00143c0601007387 */ /* 0x0001e80000100800 */
[----:B0-----:R-:W2:Y:S04]  /*44c0*/  LDL.LU R6, [R1+0xac] ;  /* 0x0000ac0001067983 */ /* 0x001ea80000300800 */
[----:B------:R-:W3:Y:S04]  /*44d0*/  LDL R5, [R1+0x7d4] ;  /* 0x0007d40001057983 */ /* 0x000ee80000100800 */
[----:B------:R-:W4:Y:S04]  /*44e0*/  LDL R3, [R1+0xfd0] ;  /* 0x000fd00001037983 */ /* 0x000f280000100800 */
[----:B------:R-:W4:Y:S04]  /*44f0*/  LDL R23, [R1+0x11c0] ;  /* 0x0011c00001177983 */ /* 0x000f280000100800 */
[----:B------:R-:W4:Y:S04]  /*4500*/  LDL R28, [R1+0x11bc] ;  /* 0x0011bc00011c7983 */ /* 0x000f280000100800 */
[----:B------:R0:W-:Y:S04]  /*4510*/  STL [R1+0x1440], R7 ;  /* 0x0014400701007387 */ /* 0x0001e80000100800 */
[----:B------:R1:W-:Y:S04]  /*4520*/  STL [R1+0x1444], R8 ;  /* 0x0014440801007387 */ /* 0x0003e80000100800 */
[----:B------:R-:W-:Y:S04]  /*4530*/  STL [R1+0x1448], R9 ;  /* 0x0014480901007387 */ /* 0x000fe80000100800 */
[----:B------:R0:W-:Y:S04]  /*4540*/  STL [R1+0x144c], R10 ;  /* 0x00144c0a01007387 */ /* 0x0001e80000100800 */
[----:B------:R-:W4:Y:S01]  /*4550*/  LDL R4, [R1+0x12e4] ;  /* 0x0012e40001047983 */ /* 0x000f220000100800 */
[----:B------:R-:W-:-:S02]  /*4560*/  ISETP.GT.U32.AND P5, PT, R29, R11, PT ;  /* 0x0000000b1d00720c */ /* 0x000fc40003fa4070 */
[C---:B------:R-:W-:Y:S02]  /*4570*/  ISETP.GT.U32.AND P3, PT, R29.reuse, R15, PT ;  /* 0x0000000f1d00720c */ /* 0x040fe40003f64070 */
[C---:B------:R-:W-:Y:S02]  /*4580*/  ISETP.GT.U32.AND P2, PT, R29.reuse, R16, PT ;  /* 0x000000101d00720c */ /* 0x040fe40003f44070 */
[C---:B------:R-:W-:Y:S02]  /*4590*/  ISETP.GT.U32.AND P0, PT, R29.reuse, R12, PT ;  /* 0x0000000c1d00720c */ /* 0x040fe40003f04070 */
[C---:B------:R-:W-:Y:S02]  /*45a0*/  ISETP.GT.U32.AND P1, PT, R29.reuse, R14, PT ;  /* 0x0000000e1d00720c */ /* 0x040fe40003f24070 */
[C---:B------:R-:W-:Y:S02]  /*45b0*/  ISETP.GT.U32.AND P4, PT, R29.reuse, R17, PT ;  /* 0x000000111d00720c */ /* 0x040fe40003f84070 */
[----:B------:R-:W-:Y:S01]  /*45c0*/  ISETP.GT.U32.AND P6, PT, R29, R13, PT ;  /* 0x0000000d1d00720c */ /* 0x000fe20003fc4070 */
[--C-:B------:R-:W-:Y:S01]  /*45d0*/  @!P5 IMAD.IADD R11, R11, 0x1, -R29.reuse ;  /* 0x000000010b0bd824 */ /* 0x100fe200078e0a1d */
[----:B------:R-:W-:Y:S01]  /*45e0*/  ISETP.GT.U32.AND P5, PT, R29, R18, PT ;  /* 0x000000121d00720c */ /* 0x000fe20003fa4070 */
[--C-:B------:R-:W-:Y:S01]  /*45f0*/  @!P3 IMAD.IADD R15, R15, 0x1, -R29.reuse ;  /* 0x000000010f0fb824 */ /* 0x100fe200078e0a1d */
[C---:B------:R-:W-:Y:S01]  /*4600*/  ISETP.GT.U32.AND P3, PT, R29.reuse, R22, PT ;  /* 0x000000161d00720c */ /* 0x040fe20003f64070 */
        /* <DEDUP_REMOVED lines=8> */
[----:B------:R-:W1:Y:S01]  /*4690*/  S2R R0, SR_TID.X ;  /* 0x0000000000007919 */ /* 0x000e620000002100 */
[--C-:B------:R-:W-:Y:S01]  /*46a0*/  @!P6 IMAD.IADD R13, R13, 0x1, -R29.reuse ;  /* 0x000000010d0de824 */ /* 0x100fe200078e0a1d */
[C---:B------:R-:W-:Y:S01]  /*46b0*/  ISETP.GT.U32.AND P6, PT, R29.reuse, R20, PT ;  /* 0x000000141d00720c */ /* 0x040fe20003fc4070 */
[--C-:B------:R-:W-:Y:S01]  /*46c0*/  @!P5 IMAD.IADD R18, R18, 0x1, -R29.reuse ;  /* 0x000000011212d824 */ /* 0x100fe200078e0a1d */
[----:B0-----:R-:W0:Y:S01]  /*46d0*/  S2R R7, SR_TID.X ;  /* 0x0000000000077919 */ /* 0x001e220000002100 */
[C---:B------:R-:W-:Y:S01]  /*46e0*/  ISETP.GT.U32.AND P5, PT, R29.reuse, R26, PT ;  /* 0x0000001a1d00720c */ /* 0x040fe20003fa4070 */
[--C-:B------:R-:W-:Y:S01]  /*46f0*/  @!P3 IMAD.IADD R22, R22, 0x1, -R29.reuse ;  /* 0x000000011616b824 */ /* 0x100fe200078e0a1d */
[C---:B------:R-:W-:Y:S01]  /*4700*/  ISETP.GT.U32.AND P3, PT, R29.reuse, R16, PT ;  /* 0x000000101d00720c */ /* 0x040fe20003f64070 */
[--C-:B------:R-:W-:Y:S01]  /*4710*/  @!P2 IMAD.IADD R24, R24, 0x1, -R29.reuse ;  /* 0x000000011818a824 */ /* 0x100fe200078e0a1d */
[----:B------:R-:W-:Y:S01]  /*4720*/  ISETP.GT.U32.AND P2, PT, R29, R17, PT ;  /* 0x000000111d00720c */ /* 0x000fe20003f44070 */
[--C-:B------:R-:W-:Y:S01]  /*4730*/  @!P0 IMAD.IADD R19, R19, 0x1, -R29.reuse ;  /* 0x0000000113138824 */ /* 0x100fe200078e0a1d */
        /* <DEDUP_REMOVED lines=14> */
[----:B-1----:R-:W-:Y:S01]  /*4820*/  LOP3.LUT R0, R0, 0x7, RZ, 0xc0, !PT ;  /* 0x0000000700007812 */ /* 0x002fe200078ec0ff */
[--C-:B------:R-:W-:Y:S01]  /*4830*/  @!P1 IMAD.IADD R15, R15, 0x1, -R29.reuse ;  /* 0x000000010f0f9824 */ /* 0x100fe200078e0a1d */
[C---:B------:R-:W-:Y:S01]  /*4840*/  ISETP.GT.U32.AND P0, PT, R29.reuse, R20, PT ;  /* 0x000000141d00720c */ /* 0x040fe20003f04070 */
[----:B------:R-:W-:Y:S01]  /*4850*/  @!P4 IMAD.IADD R18, R18, 0x1, -R29 ;  /* 0x000000011212c824 */ /* 0x000fe200078e0a1d */
[----:B------:R-:W-:Y:S01]  /*4860*/  ISETP.GT.U32.AND P1, PT, R29, R21, PT ;  /* 0x000000151d00720c */ /* 0x000fe20003f24070 */
[----:B0-----:R-:W-:Y:S01]  /*4870*/  IMAD.SHL.U32 R8, R7, 0x2, RZ ;  /* 0x0000000207087824 */ /* 0x001fe200078e00ff */
[----:B------:R-:W-:Y:S01]  /*4880*/  ISETP.GT.U32.AND P4, PT, R29, R25, PT ;  /* 0x000000191d00720c */ /* 0x000fe20003f84070 */
[----:B------:R-:W-:Y:S01]  /*4890*/  IMAD.SHL.U32 R7, R7, 0x100, RZ ;  /* 0x0000010007077824 */ /* 0x000fe200078e00ff */
[----:B------:R-:W4:Y:S01]  /*48a0*/  LDL R2, [R1+0x12e0] ;  /* 0x0012e00001027983 */ /* 0x000f220000100800 */
[----:B------:R-:W-:-:S02]  /*48b0*/  IMAD R0, R0, 0x90, RZ ;  /* 0x0000009000007824 */ /* 0x000fc400078e02ff */
[--C-:B------:R-:W-:Y:S01]  /*48c0*/  @!P6 IMAD.IADD R14, R14, 0x1, -R29.reuse ;  /* 0x000000010e0ee824 */ /* 0x100fe200078e0a1d */
[----:B------:R-:W-:Y:S01]  /*48d0*/  ISETP.GT.U32.AND P6, PT, R29, R26, PT ;  /* 0x0000001a1d00720c */ /* 0x000fe20003fc4070 */
[--C-:B------:R-:W-:Y:S01]  /*48e0*/  @!P5 IMAD.IADD R19, R19, 0x1, -R29.reuse ;  /* 0x000000011313d824 */ /* 0x100fe200078e0a1d */
[----:B------:R-:W-:Y:S01]  /*48f0*/  ISETP.GT.U32.AND P5, PT, R29, R27, PT ;  /* 0x0000001b1d00720c */ /* 0x000fe20003fa4070 */
[--C-:B------:R-:W-:Y:S01]  /*4900*/  @!P3 IMAD.IADD R22, R22, 0x1, -R29.reuse ;  /* 0x000000011616b824 */ /* 0x100fe200078e0a1d */
[----:B------:R-:W-:Y:S01]  /*4910*/  LOP3.LUT R8, R0, 0x30, R8, 0x78, !PT ;  /* 0x0000003000087812 */ /* 0x000fe200078e7808 */
[--C-:B------:R-:W-:Y:S01]  /*4920*/  @!P2 IMAD.IADD R24, R24, 0x1, -R29.reuse ;  /* 0x000000011818a824 */ /* 0x100fe200078e0a1d */
[----:B------:R-:W4:Y:S01]  /*4930*/  LDL R0, [R1+0x12d8] ;  /* 0x0012d80001007983 */ /* 0x000f220000100800 */
[--C-:B------:R-:W-:Y:S02]  /*4940*/  @!P0 IMAD.IADD R20, R20, 0x1, -R29.reuse ;  /* 0x0000000114148824 */ /* 0x100fe400078e0a1d */
[----:B------:R-:W-:-:S02]  /*4950*/  @!P1 IMAD.IADD R21, R21, 0x1, -R29 ;  /* 0x0000000115159824 */ /* 0x000fc400078e0a1d */
[--C-:B------:R-:W-:Y:S02]  /*4960*/  @!P4 IMAD.IADD R25, R25, 0x1, -R29.reuse ;  /* 0x000000011919c824 */ /* 0x100fe400078e0a1d */
[--C-:B------:R-:W-:Y:S02]  /*4970*/  @!P6 IMAD.IADD R26, R26, 0x1, -R29.reuse ;  /* 0x000000011a1ae824 */ /* 0x100fe400078e0a1d */
[----:B------:R-:W-:Y:S01]  /*4980*/  @!P5 IMAD.IADD R27, R27, 0x1, -R29 ;  /* 0x000000011b1bd824 */ /* 0x000fe200078e0a1d */
[----:B--2---:R-:W-:-:S05]  /*4990*/  LOP3.LUT R6, R6, 0x1000, R7, 0xf8, !PT ;  /* 0x0000100006067812 */ /* 0x004fca00078ef807 */
[----:B------:R0:W-:Y:S01]  /*49a0*/  STL [R1+0x5d4], R6 ;  /* 0x0005d40601007387 */ /* 0x0001e20000100800 */
[----:B---3--:R-:W-:Y:S02]  /*49b0*/  ISETP.GE.AND P0, PT, R5, RZ, PT ;  /* 0x000000ff0500720c */ /* 0x008fe40003f06270 */
[----:B----4-:R-:W-:Y:S01]  /*49c0*/  ISETP.GE.AND P1, PT, R3, RZ, PT ;  /* 0x000000ff0300720c */ /* 0x010fe20003f26270 */
[----:B------:R-:W2:Y:S01]  /*49d0*/  LDL R7, [R1+0x12d0] ;  /* 0x0012d00001077983 */ /* 0x000ea20000100800 */
[----:B------:R-:W-:-:S03]  /*49e0*/  ISETP.GE.AND P3, PT, R23, RZ, PT ;  /* 0x000000ff1700720c */ /* 0x000fc60003f66270 */
[----:B------:R-:W3:Y:S01]  /*49f0*/  LDL R23, [R1+0x12dc] ;  /* 0x0012dc0001177983 */ /* 0x000ee20000100800 */
[----:B------:R-:W-:-:S03]  /*4a00*/  ISETP.GE.AND P2, PT, R28, RZ, PT ;  /* 0x000000ff1c00720c */ /* 0x000fc60003f46270 */
[----:B------:R-:W4:Y:S04]  /*4a10*/  LDL R28, [R1+0x12d4] ;  /* 0x0012d400011c7983 */ /* 0x000f280000100800 */
[----:B------:R-:W2:Y:S04]  /*4a20*/  LDL.LU R10, [R1+0x9c] ;  /* 0x00009c00010a7983 */ /* 0x000ea80000300800 */
[----:B------:R-:W3:Y:S04]  /*4a30*/  LDL R3, [R1+0x12cc] ;  /* 0x0012cc0001037983 */ /* 0x000ee80000100800 */
[----:B------:R-:W3:Y:S01]  /*4a40*/  LDL R5, [R1+0x12c8] ;  /* 0x0012c80001057983 */ /* 0x000ee20000100800 */
[----:B------:R-:W-:-:S03]  /*4a50*/  ISETP.GE.AND P4, PT, R4, RZ, PT ;  /* 0x000000ff0400720c */ /* 0x000fc60003f86270 */
[----:B------:R-:W3:Y:S04]  /*4a60*/  LDL.LU R4, [R1+0x98] ;  /* 0x0000980001047983 */ /* 0x000ee80000300800 */
[----:B0-----:R-:W4:Y:S04]  /*4a70*/  LDL R6, [R1+0x12c4] ;  /* 0x0012c40001067983 */ /* 0x001f280000100800 */
[----:B------:R-:W4:Y:S04]  /*4a80*/  LDL.LU R9, [R1+0x94] ;  /* 0x0000940001097983 */ /* 0x000f280000300800 */
[----:B------:R-:W4:Y:S01]  /*4a90*/  LDL.LU R29, [R1+0x90] ;  /* 0x00009000011d7983 */ /* 0x000f220000300800 */
[----:B------:R-:W-:-:S02]  /*4aa0*/  ISETP.NE.AND P5, PT, RZ, c[0x0][0x178], PT ;  /* 0x00005e00ff007a0c */ /* 0x000fc40003fa5270 */
[----:B------:R-:W-:Y:S01]  /*4ab0*/  LOP3.LUT R8, RZ, c[0x0][0x178], RZ, 0x33, !PT ;  /* 0x00005e00ff087a12 */ /* 0x000fe200078e33ff */
[----:B--2---:R-:W-:Y:S01]  /*4ac0*/  @!P0 IMAD.MOV R10, RZ, RZ, -R10 ;  /* 0x000000ffff0a8224 */ /* 0x004fe200078e0a0a */
[----:B------:R-:W-:Y:S02]  /*4ad0*/  ISETP.GE.AND P0, PT, R2, RZ, PT ;  /* 0x000000ff0200720c */ /* 0x000fe40003f06270 */
[----:B------:R-:W2:Y:S02]  /*4ae0*/  LDL R2, [R1+0x12c0] ;  /* 0x0012c00001027983 */ /* 0x000ea40000100800 */
[----:B------:R-:W-:Y:S01]  /*4af0*/  SEL R10, R8, R10, !P5 ;  /* 0x0000000a080a7207 */ /* 0x000fe20006800000 */
[----:B---3--:R-:W-:Y:S01]  /*4b00*/  @!P1 IMAD.MOV R4, RZ, RZ, -R4 ;  /* 0x000000ffff049224 */ /* 0x008fe200078e0a04 */
[----:B------:R-:W-:Y:S02]  /*4b10*/  ISETP.GE.AND P1, PT, R0, RZ, PT ;  /* 0x000000ff0000720c */ /* 0x000fe40003f26270 */
[----:B------:R-:W3:Y:S02]  /*4b20*/  LDL R0, [R1+0x12bc] ;  /* 0x0012bc0001007983 */ /* 0x000ee40000100800 */
[----:B------:R-:W-:Y:S01]  /*4b30*/  SEL R4, R8, R4, !P5 ;  /* 0x0000000408047207 */ /* 0x000fe20006800000 */
[----:B----4-:R-:W-:Y:S01]  /*4b40*/  @!P3 IMAD.MOV R9, RZ, RZ, -R9 ;  /* 0x000000ffff09b224 */ /* 0x010fe200078e0a09 */
[----:B------:R0:W-:Y:S01]  /*4b50*/  STL [R1+0xc8], R10 ;  /* 0x0000c80a01007387 */ /* 0x0001e20000100800 */
[----:B------:R-:W-:-:S03]  /*4b60*/  @!P2 IMAD.MOV R29, RZ, RZ, -R29 ;  /* 0x000000ffff1da224 */ /* 0x000fc600078e0a1d */
[C---:B------:R-:W-:Y:S02]  /*4b70*/  SEL R9, R8.reuse, R9, !P5 ;  /* 0x0000000908097207 */ /* 0x040fe40006800000 */
[----:B------:R-:W-:Y:S01]  /*4b80*/  SEL R8, R8, R29, !P5 ;  /* 0x0000001d08087207 */ /* 0x000fe20006800000 */
[----:B0-----:R-:W4:Y:S01]  /*4b90*/  LDL.LU R10, [R1+0x144c] ;  /* 0x00144c00010a7983 */ /* 0x001f220000300800 */
[----:B------:R-:W-:-:S03]  /*4ba0*/  ISETP.GE.AND P5, PT, R23, RZ, PT ;  /* 0x000000ff1700720c */ /* 0x000fc60003fa6270 */
[----:B------:R0:W-:Y:S04]  /*4bb0*/  STL [R1+0xc4], R4 ;  /* 0x0000c40401007387 */ /* 0x0001e80000100800 */
[----:B0-----:R-:W2:Y:S04]  /*4bc0*/  LDL R4, [R1+0x12b8] ;  /* 0x0012b80001047983 */ /* 0x001ea80000100800 */
[----:B------:R0:W-:Y:S04]  /*4bd0*/  STL [R1+0xc0], R9 ;  /* 0x0000c00901007387 */ /* 0x0001e80000100800 */
[----:B0-----:R-:W2:Y:S04]  /*4be0*/  LDL.LU R9, [R1+0x1448] ;  /* 0x0014480001097983 */ /* 0x001ea80000300800 */
[----:B------:R-:W2:Y:S04]  /*4bf0*/  LDL R23, [R1+0x12b4] ;  /* 0x0012b40001177983 */ /* 0x000ea80000100800 */
[----:B------:R0:W-:Y:S04]  /*4c00*/  STL [R1+0xbc], R8 ;  /* 0x0000bc0801007387 */ /* 0x0001e80000100800 */
[----:B0-----:R-:W2:Y:S01]  /*4c10*/  LDL.LU R8, [R1+0x8c] ;  /* 0x00008c0001087983 */ /* 0x001ea20000300800 */
[----:B------:R-:W-:-:S02]  /*4c20*/  ISETP.GE.AND P3, PT, R28, RZ, PT ;  /* 0x000000ff1c00720c */ /* 0x000fc40003f66270 */
[----:B------:R-:W-:Y:S01]  /*4c30*/  ISETP.GE.AND P2, PT, R7, RZ, PT ;  /* 0x000000ff0700720c */ /* 0x000fe20003f46270 */
[----:B------:R-:W3:Y:S04]  /*4c40*/  LDL R28, [R1+0x12b0] ;  /* 0x0012b000011c7983 */ /* 0x000ee80000100800 */
[----:B------:R-:W3:Y:S01]  /*4c50*/  LDL.LU R7, [R1+0x88] ;  /* 0x0000880001077983 */ /* 0x000ee20000300800 */
[----:B--2---:R-:W-:Y:S01]  /*4c60*/  @!P4 IMAD.MOV R8, RZ, RZ, -R8 ;  /* 0x000000ffff08c224 */ /* 0x004fe200078e0a08 */
[----:B------:R-:W-:Y:S02]  /*4c70*/  ISETP.GE.AND P4, PT, R3, RZ, PT ;  /* 0x000000ff0300720c */ /* 0x000fe40003f86270 */
[----:B------:R-:W2:Y:S04]  /*4c80*/  LDL R3, [R1+0x12ac] ;  /* 0x0012ac0001037983 */ /* 0x000ea80000100800 */
[----:B------:R0:W-:Y:S04]  /*4c90*/  STL [R1+0x8c], R8 ;  /* 0x00008c0801007387 */ /* 0x0001e80000100800 */
[----:B0-----:R-:W2:Y:S01]  /*4ca0*/  LDL.LU R8, [R1+0x84] ;  /* 0x0000840001087983 */ /* 0x001ea20000300800 */
[----:B---3--:R-:W-:Y:S01]  /*4cb0*/  @!P0 IMAD.MOV R7, RZ, RZ, -R7 ;  /* 0x000000ffff078224 */ /* 0x008fe200078e0a07 */
[----:B------:R-:W-:-:S02]  /*4cc0*/  ISETP.GE.AND P0, PT, R5, RZ, PT ;  /* 0x000000ff0500720c */ /* 0x000fc40003f06270 */
[----:B------:R-:W3:Y:S04]  /*4cd0*/  LDL R5, [R1+0x12a8] ;  /* 0x0012a80001057983 */ /* 0x000ee80000100800 */
[----:B------:R0:W-:Y:S04]  /*4ce0*/  STL [R1+0x88], R7 ;  /* 0x0000880701007387 */ /* 0x0001e80000100800 */
[----:B0-----:R-:W3:Y:S01]  /*4cf0*/  LDL.LU R7, [R1+0x80] ;  /* 0x0000800001077983 */ /* 0x001ee20000300800 */
[----:B--2---:R-:W-:Y:S01]  /*4d00*/  @!P1 IMAD.MOV R8, RZ, RZ, -R8 ;  /* 0x000000ffff089224 */ /* 0x004fe200078e0a08 */
[----:B------:R-:W-:-:S02]  /*4d10*/  ISETP.GE.AND P1, PT, R6, RZ, PT ;  /* 0x000000ff0600720c */ /* 0x000fc40003f26270 */
        /* <DEDUP_REMOVED lines=58> */
[----:B--2---:R-:W-:-:S05]  /*50c0*/  @!P1 IMAD.MOV R8, RZ, RZ, -R8 ;  /* 0x000000ffff089224 */ /* 0x004fca00078e0a08 */
[----:B------:R0:W-:Y:S04]  /*50d0*/  STL [R1+0x54], R8 ;  /* 0x0000540801007387 */ /* 0x0001e80000100800 */
[----:B0-----:R-:W2:Y:S01]  /*50e0*/  LDL.LU R8, [R1+0x4c] ;  /* 0x00004c0001087983 */ /* 0x001ea20000300800 */
[----:B---3--:R-:W-:Y:S01]  /*50f0*/  @!P5 IMAD.MOV R7, RZ, RZ, -R7 ;  /* 0x000000ffff07d224 */ /* 0x008fe200078e0a07 */
[----:B------:R-:W-:Y:S02]  /*5100*/  ISETP.GE.AND P1, PT, R23, RZ, PT ;  /* 0x000000ff1700720c */ /* 0x000fe40003f26270 */
[----:B------:R-:W3:Y:S01]  /*5110*/  LDL R23, [R1+0x1274] ;  /* 0x0012740001177983 */ /* 0x000ee20000100800 */
[----:B------:R-:W-:-:S03]  /*5120*/  ISETP.GE.AND P5, PT, R28, RZ, PT ;  /* 0x000000ff1c00720c */ /* 0x000fc60003fa6270 */
[----:B------:R0:W-:Y:S04]  /*5130*/  STL [R1+0x50], R7 ;  /* 0x0000500701007387 */ /* 0x0001e80000100800 */
[----:B0-----:R-:W3:Y:S04]  /*5140*/  LDL.LU R7, [R1+0x48] ;  /* 0x0000480001077983 */ /* 0x001ee80000300800 */
[----:B------:R-:W4:Y:S01]  /*5150*/  LDL R28, [R1+0x1270] ;  /* 0x00127000011c7983 */ /* 0x000f220000100800 */
[----:B--2---:R-:W-:Y:S01]  /*5160*/  @!P2 IMAD.MOV R8, RZ, RZ, -R8 ;  /* 0x000000ffff08a224 */ /* 0x004fe200078e0a08 */
[----:B------:R-:W-:-:S02]  /*5170*/  ISETP.GE.AND P2, PT, R3, RZ, PT ;  /* 0x000000ff0300720c */ /* 0x000fc40003f46270 */
[----:B------:R-:W2:Y:S04]  /*5180*/  LDL.LU R3, [R1+0x44] ;  /* 0x0000440001037983 */ /* 0x000ea80000300800 */
[----:B------:R0:W-:Y:S04]  /*5190*/  STL [R1+0x4c], R8 ;  /* 0x00004c0801007387 */ /* 0x0001e80000100800 */
[----:B0-----:R-:W4:Y:S01]  /*51a0*/  LDL R8, [R1+0x126c] ;  /* 0x00126c0001087983 */ /* 0x001f220000100800 */
[----:B---3--:R-:W-:Y:S01]  /*51b0*/  @!P3 IMAD.MOV R7, RZ, RZ, -R7 ;  /* 0x000000ffff07b224 */ /* 0x008fe200078e0a07 */
[----:B------:R-:W-:-:S02]  /*51c0*/  ISETP.GE.AND P3, PT, R5, RZ, PT ;  /* 0x000000ff0500720c */ /* 0x000fc40003f66270 */
[----:B------:R-:W3:Y:S04]  /*51d0*/  LDL.LU R5, [R1+0x40] ;  /* 0x0000400001057983 */ /* 0x000ee80000300800 */
[----:B------:R-:W-:Y:S01]  /*51e0*/  STL [R1+0x48], R7 ;  /* 0x0000480701007387 */ /* 0x000fe20000100800 */
[----:B--2---:R-:W-:Y:S01]  /*51f0*/  @!P4 IMAD.MOV R3, RZ, RZ, -R3 ;  /* 0x000000ffff03c224 */ /* 0x004fe200078e0a03 */
[----:B------:R-:W-:-:S04]  /*5200*/  ISETP.GE.AND P4, PT, R6, RZ, PT ;  /* 0x000000ff0600720c */ /* 0x000fc80003f86270 */
[----:B------:R0:W-:Y:S04]  /*5210*/  STL [R1+0x44], R3 ;  /* 0x0000440301007387 */ /* 0x0001e80000100800 */
[----:B0-----:R-:W2:Y:S04]  /*5220*/  LDL R3, [R1+0x1268] ;  /* 0x0012680001037983 */ /* 0x001ea80000100800 */
[----:B------:R-:W2:Y:S01]  /*5230*/  LDL.LU R6, [R1+0x3c] ;  /* 0x00003c0001067983 */ /* 0x000ea20000300800 */
[----:B---3--:R-:W-:Y:S01]  /*5240*/  @!P0 IMAD.MOV R5, RZ, RZ, -R5 ;  /* 0x000000ffff058224 */ /* 0x008fe200078e0a05 */
[----:B------:R-:W-:-:S02]  /*5250*/  ISETP.GE.AND P0, PT, R2, RZ, PT ;  /* 0x000000ff0200720c */ /* 0x000fc40003f06270 */
[----:B------:R-:W3:Y:S04]  /*5260*/  LDL R7, [R1+0x1264] ;  /* 0x0012640001077983 */ /* 0x000ee80000100800 */
[----:B------:R-:W3:Y:S04]  /*5270*/  LDL R2, [R1+0x1260] ;  /* 0x0012600001027983 */ /* 0x000ee80000100800 */
[----:B------:R0:W-:Y:S04]  /*5280*/  STL [R1+0x40], R5 ;  /* 0x0000400501007387 */ /* 0x0001e80000100800 */
[----:B0-----:R-:W3:Y:S01]  /*5290*/  LDL.LU R5, [R1+0x38] ;  /* 0x0000380001057983 */ /* 0x001ee20000300800 */
[----:B--2---:R-:W-:Y:S01]  /*52a0*/  @!P1 IMAD.MOV R6, RZ, RZ, -R6 ;  /* 0x000000ffff069224 */ /* 0x004fe200078e0a06 */
[----:B------:R-:W-:-:S04]  /*52b0*/  ISETP.GE.AND P1, PT, R0, RZ, PT ;  /* 0x000000ff0000720c */ /* 0x000fc80003f26270 */
[----:B------:R0:W-:Y:S04]  /*52c0*/  STL [R1+0x3c], R6 ;  /* 0x00003c0601007387 */ /* 0x0001e80000100800 */
[----:B0-----:R-:W2:Y:S04]  /*52d0*/  LDL R6, [R1+0x125c] ;  /* 0x00125c0001067983 */ /* 0x001ea80000100800 */
[----:B------:R-:W2:Y:S01]  /*52e0*/  LDL.LU R0, [R1+0x34] ;  /* 0x0000340001007983 */ /* 0x000ea20000300800 */
[----:B---3--:R-:W-:Y:S01]  /*52f0*/  @!P5 IMAD.MOV R5, RZ, RZ, -R5 ;  /* 0x000000ffff05d224 */ /* 0x008fe200078e0a05 */
[----:B------:R-:W-:-:S04]  /*5300*/  ISETP.GE.AND P5, PT, R4, RZ, PT ;  /* 0x000000ff0400720c */ /* 0x000fc80003fa6270 */
[----:B------:R0:W-:Y:S04]  /*5310*/  STL [R1+0x38], R5 ;  /* 0x0000380501007387 */ /* 0x0001e80000100800 */
[----:B0-----:R-:W3:Y:S04]  /*5320*/  LDL R5, [R1+0x1258] ;  /* 0x0012580001057983 */ /* 0x001ee80000100800 */
[----:B------:R-:W3:Y:S04]  /*5330*/  LDL.LU R29, [R1+0x30] ;  /* 0x00003000011d7983 */ /* 0x000ee80000300800 */
[----:B------:R-:W4:Y:S01]  /*5340*/  LDL R4, [R1+0x1254] ;  /* 0x0012540001047983 */ /* 0x000f220000100800 */
[----:B--2---:R-:W-:Y:S01]  /*5350*/  @!P2 IMAD.MOV R0, RZ, RZ, -R0 ;  /* 0x000000ffff00a224 */ /* 0x004fe200078e0a00 */
[----:B------:R-:W-:-:S02]  /*5360*/  ISETP.GE.AND P2, PT, R23, RZ, PT ;  /* 0x000000ff1700720c */ /* 0x000fc40003f46270 */
[----:B------:R-:W2:Y:S04]  /*5370*/  LDL.LU R23, [R1+0x2c] ;  /* 0x00002c0001177983 */ /* 0x000ea80000300800 */
[----:B------:R0:W-:Y:S04]  /*5380*/  STL [R1+0x34], R0 ;  /* 0x0000340001007387 */ /* 0x0001e80000100800 */
[----:B0-----:R-:W2:Y:S01]  /*5390*/  LDL R0, [R1+0x1250] ;  /* 0x0012500001007983 */ /* 0x001ea20000100800 */
[----:B---3--:R-:W-:Y:S01]  /*53a0*/  @!P3 IMAD.MOV R29, RZ, RZ, -R29 ;  /* 0x000000ffff1db224 */ /* 0x008fe200078e0a1d */
[----:B----4-:R-:W-:-:S02]  /*53b0*/  ISETP.GE.AND P3, PT, R28, RZ, PT ;  /* 0x000000ff1c00720c */ /* 0x010fc40003f66270 */
[----:B------:R-:W3:Y:S04]  /*53c0*/  LDL R28, [R1+0x124c] ;  /* 0x00124c00011c7983 */ /* 0x000ee80000100800 */
[----:B------:R0:W-:Y:S04]  /*53d0*/  STL [R1+0x30], R29 ;  /* 0x0000301d01007387 */ /* 0x0001e80000100800 */
[----:B0-----:R-:W4:Y:S01]  /*53e0*/  LDL.LU R29, [R1+0x28] ;  /* 0x00002800011d7983 */ /* 0x001f220000300800 */
[----:B--2---:R-:W-:Y:S01]  /*53f0*/  @!P4 IMAD.MOV R23, RZ, RZ, -R23 ;  /* 0x000000ffff17c224 */ /* 0x004fe200078e0a17 */
[----:B------:R-:W-:-:S04]  /*5400*/  ISETP.GE.AND P4, PT, R8, RZ, PT ;  /* 0x000000ff0800720c */ /* 0x000fc80003f86270 */
[----:B------:R0:W-:Y:S04]  /*5410*/  STL [R1+0x2c], R23 ;  /* 0x00002c1701007387 */ /* 0x0001e80000100800 */
[----:B0-----:R-:W2:Y:S04]  /*5420*/  LDL R23, [R1+0x1248] ;  /* 0x0012480001177983 */ /* 0x001ea80000100800 */
[----:B------:R-:W2:Y:S01]  /*5430*/  LDL.LU R8, [R1+0x24] ;  /* 0x0000240001087983 */ /* 0x000ea20000300800 */
[----:B----4-:R-:W-:Y:S01]  /*5440*/  @!P0 IMAD.MOV R29, RZ, RZ, -R29 ;  /* 0x000000ffff1d8224 */ /* 0x010fe200078e0a1d */
[----:B------:R-:W-:-:S04]  /*5450*/  ISETP.GE.AND P0, PT, R3, RZ, PT ;  /* 0x000000ff0300720c */ /* 0x000fc80003f06270 */
[----:B------:R0:W-:Y:S04]  /*5460*/  STL [R1+0x28], R29 ;  /* 0x0000281d01007387 */ /* 0x0001e80000100800 */
[----:B0-----:R-:W4:Y:S04]  /*5470*/  LDL R29, [R1+0x1244] ;  /* 0x00124400011d7983 */ /* 0x001f280000100800 */
[----:B------:R-:W3:Y:S01]  /*5480*/  LDL.LU R3, [R1+0x20] ;  /* 0x0000200001037983 */ /* 0x000ee20000300800 */
[----:B--2---:R-:W-:Y:S01]  /*5490*/  @!P1 IMAD.MOV R8, RZ, RZ, -R8 ;  /* 0x000000ffff089224 */ /* 0x004fe200078e0a08 */
[----:B------:R-:W-:-:S04]  /*54a0*/  ISETP.GE.AND P1, PT, R7, RZ, PT ;  /* 0x000000ff0700720c */ /* 0x000fc80003f26270 */
[----:B------:R0:W-:Y:S04]  /*54b0*/  STL [R1+0x24], R8 ;  /* 0x0000240801007387 */ /* 0x0001e80000100800 */
[----:B0-----:R-:W2:Y:S04]  /*54c0*/  LDL.LU R8, [R1+0x1444] ;  /* 0x0014440001087983 */ /* 0x001ea80000300800 */
[----:B------:R-:W2:Y:S01]  /*54d0*/  LDL.LU R7, [R1+0x1c] ;  /* 0x00001c0001077983 */ /* 0x000ea20000300800 */
[----:B---3--:R-:W-:Y:S01]  /*54e0*/  @!P5 IMAD.MOV R3, RZ, RZ, -R3 ;  /* 0x000000ffff03d224 */ /* 0x008fe200078e0a03 */
[----:B------:R-:W-:-:S04]  /*54f0*/  ISETP.GE.AND P5, PT, R2, RZ, PT ;  /* 0x000000ff0200720c */ /* 0x000fc80003fa6270 */
[----:B------:R0:W-:Y:S04]  /*5500*/  STL [R1+0x20], R3 ;  /* 0x0000200301007387 */ /* 0x0001e80000100800 */
[----:B0-----:R-:W3:Y:S04]  /*5510*/  LDL.LU R3, [R1+0x18] ;  /* 0x0000180001037983 */ /* 0x001ee80000300800 */
[----:B------:R-:W4:Y:S01]  /*5520*/  LDL R2, [R1+0x123c] ;  /* 0x00123c0001027983 */ /* 0x000f220000100800 */
        /* <DEDUP_REMOVED lines=8> */
[----:B0-----:R-:W3:Y:S04]  /*55b0*/  LDL R3, [R1+0x1238] ;  /* 0x0012380001037983 */ /* 0x001ee80000100800 */
        /* <DEDUP_REMOVED lines=19> */
[----:B0-----:R-:W3:Y:S04]  /*56f0*/  LDL.LU R0, [R1] ;  /* 0x0000000001007983 */ /* 0x001ee80000300800 */
[----:B------:R-:W3:Y:S01]  /*5700*/  LDL R23, [R1+0x122c] ;  /* 0x00122c0001177983 */ /* 0x000ee20000100800 */
[----:B--2---:R-:W-:-:S05]  /*5710*/  @!P2 IMAD.MOV R28, RZ, RZ, -R28 ;  /* 0x000000ffff1ca224 */ /* 0x004fca00078e0a1c */
[----:B------:R0:W-:Y:S04]  /*5720*/  STL [R1+0x4], R28 ;  /* 0x0000041c01007387 */ /* 0x0001e80000100800 */
[----:B0-----:R-:W2:Y:S01]  /*5730*/  LDL.LU R28, [R1+0x1430] ;  /* 0x00143000011c7983 */ /* 0x001ea20000300800 */
[----:B----4-:R-:W-:Y:S01]  /*5740*/  ISETP.GE.AND P2, PT, R29, RZ, PT ;  /* 0x000000ff1d00720c */ /* 0x010fe20003f46270 */
[----:B---3--:R-:W-:Y:S02]  /*5750*/  @!P3 IMAD.MOV R0, RZ, RZ, -R0 ;  /* 0x000000ffff00b224 */ /* 0x008fe400078e0a00 */
[----:B--2---:R-:W-:Y:S02]  /*5760*/  IMAD.MOV.U32 R29, RZ, RZ, R28 ;  /* 0x000000ffff1d7224 */ /* 0x004fe400078e001c */
[----:B------:R-:W2:Y:S04]  /*5770*/  LDL R28, [R1+0x1240] ;  /* 0x00124000011c7983 */ /* 0x000ea80000100800 */
[----:B------:R0:W-:Y:S04]  /*5780*/  STL [R1], R0 ;  /* 0x0000000001007387 */ /* 0x0001e80000100800 */
[----:B0-----:R-:W3:Y:S01]  /*5790*/  LDL.LU R0, [R1+0x142c] ;  /* 0x00142c0001007983 */ /* 0x001ee20000300800 */
[----:B------:R-:W-:Y:S01]  /*57a0*/  @!P4 IMAD.MOV R29, RZ, RZ, -R29 ;  /* 0x000000ffff1dc224 */ /* 0x000fe200078e0a1d */
[----:B------:R-:W-:-:S02]  /*57b0*/  ISETP.GE.AND P4, PT, R2, RZ, PT ;  /* 0x000000ff0200720c */ /* 0x000fc40003f86270 */
[----:B--2---:R-:W-:Y:S01]  /*57c0*/  ISETP.GE.AND P3, PT, R28, RZ, PT ;  /* 0x000000ff1c00720c */ /* 0x004fe20003f66270 */
[----:B---3--:R-:W-:Y:S02]  /*57d0*/  IMAD.MOV.U32 R28, RZ, RZ, R0 ;  /* 0x000000ffff1c7224 */ /* 0x008fe400078e0000 */
[----:B------:R-:W2:Y:S02]  /*57e0*/  LDL R0, [R1+0x1228] ;  /* 0x0012280001007983 */ /* 0x000ea40000100800 */
[----:B------:R-:W-:Y:S02]  /*57f0*/  @!P0 IMAD.MOV R28, RZ, RZ, -R28 ;  /* 0x000000ffff1c8224 */ /* 0x000fe400078e0a1c */
[----:B------:R0:W-:Y:S01]  /*5800*/  STL [R1+0x13a0], R29 ;  /* 0x0013a01d01007387 */ /* 0x0001e20000100800 */
[----:B------:R-:W-:-:S03]  /*5810*/  ISETP.GE.AND P0, PT, R3, RZ, PT ;  /* 0x000000ff0300720c */ /* 0x000fc60003f06270 */
[----:B0-----:R-:W3:Y:S04]  /*5820*/  LDL R29, [R1+0x1230] ;  /* 0x00123000011d7983 */ /* 0x001ee80000100800 */
[----:B------:R-:W4:Y:S04]  /*5830*/  LDL.LU R2, [R1+0x1428] ;  /* 0x0014280001027983 */ /* 0x000f280000300800 */
[----:B------:R0:W-:Y:S04]  /*5840*/  STL [R1+0x13a4], R28 ;  /* 0x0013a41c01007387 */ /* 0x0001e80000100800 */
[----:B0-----:R-:W2:Y:S04]  /*5850*/  LDL R28, [R1+0x1234] ;  /* 0x00123400011c7983 */ /* 0x001ea80000100800 */
[----:B------:R-:W3:Y:S01]  /*5860*/  LDL.LU R3, [R1+0x1424] ;  /* 0x0014240001037983 */ /* 0x000ee20000300800 */
[----:B------:R-:W-:-:S02]  /*5870*/  @!P2 IMAD.MOV R4, RZ, RZ, -R4 ;  /* 0x000000ffff04a224 */ /* 0x000fc400078e0a04 */
[----:B------:R-:W-:Y:S02]  /*5880*/  @!P3 IMAD.MOV R5, RZ, RZ, -R5 ;  /* 0x000000ffff05b224 */ /* 0x000fe400078e0a05 */
[----:B----4-:R-:W-:-:S05]  /*5890*/  @!P1 IMAD.MOV R2, RZ, RZ, -R2 ;  /* 0x000000ffff029224 */ /* 0x010fca00078e0a02 */
[----:B------:R0:W-:Y:S01]  /*58a0*/  STL [R1+0x13a8], R2 ;  /* 0x0013a80201007387 */ /* 0x0001e20000100800 */
[----:B--2---:R-:W-:-:S03]  /*58b0*/  ISETP.GE.AND P1, PT, R28, RZ, PT ;  /* 0x000000ff1c00720c */ /* 0x004fc60003f26270 */
[----:B0-----:R-:W2:Y:S01]  /*58c0*/  LDL R2, [R1+0x121c] ;  /* 0x00121c0001027983 */ /* 0x001ea20000100800 */
[----:B---3--:R-:W-:-:S03]  /*58d0*/  @!P5 IMAD.MOV R3, RZ, RZ, -R3 ;  /* 0x000000ffff03d224 */ /* 0x008fc600078e0a03 */
[----:B------:R-:W3:Y:S01]  /*58e0*/  LDL R28, [R1+0x1218] ;  /* 0x00121800011c7983 */ /* 0x000ee20000100800 */
[----:B------:R-:W-:-:S03]  /*58f0*/  ISETP.GE.AND P5, PT, R29, RZ, PT ;  /* 0x000000ff1d00720c */ /* 0x000fc60003fa6270 */
[----:B------:R0:W-:Y:S04]  /*5900*/  STL [R1+0x13ac], R3 ;  /* 0x0013ac0301007387 */ /* 0x0001e80000100800 */
[----:B------:R-:W4:Y:S04]  /*5910*/  LDL R29, [R1+0x1214] ;  /* 0x00121400011d7983 */ /* 0x000f280000100800 */
[----:B0-----:R-:W3:Y:S04]  /*5920*/  LDL R3, [R1+0x1220] ;  /* 0x0012200001037983 */ /* 0x001ee80000100800 */
[----:B------:R0:W-:Y:S04]  /*5930*/  STL [R1+0x13b0], R4 ;  /* 0x0013b00401007387 */ /* 0x0001e80000100800 */
[----:B0-----:R-:W3:Y:S01]  /*5940*/  LDL R4, [R1+0x1224] ;  /* 0x0012240001047983 */ /* 0x001ee20000100800 */
[----:B------:R-:W-:-:S02]  /*5950*/  ISETP.GE.AND P2, PT, R23, RZ, PT ;  /* 0x000000ff1700720c */ /* 0x000fc40003f46270 */
[----:B------:R-:W-:Y:S01]  /*5960*/  ISETP.GE.AND P3, PT, R0, RZ, PT ;  /* 0x000000ff0000720c */ /* 0x000fe20003f66270 */
[----:B------:R-:W4:Y:S04]  /*5970*/  LDL.LU R23, [R1+0x1420] ;  /* 0x0014200001177983 */ /* 0x000f280000300800 */
[----:B------:R0:W-:Y:S04]  /*5980*/  STL [R1+0x13b4], R5 ;  /* 0x0013b40501007387 */ /* 0x0001e80000100800 */
[----:B------:R-:W4:Y:S01]  /*5990*/  LDL R0, [R1+0x1210] ;  /* 0x0012100001007983 */ /* 0x000f220000100800 */
[----:B------:R-:W-:-:S02]  /*59a0*/  @!P4 IMAD.MOV R6, RZ, RZ, -R6 ;  /* 0x000000ffff06c224 */ /* 0x000fc400078e0a06 */
[----:B------:R-:W-:-:S03]  /*59b0*/  @!P0 IMAD.MOV R7, RZ, RZ, -R7 ;  /* 0x000000ffff078224 */ /* 0x000fc600078e0a07 */
[----:B------:R1:W-:Y:S04]  /*59c0*/  STL [R1+0x13b8], R6 ;  /* 0x0013b80601007387 */ /* 0x0003e80000100800 */
[----:B0-----:R-:W4:Y:S04]  /*59d0*/  LDL R5, [R1+0x1208] ;  /* 0x0012080001057983 */ /* 0x001f280000100800 */
[----:B-1----:R-:W4:Y:S04]  /*59e0*/  LDL R6, [R1+0x120c] ;  /* 0x00120c0001067983 */ /* 0x002f280000100800 */
[----:B------:R-:W-:Y:S01]  /*59f0*/  STL [R1+0x13bc], R7 ;  /* 0x0013bc0701007387 */ /* 0x000fe20000100800 */
[----:B------:R-:W-:-:S02]  /*5a00*/  @!P1 IMAD.MOV R8, RZ, RZ, -R8 ;  /* 0x000000ffff089224 */ /* 0x000fc400078e0a08 */
[----:B------:R-:W-:Y:S01]  /*5a10*/  @!P5 IMAD.MOV R9, RZ, RZ, -R9 ;  /* 0x000000ffff09d224 */ /* 0x000fe200078e0a09 */
[----:B--2---:R-:W-:Y:S02]  /*5a20*/  ISETP.GE.AND P1, PT, R2, RZ, PT ;  /* 0x000000ff0200720c */ /* 0x004fe40003f26270 */
[----:B---3--:R-:W-:Y:S02]  /*5a30*/  ISETP.GE.AND P4, PT, R4, RZ, PT ;  /* 0x000000ff0400720c */ /* 0x008fe40003f86270 */
[----:B------:R-:W2:Y:S01]  /*5a40*/  LDL R4, [R1+0x1204] ;  /* 0x0012040001047983 */ /* 0x000ea20000100800 */
[----:B------:R-:W-:-:S03]  /*5a50*/  ISETP.GE.AND P0, PT, R3, RZ, PT ;  /* 0x000000ff0300720c */ /* 0x000fc60003f06270 */
[----:B------:R-:W-:Y:S04]  /*5a60*/  STL [R1+0x13c0], R8 ;  /* 0x0013c00801007387 */ /* 0x000fe80000100800 */
[----:B------:R-:W3:Y:S04]  /*5a70*/  LDL R3, [R1+0x1200] ;  /* 0x0012000001037983 */ /* 0x000ee80000100800 */
[----:B------:R-:W-:Y:S04]  /*5a80*/  STL [R1+0x13c4], R9 ;  /* 0x0013c40901007387 */ /* 0x000fe80000100800 */
[----:B------:R-:W3:Y:S01]  /*5a90*/  LDL R2, [R1+0x11fc] ;  /* 0x0011fc0001027983 */ /* 0x000ee20000100800 */
[----:B------:R-:W-:-:S02]  /*5aa0*/  @!P2 IMAD.MOV R10, RZ, RZ, -R10 ;  /* 0x000000ffff0aa224 */ /* 0x000fc400078e0a0a */
[----:B------:R-:W-:Y:S01]  /*5ab0*/  @!P3 IMAD.MOV R11, RZ, RZ, -R11 ;  /* 0x000000ffff0bb224 */ /* 0x000fe200078e0a0b */
[----:B------:R-:W-:Y:S02]  /*5ac0*/  ISETP.GE.AND P5, PT, R28, RZ, PT ;  /* 0x000000ff1c00720c */ /* 0x000fe40003fa6270 */
[----:B------:R-:W-:Y:S01]  /*5ad0*/  STL [R1+0x13c8], R10 ;  /* 0x0013c80a01007387 */ /* 0x000fe20000100800 */
[----:B----4-:R-:W-:Y:S02]  /*5ae0*/  ISETP.GE.AND P2, PT, R29, RZ, PT ;  /* 0x000000ff1d00720c */ /* 0x010fe40003f46270 */
[----:B------:R-:W-:Y:S01]  /*5af0*/  ISETP.GE.AND P3, PT, R0, RZ, PT ;  /* 0x000000ff0000720c */ /* 0x000fe20003f66270 */
[----:B------:R-:W4:Y:S04]  /*5b00*/  LDL R28, [R1+0x11f8] ;  /* 0x0011f800011c7983 */ /* 0x000f280000100800 */
[----:B------:R-:W4:Y:S04]  /*5b10*/  LDL R29, [R1+0x11f4] ;  /* 0x0011f400011d7983 */ /* 0x000f280000100800 */
[----:B------:R-:W-:Y:S04]  /*5b20*/  STL [R1+0x13cc], R11 ;  /* 0x0013cc0b01007387 */ /* 0x000fe80000100800 */
[----:B------:R-:W4:Y:S01]  /*5b30*/  LDL R0, [R1+0x11ec] ;  /* 0x0011ec0001007983 */ /* 0x000f220000100800 */
[----:B------:R-:W-:Y:S01]  /*5b40*/  @!P4 IMAD.MOV R12, RZ, RZ, -R12 ;  /* 0x000000ffff0cc224 */ /* 0x000fe200078e0a0c */
[----:B------:R-:W-:Y:S01]  /*5b50*/  ISETP.GE.AND P4, PT, R6, RZ, PT ;  /* 0x000000ff0600720c */ /* 0x000fe20003f86270 */
[----:B------:R-:W-:Y:S01]  /*5b60*/  @!P0 IMAD.MOV R13, RZ, RZ, -R13 ;  /* 0x000000ffff0d8224 */ /* 0x000fe200078e0a0d */
[----:B------:R-:W-:Y:S01]  /*5b70*/  ISETP.GE.AND P0, PT, R5, RZ, PT ;  /* 0x000000ff0500720c */ /* 0x000fe20003f06270 */
[----:B------:R-:W-:Y:S01]  /*5b80*/  @!P1 IMAD.MOV R14, RZ, RZ, -R14 ;  /* 0x000000ffff0e9224 */ /* 0x000fe200078e0a0e */
[----:B------:R-:W-:Y:S04]  /*5b90*/  STL [R1+0x13d0], R12 ;  /* 0x0013d00c01007387 */ /* 0x000fe80000100800 */
[----:B------:R-:W-:Y:S01]  /*5ba0*/  STL [R1+0x13d4], R13 ;  /* 0x0013d40d01007387 */ /* 0x000fe20000100800 */
[----:B------:R-:W-:-:S03]  /*5bb0*/  @!P5 IMAD.MOV R15, RZ, RZ, -R15 ;  /* 0x000000ffff0fd224 */ /* 0x000fc600078e0a0f */
[----:B------:R-:W-:Y:S01]  /*5bc0*/  STL [R1+0x13d8], R14 ;  /* 0x0013d80e01007387 */ /* 0x000fe20000100800 */
[----:B------:R-:W-:-:S03]  /*5bd0*/  @!P2 IMAD.MOV R16, RZ, RZ, -R16 ;  /* 0x000000ffff10a224 */ /* 0x000fc600078e0a10 */
[----:B------:R-:W4:Y:S01]  /*5be0*/  LDL R5, [R1+0x7d0] ;  /* 0x0007d00001057983 */ /* 0x000f220000100800 */
[----:B------:R-:W-:Y:S02]  /*5bf0*/  @!P3 IMAD.MOV R17, RZ, RZ, -R17 ;  /* 0x000000ffff11b224 */ /* 0x000fe400078e0a11 */
[----:B------:R-:W-:Y:S01]  /*5c00*/  @!P4 IMAD.MOV R18, RZ, RZ, -R18 ;  /* 0x000000ffff12c224 */ /* 0x000fe200078e0a12 */
[----:B------:R-:W-:Y:S01]  /*5c10*/  STL [R1+0x13dc], R15 ;  /* 0x0013dc0f01007387 */ /* 0x000fe20000100800 */
[----:B------:R-:W-:-:S03]  /*5c20*/  @!P0 IMAD.MOV R19, RZ, RZ, -R19 ;  /* 0x000000ffff138224 */ /* 0x000fc600078e0a13 */
[----:B------:R-:W-:Y:S04]  /*5c30*/  STL [R1+0x13e0], R16 ;  /* 0x0013e01001007387 */ /* 0x000fe80000100800 */
[----:B------:R-:W-:Y:S04]  /*5c40*/  STL [R1+0x13e4], R17 ;  /* 0x0013e41101007387 */ /* 0x000fe80000100800 */
[----:B------:R-:W-:Y:S04]  /*5c50*/  STL [R1+0x13e8], R18 ;  /* 0x0013e81201007387 */ /* 0x000fe80000100800 */
[----:B------:R-:W-:Y:S01]  /*5c60*/  STL [R1+0x13ec], R19 ;  /* 0x0013ec1301007387 */ /* 0x000fe20000100800 */
[----:B--2---:R-:W-:-:S13]  /*5c70*/  ISETP.GE.AND P1, PT, R4, RZ, PT ;  /* 0x000000ff0400720c */ /* 0x004fda0003f26270 */
[----:B------:R-:W-:Y:S01]  /*5c80*/  @!P1 IMAD.MOV R20, RZ, RZ, -R20 ;  /* 0x000000ffff149224 */ /* 0x000fe200078e0a14 */
[----:B------:R-:W-:Y:S02]  /*5c90*/  ISETP.GE.AND P1, PT, R23, RZ, PT ;  /* 0x000000ff1700720c */ /* 0x000fe40003f26270 */
[----:B---3--:R-:W-:Y:S02]  /*5ca0*/  ISETP.GE.AND P5, PT, R3, RZ, PT ;  /* 0x000000ff0300720c */ /* 0x008fe40003fa6270 */
[----:B------:R-:W-:Y:S01]  /*5cb0*/  STL [R1+0x13f0], R20 ;  /* 0x0013f01401007387 */ /* 0x000fe20000100800 */
[----:B------:R-:W-:-:S03]  /*5cc0*/  ISETP.GE.AND P2, PT, R2, RZ, PT ;  /* 0x000000ff0200720c */ /* 0x000fc60003f46270 */
[----:B------:R-:W2:Y:S04]  /*5cd0*/  LDL.LU R23, [R1+0x141c] ;  /* 0x00141c0001177983 */ /* 0x000ea80000300800 */
[----:B------:R-:W3:Y:S04]  /*5ce0*/  LDL.LU R4, [R1+0x8c] ;  /* 0x00008c0001047983 */ /* 0x000ee80000300800 */
[----:B------:R-:W3:Y:S04]  /*5cf0*/  LDL.LU R3, [R1+0x88] ;  /* 0x0000880001037983 */ /* 0x000ee80000300800 */
[----:B------:R-:W3:Y:S01]  /*5d00*/  LDL.LU R2, [R1+0x84] ;  /* 0x0000840001027983 */ /* 0x000ee20000300800 */
[----:B----4-:R-:W-:-:S03]  /*5d10*/  ISETP.GE.AND P0, PT, R0, RZ, PT ;  /* 0x000000ff0000720c */ /* 0x010fc60003f06270 */
[----:B------:R-:W0:Y:S01]  /*5d20*/  S2R R0, SR_TID.X ;  /* 0x0000000000007919 */ /* 0x000e220000002100 */
[----:B------:R-:W-:Y:S02]  /*5d30*/  ISETP.GE.AND P3, PT, R28, RZ, PT ;  /* 0x000000ff1c00720c */ /* 0x000fe40003f66270 */
[----:B------:R-:W-:Y:S01]  /*5d40*/  ISETP.GE.AND P4, PT, R29, RZ, PT ;  /* 0x000000ff1d00720c */ /* 0x000fe20003f86270 */
[----:B------:R-:W-:Y:S01]  /*5d50*/  @!P5 IMAD.MOV R21, RZ, RZ, -R21 ;  /* 0x000000ffff15d224 */ /* 0x000fe200078e0a15 */
[----:B------:R-:W4:Y:S01]  /*5d60*/  LDL.LU R28, [R1+0x80] ;  /* 0x00008000011c7983 */ /* 0x000f220000300800 */
[----:B------:R-:W-:-:S03]  /*5d70*/  @!P2 IMAD.MOV R22, RZ, RZ, -R22 ;  /* 0x000000ffff16a224 */ /* 0x000fc600078e0a16 */
[----:B------:R-:W4:Y:S01]  /*5d80*/  LDL.LU R29, [R1+0x7c] ;  /* 0x00007c00011d7983 */ /* 0x000f220000300800 */
[----:B------:R-:W-:Y:S02]  /*5d90*/  ISETP.GE.AND P5, PT, R5, RZ, PT ;  /* 0x000000ff0500720c */ /* 0x000fe40003fa6270 */
[----:B0-----:R-:W-:-:S05]  /*5da0*/  LOP3.LUT R0, R0, 0x3f, RZ, 0xc0, !PT ;  /* 0x0000003f00007812 */ /* 0x001fca00078ec0ff */
[----:B------:R-:W-:Y:S01]  /*5db0*/  IMAD R0, R0, c[0x0][0x18c], RZ ;  /* 0x0000630000007a24 */ /* 0x000fe200078e02ff */
[----:B------:R-:W-:Y:S04]  /*5dc0*/  STL [R1+0x13f4], R21 ;  /* 0x0013f41501007387 */ /* 0x000fe80000100800 */
[----:B------:R-:W-:Y:S01]  /*5dd0*/  LEA R0, P6, R0, c[0x0][0x168], 0x1 ;  /* 0x00005a0000007a11 */ /* 0x000fe200078c08ff */
[----:B------:R-:W-:Y:S01]  /*5de0*/  STL [R1+0x13f8], R22 ;  /* 0x0013f81601007387 */ /* 0x000fe20000100800 */
[----:B------:R-:W-:Y:S01]  /*5df0*/  @!P3 IMAD.MOV R24, RZ, RZ, -R24 ;  /* 0x000000ffff18b224 */ /* 0x000fe200078e0a18 */
[----:B------:R-:W-:Y:S01]  /*5e00*/  ISETP.NE.AND P2, PT, RZ, c[0x0][0x17c], PT ;  /* 0x00005f00ff007a0c */ /* 0x000fe20003f45270 */
[----:B------:R-:W-:Y:S01]  /*5e10*/  @!P4 IMAD.MOV R25, RZ, RZ, -R25 ;  /* 0x000000ffff19c224 */ /* 0x000fe200078e0a19 */
[----:B------:R0:W-:Y:S01]  /*5e20*/  STL [R1+0x1320], R0 ;  /* 0x0013200001007387 */ /* 0x0001e20000100800 */
[----:B------:R-:W-:-:S02]  /*5e30*/  @!P0 IMAD.MOV R26, RZ, RZ, -R26 ;  /* 0x000000ffff1a8224 */ /* 0x000fc400078e0a1a */
[----:B------:R-:W-:Y:S01]  /*5e40*/  @!P1 IMAD.MOV R27, RZ, RZ, -R27 ;  /* 0x000000ffff1b9224 */ /* 0x000fe200078e0a1b */
[----:B------:R-:W-:Y:S01]  /*5e50*/  STL [R1+0x13fc], R24 ;  /* 0x0013fc1801007387 */ /* 0x000fe20000100800 */
[----:B0-----:R-:W-:-:S03]  /*5e60*/  LOP3.LUT R0, RZ, c[0x0][0x17c], RZ, 0x33, !PT ;  /* 0x00005f00ff007a12 */ /* 0x001fc600078e33ff */
[----:B------:R-:W-:Y:S04]  /*5e70*/  STL [R1+0x1400], R25 ;  /* 0x0014001901007387 */ /* 0x000fe80000100800 */
[----:B------:R-:W-:Y:S04]  /*5e80*/  STL [R1+0x1404], R26 ;  /* 0x0014041a01007387 */ /* 0x000fe80000100800 */
[----:B------:R-:W-:Y:S01]  /*5e90*/  STL [R1+0x1408], R27 ;  /* 0x0014081b01007387 */ /* 0x000fe20000100800 */
[----:B--2---:R-:W-:Y:S01]  /*5ea0*/  @!P5 IMAD.MOV R23, RZ, RZ, -R23 ;  /* 0x000000ffff17d224 */ /* 0x004fe200078e0a17 */
[----:B---3--:R-:W-:-:S04]  /*5eb0*/  SEL R6, R0, R4, !P2 ;  /* 0x0000000400067207 */ /* 0x008fc80005000000 */
[----:B------:R0:W-:Y:S01]  /*5ec0*/  STL [R1+0x140c], R23 ;  /* 0x00140c1701007387 */ /* 0x0001e20000100800 */
[----:B------:R-:W-:-:S03]  /*5ed0*/  SEL R5, R0, R3, !P2 ;  /* 0x0000000300057207 */ /* 0x000fc60005000000 */
[----:B------:R-:W-:Y:S01]  /*5ee0*/  STL [R1+0xb8], R6 ;  /* 0x0000b80601007387 */ /* 0x000fe20000100800 */
[----:B------:R-:W-:-:S03]  /*5ef0*/  SEL R4, R0, R2, !P2 ;  /* 0x0000000200047207 */ /* 0x000fc60005000000 */
[----:B------:R-:W-:Y:S04]  /*5f00*/  STL [R1+0xb4], R5 ;  /* 0x0000b40501007387 */ /* 0x000fe80000100800 */
[----:B------:R-:W-:Y:S04]  /*5f10*/  STL [R1+0xb0], R4 ;  /* 0x0000b00401007387 */ /* 0x000fe80000100800 */
[----:B0-----:R-:W2:Y:S01]  /*5f20*/  LDL.LU R23, [R1+0x6c] ;  /* 0x00006c0001177983 */ /* 0x001ea20000300800 */
[C---:B----4-:R-:W-:Y:S02]  /*5f30*/  SEL R3, R0.reuse, R28, !P2 ;  /* 0x0000001c00037207 */ /* 0x050fe40005000000 */
[----:B------:R-:W-:-:S03]  /*5f40*/  SEL R2, R0, R29, !P2 ;  /* 0x0000001d00027207 */ /* 0x000fc60005000000 */
[----:B------:R-:W-:Y:S04]  /*5f50*/  STL [R1+0xac], R3 ;  /* 0x0000ac0301007387 */ /* 0x000fe80000100800 */
[----:B--2---:R0:W-:Y:S04]  /*5f60*/  STL [R1+0x1410], R23 ;  /* 0x0014101701007387 */ /* 0x0041e80000100800 */
[----:B------:R-:W-:Y:S04]  /*5f70*/  STL [R1+0xa8], R2 ;  /* 0x0000a80201007387 */ /* 0x000fe80000100800 */
[----:B0-----:R-:W2:Y:S04]  /*5f80*/  LDL.LU R23, [R1+0x70] ;  /* 0x0000700001177983 */ /* 0x001ea80000300800 */
[----:B--2---:R0:W-:Y:S04]  /*5f90*/  STL [R1+0x1414], R23 ;  /* 0x0014141701007387 */ /* 0x0041e80000100800 */
[----:B0-----:R-:W2:Y:S04]  /*5fa0*/  LDL.LU R23, [R1+0x74] ;  /* 0x0000740001177983 */ /* 0x001ea80000300800 */
[----:B--2---:R0:W-:Y:S04]  /*5fb0*/  STL [R1+0x1418], R23 ;  /* 0x0014181701007387 */ /* 0x0041e80000100800 */
[----:B0-----:R-:W2:Y:S04]  /*5fc0*/  LDL.LU R23, [R1+0x78] ;  /* 0x0000780001177983 */ /* 0x001ea80000300800 */
[----:B------:R-:W3:Y:S04]  /*5fd0*/  LDL.LU R27, [R1+0x68] ;  /* 0x00006800011b7983 */ /* 0x000ee80000300800 */
[----:B------:R-:W4:Y:S04]  /*5fe0*/  LDL.LU R26, [R1+0x64] ;  /* 0x00006400011a7983 */ /* 0x000f280000300800 */
[----:B------:R-:W3:Y:S04]  /*5ff0*/  LDL.LU R25, [R1+0x60] ;  /* 0x0000600001197983 */ /* 0x000ee80000300800 */
        /* <DEDUP_REMOVED lines=23> */
[----:B------:R-:W3:Y:S01]  /*6170*/  LDL.LU R29, [R1] ;  /* 0x00000000011d7983 */ /* 0x000ee20000300800 */
[----:B--2---:R-:W-:-:S05]  /*6180*/  SEL R23, R0, R23, !P2 ;  /* 0x0000001700177207 */ /* 0x004fca0005000000 */
[----:B------:R0:W-:Y:S04]  /*6190*/  STL [R1+0xa4], R23 ;  /* 0x0000a41701007387 */ /* 0x0001e80000100800 */
[----:B0-----:R-:W2:Y:S02]  /*61a0*/  LDL.LU R23, [R1+0x1418] ;  /* 0x0014180001177983 */ /* 0x001ea40000300800 */
[----:B--2---:R-:W-:-:S05]  /*61b0*/  SEL R23, R0, R23, !P2 ;  /* 0x0000001700177207 */ /* 0x004fca0005000000 */
[----:B------:R0:W-:Y:S04]  /*61c0*/  STL [R1+0xa0], R23 ;  /* 0x0000a01701007387 */ /* 0x0001e80000100800 */
[----:B0-----:R-:W2:Y:S02]  /*61d0*/  LDL.LU R23, [R1+0x1414] ;  /* 0x0014140001177983 */ /* 0x001ea40000300800 */
[----:B--2---:R-:W-:-:S05]  /*61e0*/  SEL R23, R0, R23, !P2 ;  /* 0x0000001700177207 */ /* 0x004fca0005000000 */
[----:B------:R0:W-:Y:S04]  /*61f0*/  STL [R1+0x9c], R23 ;  /* 0x00009c1701007387 */ /* 0x0001e80000100800 */
[----:B0-----:R-:W2:Y:S01]  /*6200*/  LDL.LU R23, [R1+0x1410] ;  /* 0x0014100001177983 */ /* 0x001ea20000300800 */
[C---:B---3--:R-:W-:Y:S02]  /*6210*/  SEL R27, R0.reuse, R27, !P2 ;  /* 0x0000001b001b7207 */ /* 0x048fe40005000000 */
[C---:B----4-:R-:W-:Y:S02]  /*6220*/  SEL R26, R0.reuse, R26, !P2 ;  /* 0x0000001a001a7207 */ /* 0x050fe40005000000 */
[C---:B------:R-:W-:Y:S02]  /*6230*/  SEL R25, R0.reuse, R25, !P2 ;  /* 0x0000001900197207 */ /* 0x040fe40005000000 */
[----:B------:R-:W-:-:S02]  /*6240*/  SEL R24, R0, R24, !P2 ;  /* 0x0000001800187207 */ /* 0x000fc40005000000 */
[C---:B------:R-:W-:Y:S02]  /*6250*/  SEL R22, R0.reuse, R22, !P2 ;  /* 0x0000001600167207 */ /* 0x040fe40005000000 */
[C---:B------:R-:W-:Y:S02]  /*6260*/  SEL R21, R0.reuse, R21, !P2 ;  /* 0x0000001500157207 */ /* 0x040fe40005000000 */
[C---:B------:R-:W-:Y:S02]  /*6270*/  SEL R20, R0.reuse, R20, !P2 ;  /* 0x0000001400147207 */ /* 0x040fe40005000000 */
[C---:B------:R-:W-:Y:S02]  /*6280*/  SEL R19, R0.reuse, R19, !P2 ;  /* 0x0000001300137207 */ /* 0x040fe40005000000 */
        /* <DEDUP_REMOVED lines=19> */
[----:B--2---:R-:W-:-:S05]  /*63c0*/  SEL R23, R0, R23, !P2 ;  /* 0x0000001700177207 */ /* 0x004fca0005000000 */
[----:B------:R0:W-:Y:S04]  /*63d0*/  STL [R1+0x98], R23 ;  /* 0x0000981701007387 */ /* 0x0001e80000100800 */
[----:B0-----:R-:W2:Y:S04]  /*63e0*/  LDL.LU R23, [R1+0x140c] ;  /* 0x00140c0001177983 */ /* 0x001ea80000300800 */
[----:B------:R0:W-:Y:S04]  /*63f0*/  STL [R1+0x94], R27 ;  /* 0x0000941b01007387 */ /* 0x0001e80000100800 */
[----:B0-----:R-:W3:Y:S04]  /*6400*/  LDL.LU R27, [R1+0x1408] ;  /* 0x00140800011b7983 */ /* 0x001ee80000300800 */
[----:B------:R0:W-:Y:S04]  /*6410*/  STL [R1+0x8c], R26 ;  /* 0x00008c1a01007387 */ /* 0x0001e80000100800 */
[----:B0-----:R-:W4:Y:S04]  /*6420*/  LDL.LU R26, [R1+0x1404] ;  /* 0x00140400011a7983 */ /* 0x001f280000300800 */
[----:B------:R0:W-:Y:S04]  /*6430*/  STL [R1+0x88], R25 ;  /* 0x0000881901007387 */ /* 0x0001e80000100800 */
[----:B0-----:R-:W2:Y:S04]  /*6440*/  LDL.LU R25, [R1+0x1400] ;  /* 0x0014000001197983 */ /* 0x001ea80000300800 */
        /* <DEDUP_REMOVED lines=41> */
[----:B0-----:R-:W3:Y:S04]  /*66e0*/  LDL.LU R3, [R1+0x13ac] ;  /* 0x0013ac0001037983 */ /* 0x001ee80000300800 */
[----:B------:R0:W-:Y:S04]  /*66f0*/  STL [R1+0x30], R2 ;  /* 0x0000300201007387 */ /* 0x0001e80000100800 */
[----:B0-----:R-:W4:Y:S04]  /*6700*/  LDL.LU R2, [R1+0x13a8] ;  /* 0x0013a80001027983 */ /* 0x001f280000300800 */
[----:B------:R0:W-:Y:S04]  /*6710*/  STL [R1+0x2c], R28 ;  /* 0x00002c1c01007387 */ /* 0x0001e80000100800 */
[----:B0-----:R-:W4:Y:S04]  /*6720*/  LDL.LU R28, [R1+0x13a4] ;  /* 0x0013a400011c7983 */ /* 0x001f280000300800 */
[----:B------:R0:W-:Y:S04]  /*6730*/  STL [R1+0x28], R29 ;  /* 0x0000281d01007387 */ /* 0x0001e80000100800 */
[----:B0-----:R-:W4:Y:S01]  /*6740*/  LDL.LU R29, [R1+0x13a0] ;  /* 0x0013a000011d7983 */ /* 0x001f220000300800 */
[----:B--2---:R-:W-:-:S02]  /*6750*/  SEL R4, R0, R4, !P2 ;  /* 0x0000000400047207 */ /* 0x004fc40005000000 */
[C---:B---3--:R-:W-:Y:S02]  /*6760*/  SEL R3, R0.reuse, R3, !P2 ;  /* 0x0000000300037207 */ /* 0x048fe40005000000 */
[C---:B----4-:R-:W-:Y:S02]  /*6770*/  SEL R2, R0.reuse, R2, !P2 ;  /* 0x0000000200027207 */ /* 0x050fe40005000000 */
[C---:B------:R-:W-:Y:S02]  /*6780*/  SEL R28, R0.reuse, R28, !P2 ;  /* 0x0000001c001c7207 */ /* 0x040fe40005000000 */
[----:B------:R-:W-:-:S05]  /*6790*/  SEL R29, R0, R29, !P2 ;  /* 0x0000001d001d7207 */ /* 0x000fca0005000000 */
[----:B------:R-:W-:Y:S04]  /*67a0*/  STL [R1+0x24], R29 ;  /* 0x0000241d01007387 */ /* 0x000fe80000100800 */
[----:B------:R-:W-:Y:S04]  /*67b0*/  STL [R1+0x20], R28 ;  /* 0x0000201c01007387 */ /* 0x000fe80000100800 */
[----:B------:R0:W-:Y:S04]  /*67c0*/  STL [R1+0x1c], R2 ;  /* 0x00001c0201007387 */ /* 0x0001e80000100800 */
[----:B------:R1:W-:Y:S01]  /*67d0*/  STL [R1+0x18], R3 ;  /* 0x0000180301007387 */ /* 0x0003e20000100800 */
[----:B0-----:R-:W-:-:S03]  /*67e0*/  SEL R2, R0, R5, !P2 ;  /* 0x0000000500027207 */ /* 0x001fc60005000000 */
[----:B------:R0:W-:Y:S01]  /*67f0*/  STL [R1+0x14], R4 ;  /* 0x0000140401007387 */ /* 0x0001e20000100800 */
[----:B-1----:R-:W-:-:S03]  /*6800*/  SEL R3, R0, R6, !P2 ;  /* 0x0000000600037207 */ /* 0x002fc60005000000 */
[----:B------:R1:W-:Y:S01]  /*6810*/  STL [R1+0x10], R2 ;  /* 0x0000100201007387 */ /* 0x0003e20000100800 */
[----:B0-----:R-:W-:-:S03]  /*6820*/  SEL R4, R0, R7, !P2 ;  /* 0x0000000700047207 */ /* 0x001fc60005000000 */
[----:B------:R0:W-:Y:S01]  /*6830*/  STL [R1+0xc], R3 ;  /* 0x00000c0301007387 */ /* 0x0001e20000100800 */
[C---:B-1----:R-:W-:Y:S02]  /*6840*/  SEL R2, R0.reuse, R8, !P2 ;  /* 0x0000000800027207 */ /* 0x042fe40005000000 */
[----:B------:R-:W-:Y:S01]  /*6850*/  SEL R0, R0, R9, !P2 ;  /* 0x0000000900007207 */ /* 0x000fe20005000000 */
[----:B0-----:R-:W2:Y:S04]  /*6860*/  LDL.LU R3, [R1+0xb8] ;  /* 0x0000b80001037983 */ /* 0x001ea80000300800 */
[----:B------:R0:W-:Y:S04]  /*6870*/  STL [R1+0x8], R4 ;  /* 0x0000080401007387 */ /* 0x0001e80000100800 */
[----:B0-----:R-:W3:Y:S04]  /*6880*/  LDL.LU R4, [R1+0xb4] ;  /* 0x0000b40001047983 */ /* 0x001ee80000300800 */
[----:B------:R-:W-:Y:S04]  /*6890*/  STL [R1+0x4], R2 ;  /* 0x0000040201007387 */ /* 0x000fe80000100800 */
[----:B------:R-:W4:Y:S04]  /*68a0*/  LDL.LU R5, [R1+0xb0] ;  /* 0x0000b00001057983 */ /* 0x000f280000300800 */
[----:B------:R-:W4:Y:S04]  /*68b0*/  LDL.LU R6, [R1+0xac] ;  /* 0x0000ac0001067983 */ /* 0x000f280000300800 */
[----:B------:R-:W4:Y:S04]  /*68c0*/  LDL.LU R7, [R1+0xa8] ;  /* 0x0000a80001077983 */ /* 0x000f280000300800 */
[----:B------:R-:W4:Y:S04]  /*68d0*/  LDL.LU R8, [R1+0xa4] ;  /* 0x0000a40001087983 */ /* 0x000f280000300800 */
[----:B------:R-:W4:Y:S04]  /*68e0*/  LDL.LU R9, [R1+0xa0] ;  /* 0x0000a00001097983 */ /* 0x000f280000300800 */
[----:B------:R0:W-:Y:S02]  /*68f0*/  STL [R1+0x1324], R0 ;  /* 0x0013240001007387 */ /* 0x0001e40000100800 */
[----:B0-----:R-:W-:-:S04]  /*6900*/  LOP3.LUT R0, RZ, c[0x0][0x17c], RZ, 0x33, !PT ;  /* 0x00005f00ff007a12 */ /* 0x001fc800078e33ff */
[C---:B------:R-:W-:Y:S02]  /*6910*/  SEL R29, R0.reuse, R10, !P2 ;  /* 0x0000000a001d7207 */ /* 0x040fe40005000000 */
[C---:B------:R-:W-:Y:S01]  /*6920*/  SEL R28, R0.reuse, R11, !P2 ;  /* 0x0000000b001c7207 */ /* 0x040fe20005000000 */
[----:B------:R-:W4:Y:S01]  /*6930*/  LDL.LU R10, [R1+0x9c] ;  /* 0x00009c00010a7983 */ /* 0x000f220000300800 */
[C---:B------:R-:W-:Y:S02]  /*6940*/  SEL R12, R0.reuse, R12, !P2 ;  /* 0x0000000c000c7207 */ /* 0x040fe40005000000 */
[C---:B------:R-:W-:Y:S01]  /*6950*/  SEL R13, R0.reuse, R13, !P2 ;  /* 0x0000000d000d7207 */ /* 0x040fe20005000000 */
[----:B------:R-:W-:Y:S01]  /*6960*/  STL [R1+0x1328], R29 ;  /* 0x0013281d01007387 */ /* 0x000fe20000100800 */
[C---:B------:R-:W-:Y:S02]  /*6970*/  SEL R14, R0.reuse, R14, !P2 ;  /* 0x0000000e000e7207 */ /* 0x040fe40005000000 */
[C---:B------:R-:W-:Y:S01]  /*6980*/  SEL R15, R0.reuse, R15, !P2 ;  /* 0x0000000f000f7207 */ /* 0x040fe20005000000 */
[----:B------:R-:W4:Y:S01]  /*6990*/  LDL.LU R11, [R1+0x98] ;  /* 0x00009800010b7983 */ /* 0x000f220000300800 */
[----:B------:R-:W-:-:S03]  /*69a0*/  SEL R16, R0, R16, !P2 ;  /* 0x0000001000107207 */ /* 0x000fc60005000000 */
[----:B------:R-:W-:Y:S01]  /*69b0*/  STL [R1+0x132c], R28 ;  /* 0x00132c1c01007387 */ /* 0x000fe20000100800 */
[----:B------:R-:W-:-:S03]  /*69c0*/  SEL R17, R0, R17, !P2 ;  /* 0x0000001100117207 */ /* 0x000fc60005000000 */
[----:B------:R-:W-:Y:S04]  /*69d0*/  STL [R1+0x1330], R12 ;  /* 0x0013300c01007387 */ /* 0x000fe80000100800 */
[----:B------:R-:W-:Y:S04]  /*69e0*/  STL [R1+0x1334], R13 ;  /* 0x0013340d01007387 */ /* 0x000fe80000100800 */
[----:B------:R0:W-:Y:S01]  /*69f0*/  STL [R1+0x1338], R14 ;  /* 0x0013380e01007387 */ /* 0x0001e20000100800 */
[----:B------:R-:W-:-:S03]  /*6a00*/  SEL R18, R0, R18, !P2 ;  /* 0x0000001200127207 */ /* 0x000fc60005000000 */
[----:B0-----:R-:W4:Y:S04]  /*6a10*/  LDL.LU R14, [R1+0xbc] ;  /* 0x0000bc00010e7983 */ /* 0x001f280000300800 */
[----:B------:R0:W-:Y:S01]  /*6a20*/  STL [R1+0x133c], R15 ;  /* 0x00133c0f01007387 */ /* 0x0001e20000100800 */
[C---:B------:R-:W-:Y:S02]  /*6a30*/  SEL R19, R0.reuse, R19, !P2 ;  /* 0x0000001300137207 */ /* 0x040fe40005000000 */
[C---:B------:R-:W-:Y:S01]  /*6a40*/  SEL R20, R0.reuse, R20, !P2 ;  /* 0x0000001400147207 */ /* 0x040fe20005000000 */
[----:B0-----:R-:W4:Y:S04]  /*6a50*/  LDL.LU R15, [R1+0xc0] ;  /* 0x0000c000010f7983 */ /* 0x001f280000300800 */
[----:B------:R0:W-:Y:S01]  /*6a60*/  STL [R1+0x1340], R16 ;  /* 0x0013401001007387 */ /* 0x0001e20000100800 */
[----:B------:R-:W-:-:S02]  /*6a70*/  SEL R21, R0, R21, !P2 ;  /* 0x0000001500157207 */ /* 0x000fc40005000000 */
[C---:B------:R-:W-:Y:S01]  /*6a80*/  SEL R22, R0.reuse, R22, !P2 ;  /* 0x0000001600167207 */ /* 0x040fe20005000000 */
[----:B0-----:R-:W4:Y:S04]  /*6a90*/  LDL.LU R16, [R1+0xc4] ;  /* 0x0000c40001107983 */ /* 0x001f280000300800 */
[----:B------:R0:W-:Y:S01]  /*6aa0*/  STL [R1+0x1344], R17 ;  /* 0x0013441101007387 */ /* 0x0001e20000100800 */
[C---:B------:R-:W-:Y:S02]  /*6ab0*/  SEL R24, R0.reuse, R24, !P2 ;  /* 0x0000001800187207 */ /* 0x040fe40005000000 */
[C---:B------:R-:W-:Y:S01]  /*6ac0*/  SEL R25, R0.reuse, R25, !P2 ;  /* 0x0000001900197207 */ /* 0x040fe20005000000 */
[----:B0-----:R-:W4:Y:S01]  /*6ad0*/  LDL.LU R17, [R1+0xc8] ;  /* 0x0000c80001117983 */ /* 0x001f220000300800 */
[----:B------:R-:W-:-:S03]  /*6ae0*/  SEL R26, R0, R26, !P2 ;  /* 0x0000001a001a7207 */ /* 0x000fc60005000000 */
[----:B------:R-:W-:Y:S01]  /*6af0*/  STL [R1+0x1348], R18 ;  /* 0x0013481201007387 */ /* 0x000fe20000100800 */
[----:B------:R-:W-:-:S03]  /*6b00*/  SEL R27, R0, R27, !P2 ;  /* 0x0000001b001b7207 */ /* 0x000fc60005000000 */
[----:B------:R-:W-:Y:S04]  /*6b10*/  STL [R1+0x134c], R19 ;  /* 0x00134c1301007387 */ /* 0x000fe80000100800 */
[----:B------:R-:W-:Y:S04]  /*6b20*/  STL [R1+0x1350], R20 ;  /* 0x0013501401007387 */ /* 0x000fe80000100800 */
[----:B------:R-:W-:Y:S04]  /*6b30*/  STL [R1+0x1354], R21 ;  /* 0x0013541501007387 */ /* 0x000fe80000100800 */
[----:B------:R-:W-:Y:S04]  /*6b40*/  STL [R1+0x1358], R22 ;  /* 0x0013581601007387 */ /* 0x000fe80000100800 */
[----:B------:R-:W-:Y:S04]  /*6b50*/  STL [R1+0x135c], R24 ;  /* 0x00135c1801007387 */ /* 0x000fe80000100800 */
[----:B------:R-:W-:Y:S04]  /*6b60*/  STL [R1+0x1360], R25 ;  /* 0x0013601901007387 */ /* 0x000fe80000100800 */
[----:B------:R-:W-:Y:S04]  /*6b70*/  STL [R1+0x1364], R26 ;  /* 0x0013641a01007387 */ /* 0x000fe80000100800 */
[----:B------:R-:W-:Y:S04]  /*6b80*/  STL [R1+0x1368], R27 ;  /* 0x0013681b01007387 */ /* 0x000fe80000100800 */
[----:B------:R-:W4:Y:S04]  /*6b90*/  LDL.LU R13, [R1+0x94] ;  /* 0x00009400010d7983 */ /* 0x000f280000300800 */
[----:B------:R-:W4:Y:S04]  /*6ba0*/  LDL.LU R12, [R1+0x8c] ;  /* 0x00008c00010c7983 */ /* 0x000f280000300800 */
[----:B------:R-:W4:Y:S04]  /*6bb0*/  LDL.LU R28, [R1+0x88] ;  /* 0x00008800011c7983 */ /* 0x000f280000300800 */
[----:B------:R-:W0:Y:S01]  /*6bc0*/  S2R R2, SR_TID.X ;  /* 0x0000000000027919 */ /* 0x000e220000002100 */
[----:B------:R-:W-:-:S03]  /*6bd0*/  SEL R23, R0, R23, !P2 ;  /* 0x0000001700177207 */ /* 0x000fc60005000000 */
[----:B------:R-:W4:Y:S04]  /*6be0*/  LDL.LU R29, [R1+0x84] ;  /* 0x00008400011d7983 */ /* 0x000f280000300800 */
[----:B------:R-:W4:Y:S01]  /*6bf0*/  LDL.LU R0, [R1+0x80] ;  /* 0x0000800001007983 */ /* 0x000f220000300800 */
[----:B0-----:R-:W-:-:S05]  /*6c00*/  LOP3.LUT R2, R2, 0x3f, RZ, 0xc0, !PT ;  /* 0x0000003f02027812 */ /* 0x001fca00078ec0ff */
[----:B------:R-:W-:Y:S01]  /*6c10*/  IMAD R2, R2, c[0x0][0x18c], RZ ;  /* 0x0000630002027a24 */ /* 0x000fe200078e02ff */
[----:B------:R-:W-:Y:S04]  /*6c20*/  STL [R1+0x136c], R23 ;  /* 0x00136c1701007387 */ /* 0x000fe80000100800 */
[----:B------:R-:W-:-:S05]  /*6c30*/  LEA.HI.X.SX32 R2, R2, c[0x0][0x16c], 0x1, P6 ;  /* 0x00005b0002027a11 */ /* 0x000fca00030f0eff */
[----:B------:R0:W-:Y:S01]  /*6c40*/  STL [R1+0x1370], R2 ;  /* 0x0013700201007387 */ /* 0x0001e20000100800 */
[----:B--2---:R-:W-:Y:S02]  /*6c50*/  IMAD R3, R3, c[0x0][0x190], RZ ;  /* 0x0000640003037a24 */ /* 0x004fe400078e02ff */
[----:B---3--:R-:W-:Y:S02]  /*6c60*/  IMAD R4, R4, c[0x0][0x190], RZ ;  /* 0x0000640004047a24 */ /* 0x008fe400078e02ff */
[----:B----4-:R-:W-:Y:S02]  /*6c70*/  IMAD R5, R5, c[0x0][0x190], RZ ;  /* 0x0000640005057a24 */ /* 0x010fe400078e02ff */
[----:B------:R-:W-:Y:S02]  /*6c80*/  IMAD R6, R6, c[0x0][0x190], RZ ;  /* 0x0000640006067a24 */ /* 0x000fe400078e02ff */
[----:B------:R-:W-:Y:S02]  /*6c90*/  IMAD R7, R7, c[0x0][0x190], RZ ;  /* 0x0000640007077a24 */ /* 0x000fe400078e02ff */
[----:B------:R-:W-:-:S02]  /*6ca0*/  IMAD R8, R8, c[0x0][0x190], RZ ;  /* 0x0000640008087a24 */ /* 0x000fc400078e02ff */
[----:B------:R-:W-:Y:S02]  /*6cb0*/  IMAD R9, R9, c[0x0][0x190], RZ ;  /* 0x0000640009097a24 */ /* 0x000fe400078e02ff */
[----:B------:R-:W-:Y:S02]  /*6cc0*/  IMAD R10, R10, c[0x0][0x190], RZ ;  /* 0x000064000a0a7a24 */ /* 0x000fe400078e02ff */
[----:B------:R-:W-:Y:S02]  /*6cd0*/  IMAD R11, R11, c[0x0][0x190], RZ ;  /* 0x000064000b0b7a24 */ /* 0x000fe400078e02ff */
[----:B------:R-:W-:Y:S02]  /*6ce0*/  IMAD R15, R15, c[0x0][0x184], RZ ;  /* 0x000061000f0f7a24 */ /* 0x000fe400078e02ff */
[----:B------:R-:W-:Y:S02]  /*6cf0*/  IMAD R16, R16, c[0x0][0x184], RZ ;  /* 0x0000610010107a24 */ /* 0x000fe400078e02ff */
[----:B0-----:R-:W-:-:S05]  /*6d00*/  IMAD R2, R17, c[0x0][0x184], RZ ;  /* 0x0000610011027a24 */ /* 0x001fca00078e02ff */
[----:B------:R0:W-:Y:S04]  /*6d10*/  STL [R1+0xc8], R2 ;  /* 0x0000c80201007387 */ /* 0x0001e80000100800 */
[----:B------:R-:W-:Y:S01]  /*6d20*/  STL [R1+0xc4], R16 ;  /* 0x0000c41001007387 */ /* 0x000fe20000100800 */
[----:B0-----:R-:W-:-:S03]  /*6d30*/  IMAD R2, R14, c[0x0][0x184], RZ ;  /* 0x000061000e027a24 */ /* 0x001fc600078e02ff */
[----:B------:R-:W-:Y:S04]  /*6d40*/  STL [R1+0xc0], R15 ;  /* 0x0000c00f01007387 */ /* 0x000fe80000100800 */
[----:B------:R-:W-:Y:S04]  /*6d50*/  STL [R1+0x1374], R3 ;  /* 0x0013740301007387 */ /* 0x000fe80000100800 */
[----:B------:R0:W-:Y:S04]  /*6d60*/  STL [R1+0xbc], R2 ;  /* 0x0000bc0201007387 */ /* 0x0001e80000100800 */
[----:B------:R1:W-:Y:S04]  /*6d70*/  STL [R1+0x1378], R4 ;  /* 0x0013780401007387 */ /* 0x0003e80000100800 */
[----:B------:R-:W-:Y:S04]  /*6d80*/  STL [R1+0x137c], R5 ;  /* 0x00137c0501007387 */ /* 0x000fe80000100800 */
[----:B------:R-:W-:Y:S04]  /*6d90*/  STL [R1+0x1380], R6 ;  /* 0x0013800601007387 */ /* 0x000fe80000100800 */
[----:B------:R-:W-:Y:S01]  /*6da0*/  STL [R1+0x1384], R7 ;  /* 0x0013840701007387 */ /* 0x000fe20000100800 */
[----:B0-----:R-:W-:-:S03]  /*6db0*/  IMAD R2, R13, c[0x0][0x190], RZ ;  /* 0x000064000d027a24 */ /* 0x001fc600078e02ff */
[----:B------:R-:W-:Y:S01]  /*6dc0*/  STL [R1+0x1388], R8 ;  /* 0x0013880801007387 */ /* 0x000fe20000100800 */
[----:B-1----:R-:W-:-:S03]  /*6dd0*/  IMAD R4, R12, c[0x0][0x190], RZ ;  /* 0x000064000c047a24 */ /* 0x002fc600078e02ff */
[----:B------:R-:W-:Y:S01]  /*6de0*/  STL [R1+0x138c], R9 ;  /* 0x00138c0901007387 */ /* 0x000fe20000100800 */
[----:B------:R-:W-:-:S03]  /*6df0*/  IMAD R3, R28, c[0x0][0x190], RZ ;  /* 0x000064001c037a24 */ /* 0x000fc600078e02ff */
[----:B------:R-:W-:Y:S04]  /*6e00*/  STL [R1+0x1390], R10 ;  /* 0x0013900a01007387 */ /* 0x000fe80000100800 */
[----:B------:R0:W-:Y:S04]  /*6e10*/  STL [R1+0x1394], R11 ;  /* 0x0013940b01007387 */ /* 0x0001e80000100800 */
[----:B------:R1:W-:Y:S04]  /*6e20*/  STL [R1+0x90], R2 ;  /* 0x0000900201007387 */ /* 0x0003e80000100800 */
[----:B------:R-:W-:Y:S04]  /*6e30*/  STL [R1+0x8c], R4 ;  /* 0x00008c0401007387 */ /* 0x000fe80000100800 */
[----:B------:R-:W-:Y:S04]  /*6e40*/  STL [R1+0x88], R3 ;  /* 0x0000880301007387 */ /* 0x000fe80000100800 */
[----:B0-----:R-:W2:Y:S01]  /*6e50*/  LDL.LU R11, [R1+0x74] ;  /* 0x00007400010b7983 */ /* 0x001ea20000300800 */
[----:B-1----:R-:W-:-:S02]  /*6e60*/  IMAD R2, R29, c[0x0][0x190], RZ ;  /* 0x000064001d027a24 */ /* 0x002fc400078e02ff */
[----:B------:R-:W-:-:S03]  /*6e70*/  IMAD R0, R0, c[0x0][0x190], RZ ;  /* 0x0000640000007a24 */ /* 0x000fc600078e02ff */
[----:B------:R-:W-:Y:S04]  /*6e80*/  STL [R1+0x84], R2 ;  /* 0x0000840201007387 */ /* 0x000fe80000100800 */
[----:B--2---:R0:W-:Y:S04]  /*6e90*/  STL [R1+0x1398], R11 ;  /* 0x0013980b01007387 */ /* 0x0041e80000100800 */
[----:B------:R-:W-:Y:S04]  /*6ea0*/  STL [R1+0x80], R0 ;  /* 0x0000800001007387 */ /* 0x000fe80000100800 */
        /* <DEDUP_REMOVED lines=30> */
[----:B------:R-:W3:Y:S01]  /*7090*/  LDL.LU R0, [R1+0x4] ;  /* 0x0000040001007983 */ /* 0x000ee20000300800 */
[----:B--2---:R-:W-:-:S05]  /*70a0*/  IMAD R11, R11, c[0x0][0x190], RZ ;  /* 0x000064000b0b7a24 */ /* 0x004fca00078e02ff */
[----:B------:R0:W-:Y:S04]  /*70b0*/  STL [R1+0x7c], R11 ;  /* 0x00007c0b01007387 */ /* 0x0001e80000100800 */
[----:B0-----:R-:W2:Y:S02]  /*70c0*/  LDL.LU R11, [R1+0x139c] ;  /* 0x00139c00010b7983 */ /* 0x001ea40000300800 */
[----:B--2---:R-:W-:-:S05]  /*70d0*/  IMAD R11, R11, c[0x0][0x190], RZ ;  /* 0x000064000b0b7a24 */ /* 0x004fca00078e02ff */
[----:B------:R0:W-:Y:S04]  /*70e0*/  STL [R1+0x78], R11 ;  /* 0x0000780b01007387 */ /* 0x0001e80000100800 */
[----:B0-----:R-:W2:Y:S01]  /*70f0*/  LDL.LU R11, [R1+0x1398] ;  /* 0x00139800010b7983 */ /* 0x001ea20000300800 */
[----:B---3--:R-:W-:Y:S02]  /*7100*/  IMAD R10, R10, c[0x0][0x190], RZ ;  /* 0x000064000a0a7a24 */ /* 0x008fe400078e02ff */
[----:B----4-:R-:W-:Y:S02]  /*7110*/  IMAD R9, R9, c[0x0][0x190], RZ ;  /* 0x0000640009097a24 */ /* 0x010fe400078e02ff */
[----:B------:R-:W-:Y:S02]  /*7120*/  IMAD R8, R8, c[0x0][0x190], RZ ;  /* 0x0000640008087a24 */ /* 0x000fe400078e02ff */
[----:B------:R-:W-:-:S02]  /*7130*/  IMAD R7, R7, c[0x0][0x190], RZ ;  /* 0x0000640007077a24 */ /* 0x000fc400078e02ff */
[----:B------:R-:W-:Y:S02]  /*7140*/  IMAD R6, R6, c[0x0][0x190], RZ ;  /* 0x0000640006067a24 */ /* 0x000fe400078e02ff */
[----:B------:R-:W-:Y:S02]  /*7150*/  IMAD R5, R5, c[0x0][0x190], RZ ;  /* 0x0000640005057a24 */ /* 0x000fe400078e02ff */
[----:B------:R-:W-:Y:S02]  /*7160*/  IMAD R4, R4, c[0x0][0x190], RZ ;  /* 0x0000640004047a24 */ /* 0x000fe400078e02ff */
        /* <DEDUP_REMOVED lines=21> */
[----:B--2---:R-:W-:-:S05]  /*72c0*/  IMAD R11, R11, c[0x0][0x190], RZ ;  /* 0x000064000b0b7a24 */ /* 0x004fca00078e02ff */
        /* <DEDUP_REMOVED lines=57> */
[----:B0-----:R-:W2:Y:S02]  /*7660*/  LDL.LU R0, [R1+0x1324] ;  /* 0x0013240001007983 */ /* 0x001ea40000300800 */
[----:B--2---:R-:W-:-:S05]  /*7670*/  IMAD R0, R0, c[0x0][0x190], RZ ;  /* 0x0000640000007a24 */ /* 0x004fca00078e02ff */
[----:B------:R0:W-:Y:S04]  /*7680*/  STL [R1], R0 ;  /* 0x0000000001007387 */ /* 0x0001e80000100800 */
[----:B0-----:R-:W2:Y:S01]  /*7690*/  LDL.LU R0, [R1+0x1320] ;  /* 0x0013200001007983 */ /* 0x001ea20000300800 */
[----:B------:R-:W-:Y:S02]  /*76a0*/  IMAD R29, R29, c[0x0][0x190], RZ ;  /* 0x000064001d1d7a24 */ /* 0x000fe400078e02ff */
[----:B------:R-:W-:Y:S02]  /*76b0*/  IMAD R28, R28, c[0x0][0x190], RZ ;  /* 0x000064001c1c7a24 */ /* 0x000fe400078e02ff */
[----:B------:R-:W-:Y:S02]  /*76c0*/  IMAD R12, R12, c[0x0][0x190], RZ ;  /* 0x000064000c0c7a24 */ /* 0x000fe400078e02ff */
[----:B------:R-:W-:Y:S01]  /*76d0*/  IMAD R13, R13, c[0x0][0x190], RZ ;  /* 0x000064000d0d7a24 */ /* 0x000fe200078e02ff */
[----:B------:R-:W-:Y:S01]  /*76e0*/  STL [R1+0x12e8], R29 ;  /* 0x0012e81d01007387 */ /* 0x000fe20000100800 */
[----:B------:R-:W-:-:S02]  /*76f0*/  IMAD R14, R14, c[0x0][0x190], RZ ;  /* 0x000064000e0e7a24 */ /* 0x000fc400078e02ff */
[----:B------:R-:W-:Y:S01]  /*7700*/  IMAD R15, R15, c[0x0][0x190], RZ ;  /* 0x000064000f0f7a24 */ /* 0x000fe200078e02ff */
[----:B------:R-:W-:Y:S01]  /*7710*/  STL [R1+0x12ec], R28 ;  /* 0x0012ec1c01007387 */ /* 0x000fe20000100800 */
[----:B------:R-:W-:-:S03]  /*7720*/  IMAD R16, R16, c[0x0][0x190], RZ ;  /* 0x0000640010107a24 */ /* 0x000fc600078e02ff */
[----:B------:R-:W-:Y:S01]  /*7730*/  STL [R1+0x12f0], R12 ;  /* 0x0012f00c01007387 */ /* 0x000fe20000100800 */
[----:B------:R-:W-:-:S03]  /*7740*/  IMAD R17, R17, c[0x0][0x190], RZ ;  /* 0x0000640011117a24 */ /* 0x000fc600078e02ff */
[----:B------:R-:W-:Y:S01]  /*7750*/  STL [R1+0x12f4], R13 ;  /* 0x0012f40d01007387 */ /* 0x000fe20000100800 */
[----:B------:R-:W-:-:S03]  /*7760*/  IMAD R18, R18, c[0x0][0x190], RZ ;  /* 0x0000640012127a24 */ /* 0x000fc600078e02ff */
[----:B------:R-:W-:Y:S01]  /*7770*/  STL [R1+0x12f8], R14 ;  /* 0x0012f80e01007387 */ /* 0x000fe20000100800 */
[----:B------:R-:W-:-:S03]  /*7780*/  IMAD R19, R19, c[0x0][0x190], RZ ;  /* 0x0000640013137a24 */ /* 0x000fc600078e02ff */
[----:B------:R0:W-:Y:S04]  /*7790*/  STL [R1+0x12fc], R15 ;  /* 0x0012fc0f01007387 */ /* 0x0001e80000100800 */
[----:B0-----:R-:W3:Y:S04]  /*77a0*/  LDL.LU R15, [R1+0x80] ;  /* 0x00008000010f7983 */ /* 0x001ee80000300800 */
[----:B------:R0:W-:Y:S04]  /*77b0*/  STL [R1+0x1300], R16 ;  /* 0x0013001001007387 */ /* 0x0001e80000100800 */
[----:B0-----:R-:W3:Y:S04]  /*77c0*/  LDL.LU R16, [R1+0x84] ;  /* 0x0000840001107983 */ /* 0x001ee80000300800 */
[----:B------:R0:W-:Y:S04]  /*77d0*/  STL [R1+0x1304], R17 ;  /* 0x0013041101007387 */ /* 0x0001e80000100800 */
[----:B0-----:R-:W3:Y:S04]  /*77e0*/  LDL.LU R17, [R1+0x88] ;  /* 0x0000880001117983 */ /* 0x001ee80000300800 */
[----:B------:R0:W-:Y:S04]  /*77f0*/  STL [R1+0x1308], R18 ;  /* 0x0013081201007387 */ /* 0x0001e80000100800 */
[----:B0-----:R-:W3:Y:S04]  /*7800*/  LDL.LU R18, [R1+0x8c] ;  /* 0x00008c0001127983 */ /* 0x001ee80000300800 */
[----:B------:R0:W-:Y:S04]  /*7810*/  STL [R1+0x130c], R19 ;  /* 0x00130c1301007387 */ /* 0x0001e80000100800 */
[----:B0-----:R-:W3:Y:S01]  /*7820*/  LDL.LU R19, [R1+0x90] ;  /* 0x0000900001137983 */ /* 0x001ee20000300800 */
[----:B------:R-:W-:-:S02]  /*7830*/  IMAD R20, R20, c[0x0][0x190], RZ ;  /* 0x0000640014147a24 */ /* 0x000fc400078e02ff */
[----:B------:R-:W-:Y:S02]  /*7840*/  IMAD R21, R21, c[0x0][0x190], RZ ;  /* 0x0000640015157a24 */ /* 0x000fe400078e02ff */
[----:B------:R-:W-:Y:S02]  /*7850*/  IMAD R22, R22, c[0x0][0x190], RZ ;  /* 0x0000640016167a24 */ /* 0x000fe400078e02ff */
[----:B------:R-:W-:Y:S01]  /*7860*/  IMAD R24, R24, c[0x0][0x190], RZ ;  /* 0x0000640018187a24 */ /* 0x000fe200078e02ff */
[----:B------:R-:W-:Y:S04]  /*7870*/  STL [R1+0x1310], R20 ;  /* 0x0013101401007387 */ /* 0x000fe80000100800 */
[----:B------:R-:W-:Y:S04]  /*7880*/  STL [R1+0x1314], R21 ;  /* 0x0013141501007387 */ /* 0x000fe80000100800 */
[----:B------:R-:W-:Y:S04]  /*7890*/  STL [R1+0x1318], R22 ;  /* 0x0013181601007387 */ /* 0x000fe80000100800 */
[----:B------:R-:W-:Y:S04]  /*78a0*/  STL [R1+0x131c], R24 ;  /* 0x00131c1801007387 */ /* 0x000fe80000100800 */
[----:B------:R-:W3:Y:S01]  /*78b0*/  LDL.LU R14, [R1+0x7c] ;  /* 0x00007c00010e7983 */ /* 0x000ee20000300800 */
[----:B--2---:R-:W-:-:S02]  /*78c0*/  LEA R13, P4, R3, R0, 0x1 ;  /* 0x00000000030d7211 */ /* 0x004fc400078808ff */
[----:B------:R-:W-:-:S03]  /*78d0*/  LEA R12, P3, R4, R0, 0x1 ;  /* 0x00000000040c7211 */ /* 0x000fc600078608ff */
[----:B------:R0:W-:Y:S04]  /*78e0*/  STL [R1+0x11a0], R13 ;  /* 0x0011a00d01007387 */ /* 0x0001e80000100800 */
[----:B------:R1:W-:Y:S04]  /*78f0*/  STL [R1+0x11a4], R12 ;  /* 0x0011a40c01007387 */ /* 0x0003e80000100800 */
[----:B0-----:R-:W2:Y:S01]  /*7900*/  LDL.LU R13, [R1+0x78] ;  /* 0x00007800010d7983 */ /* 0x001ea20000300800 */
[-C--:B------:R-:W-:Y:S02]  /*7910*/  LEA R20, P6, R5, R0.reuse, 0x1 ;  /* 0x0000000005147211 */ /* 0x080fe400078c08ff */
[----:B-1----:R-:W-:-:S03]  /*7920*/  LEA R12, P5, R6, R0, 0x1 ;  /* 0x00000000060c7211 */ /* 0x002fc600078a08ff */
[----:B------:R-:W-:Y:S04]  /*7930*/  STL [R1+0x11a8], R20 ;  /* 0x0011a81401007387 */ /* 0x000fe80000100800 */
[----:B------:R0:W-:Y:S01]  /*7940*/  STL [R1+0x11ac], R12 ;  /* 0x0011ac0c01007387 */ /* 0x0001e20000100800 */
[----:B------:R-:W-:-:S03]  /*7950*/  LEA R21, P2, R7, R0, 0x1 ;  /* 0x0000000007157211 */ /* 0x000fc600078408ff */
[----:B0-----:R-:W2:Y:S01]  /*7960*/  LDL.LU R12, [R1+0x74] ;  /* 0x00007400010c7983 */ /* 0x001ea20000300800 */
[----:B------:R-:W-:-:S03]  /*7970*/  LEA R20, P0, R8, R0, 0x1 ;  /* 0x0000000008147211 */ /* 0x000fc600078008ff */
[----:B------:R4:W-:Y:S04]  /*7980*/  STL [R1+0x11b0], R21 ;  /* 0x0011b01501007387 */ /* 0x0009e80000100800 */
[----:B------:R-:W2:Y:S01]  /*7990*/  LDL.LU R28, [R1+0x70] ;  /* 0x00007000011c7983 */ /* 0x000ea20000300800 */
[----:B----4-:R-:W-:-:S03]  /*79a0*/  LEA R21, P1, R9, R0, 0x1 ;  /* 0x0000000009157211 */ /* 0x010fc600078208ff */
[----:B------:R0:W-:Y:S04]  /*79b0*/  STL [R1+0x11b4], R20 ;  /* 0x0011b41401007387 */ /* 0x0001e80000100800 */
[----:B------:R-:W-:Y:S04]  /*79c0*/  STL [R1+0x11b8], R21 ;  /* 0x0011b81501007387 */ /* 0x000fe80000100800 */
[----:B------:R-:W4:Y:S01]  /*79d0*/  LDL.LU R29, [R1+0x6c] ;  /* 0x00006c00011d7983 */ /* 0x000f220000300800 */
[----:B0-----:R-:W-:Y:S02]  /*79e0*/  LEA.HI.X.SX32 R20, R3, R2, 0x1, P4 ;  /* 0x0000000203147211 */ /* 0x001fe400020f0eff */
[----:B---3--:R-:W-:-:S03]  /*79f0*/  LEA R3, P4, R10, R0, 0x1 ;  /* 0x000000000a037211 */ /* 0x008fc600078808ff */
[----:B------:R0:W-:Y:S04]  /*7a00*/  STL [R1+0x1198], R20 ;  /* 0x0011981401007387 */ /* 0x0001e80000100800 */
[----:B------:R1:W-:Y:S01]  /*7a10*/  STL [R1+0x119c], R3 ;  /* 0x00119c0301007387 */ /* 0x0003e20000100800 */
[----:B0-----:R-:W-:Y:S02]  /*7a20*/  LEA.HI.X.SX32 R20, R4, R2, 0x1, P3 ;  /* 0x0000000204147211 */ /* 0x001fe400018f0eff */
[----:B------:R-:W-:Y:S02]  /*7a30*/  LEA R4, P3, R11, R0, 0x1 ;  /* 0x000000000b047211 */ /* 0x000fe400078608ff */
[----:B-1----:R-:W-:Y:S01]  /*7a40*/  LEA.HI.X.SX32 R3, R5, R2, 0x1, P6 ;  /* 0x0000000205037211 */ /* 0x002fe200030f0eff */
[----:B------:R-:W-:Y:S04]  /*7a50*/  STL [R1+0x1190], R20 ;  /* 0x0011901401007387 */ /* 0x000fe80000100800 */
[----:B------:R-:W3:Y:S04]  /*7a60*/  LDL.LU R5, [R1+0x64] ;  /* 0x0000640001057983 */ /* 0x000ee80000300800 */
[----:B------:R0:W-:Y:S04]  /*7a70*/  STL [R1+0x1194], R4 ;  /* 0x0011940401007387 */ /* 0x0001e80000100800 */
[----:B------:R1:W-:Y:S01]  /*7a80*/  STL [R1+0x1188], R3 ;  /* 0x0011880301007387 */ /* 0x0003e20000100800 */
[----:B0-----:R-:W-:-:S02]  /*7a90*/  LEA R4, P6, R19, R0, 0x1 ;  /* 0x0000000013047211 */ /* 0x001fc400078c08ff */
[----:B-1----:R-:W-:Y:S02]  /*7aa0*/  LEA.HI.X.SX32 R3, R6, R2, 0x1, P5 ;  /* 0x0000000206037211 */ /* 0x002fe400028f0eff */
[----:B------:R-:W3:Y:S04]  /*7ab0*/  LDL.LU R6, [R1+0x68] ;  /* 0x0000680001067983 */ /* 0x000ee80000300800 */
[----:B------:R0:W-:Y:S04]  /*7ac0*/  STL [R1+0x118c], R4 ;  /* 0x00118c0401007387 */ /* 0x0001e80000100800 */
[----:B0-----:R-:W3:Y:S04]  /*7ad0*/  LDL.LU R4, [R1+0x60] ;  /* 0x0000600001047983 */ /* 0x001ee80000300800 */
[----:B------:R0:W-:Y:S01]  /*7ae0*/  STL [R1+0x1180], R3 ;  /* 0x0011800301007387 */ /* 0x0001e20000100800 */
[----:B------:R-:W-:-:S03]  /*7af0*/  LEA R20, P5, R18, R0, 0x1 ;  /* 0x0000000012147211 */ /* 0x000fc600078a08ff */
[----:B0-----:R-:W3:Y:S01]  /*7b00*/  LDL.LU R3, [R1+0x5c] ;  /* 0x00005c0001037983 */ /* 0x001ee20000300800 */
[----:B------:R-:W-:-:S03]  /*7b10*/  LEA.HI.X.SX32 R21, R7, R2, 0x1, P2 ;  /* 0x0000000207157211 */ /* 0x000fc600010f0eff */
[----:B------:R0:W-:Y:S04]  /*7b20*/  STL [R1+0x1184], R20 ;  /* 0x0011841401007387 */ /* 0x0001e80000100800 */
[----:B------:R-:W-:Y:S04]  /*7b30*/  STL [R1+0x1178], R21 ;  /* 0x0011781501007387 */ /* 0x000fe80000100800 */
[----:B------:R-:W3:Y:S01]  /*7b40*/  LDL.LU R24, [R1+0x58] ;  /* 0x0000580001187983 */ /* 0x000ee20000300800 */
[----:B0-----:R-:W-:Y:S02]  /*7b50*/  LEA R20, P2, R17, R0, 0x1 ;  /* 0x0000000011147211 */ /* 0x001fe400078408ff */
[----:B------:R-:W-:-:S03]  /*7b60*/  LEA.HI.X.SX32 R7, R8, R2, 0x1, P0 ;  /* 0x0000000208077211 */ /* 0x000fc600000f0eff */
[----:B------:R0:W-:Y:S04]  /*7b70*/  STL [R1+0x117c], R20 ;  /* 0x00117c1401007387 */ /* 0x0001e80000100800 */
[----:B------:R1:W-:Y:S01]  /*7b80*/  STL [R1+0x1170], R7 ;  /* 0x0011700701007387 */ /* 0x0003e20000100800 */
[----:B0-----:R-:W-:-:S05]  /*7b90*/  LEA R20, P0, R16, R0, 0x1 ;  /* 0x0000000010147211 */ /* 0x001fca00078008ff */
[----:B------:R-:W-:Y:S04]  /*7ba0*/  STL [R1+0x1174], R20 ;  /* 0x0011741401007387 */ /* 0x000fe80000100800 */
[----:B------:R-:W3:Y:S01]  /*7bb0*/  LDL.LU R22, [R1+0x54] ;  /* 0x0000540001167983 */ /* 0x000ee20000300800 */
[----:B------:R-:W-:Y:S02]  /*7bc0*/  LEA.HI.X.SX32 R8, R9, R2, 0x1, P1 ;  /* 0x0000000209087211 */ /* 0x000fe400008f0eff */
[----:B-1----:R-:W-:Y:S02]  /*7bd0*/  LEA R7, P1, R15, R0, 0x1 ;  /* 0x000000000f077211 */ /* 0x002fe400078208ff */
[----:B------:R-:W-:Y:S01]  /*7be0*/  LEA.HI.X.SX32 R9, R10, R2, 0x1, P4 ;  /* 0x000000020a097211 */ /* 0x000fe200020f0eff */
[----:B------:R0:W-:Y:S04]  /*7bf0*/  STL [R1+0x1168], R8 ;  /* 0x0011680801007387 */ /* 0x0001e80000100800 */
[----:B------:R1:W-:Y:S04]  /*7c00*/  STL [R1+0x116c], R7 ;  /* 0x00116c0701007387 */ /* 0x0003e80000100800 */
[----:B------:R-:W-:Y:S04]  /*7c10*/  STL [R1+0x1160], R9 ;  /* 0x0011600901007387 */ /* 0x000fe80000100800 */
[----:B------:R-:W3:Y:S01]  /*7c20*/  LDL.LU R21, [R1+0x50] ;  /* 0x0000500001157983 */ /* 0x000ee20000300800 */
[----:B0-----:R-:W-:-:S02]  /*7c30*/  LEA R8, P4, R14, R0, 0x1 ;  /* 0x000000000e087211 */ /* 0x001fc400078808ff */
[----:B-1----:R-:W-:-:S03]  /*7c40*/  LEA.HI.X.SX32 R7, R11, R2, 0x1, P3 ;  /* 0x000000020b077211 */ /* 0x002fc600018f0eff */
[----:B------:R0:W-:Y:S04]  /*7c50*/  STL [R1+0x1164], R8 ;  /* 0x0011640801007387 */ /* 0x0001e80000100800 */
[----:B------:R-:W-:Y:S01]  /*7c60*/  STL [R1+0xfd8], R7 ;  /* 0x000fd80701007387 */ /* 0x000fe20000100800 */
[----:B0-----:R-:W-:Y:S02]  /*7c70*/  LEA.HI.X.SX32 R8, R19, R2, 0x1, P6 ;  /* 0x0000000213087211 */ /* 0x001fe400030f0eff */
[----:B--2---:R-:W-:-:S05]  /*7c80*/  LEA R9, P3, R13, R0, 0x1 ;  /* 0x000000000d097211 */ /* 0x004fca00078608ff */
[----:B------:R0:W-:Y:S04]  /*7c90*/  STL [R1+0xff8], R9 ;  /* 0x000ff80901007387 */ /* 0x0001e80000100800 */
[----:B------:R-:W2:Y:S01]  /*7ca0*/  LDL.LU R20, [R1+0x4c] ;  /* 0x00004c0001147983 */ /* 0x000ea20000300800 */
[----:B0-----:R-:W-:-:S03]  /*7cb0*/  LEA.HI.X.SX32 R9, R18, R2, 0x1, P5 ;  /* 0x0000000212097211 */ /* 0x001fc600028f0eff */
[----:B------:R0:W-:Y:S01]  /*7cc0*/  STL [R1+0xfdc], R8 ;  /* 0x000fdc0801007387 */ /* 0x0001e20000100800 */
[----:B------:R-:W-:-:S05]  /*7cd0*/  LEA R7, P6, R12, R0, 0x1 ;  /* 0x000000000c077211 */ /* 0x000fca00078c08ff */
[----:B------:R1:W-:Y:S04]  /*7ce0*/  STL [R1+0x1000], R7 ;  /* 0x0010000701007387 */ /* 0x0003e80000100800 */
[----:B------:R4:W-:Y:S04]  /*7cf0*/  STL [R1+0xfe0], R9 ;  /* 0x000fe00901007387 */ /* 0x0009e80000100800 */
[----:B------:R-:W2:Y:S01]  /*7d00*/  LDL.LU R19, [R1+0x48] ;  /* 0x0000480001137983 */ /* 0x000ea20000300800 */
[----:B0-----:R-:W-:Y:S02]  /*7d10*/  LEA R8, P5, R28, R0, 0x1 ;  /* 0x000000001c087211 */ /* 0x001fe400078a08ff */
[----:B-1----:R-:W-:-:S03]  /*7d20*/  LEA.HI.X.SX32 R7, R17, R2, 0x1, P2 ;  /* 0x0000000211077211 */ /* 0x002fc600010f0eff */
[----:B------:R0:W-:Y:S01]  /*7d30*/  STL [R1+0x1008], R8 ;  /* 0x0010080801007387 */ /* 0x0001e20000100800 */
[----:B----4-:R-:W-:-:S03]  /*7d40*/  LEA R9, P2, R29, R0, 0x1 ;  /* 0x000000001d097211 */ /* 0x010fc600078408ff */
[----:B------:R-:W-:Y:S04]  /*7d50*/  STL [R1+0xfe4], R7 ;  /* 0x000fe40701007387 */ /* 0x000fe80000100800 */
[----:B------:R1:W-:Y:S04]  /*7d60*/  STL [R1+0x1010], R9 ;  /* 0x0010100901007387 */ /* 0x0003e80000100800 */
[----:B------:R-:W4:Y:S01]  /*7d70*/  LDL.LU R18, [R1+0x44] ;  /* 0x0000440001127983 */ /* 0x000f220000300800 */
[-C--:B0-----:R-:W-:Y:S02]  /*7d80*/  LEA.HI.X.SX32 R8, R16, R2.reuse, 0x1, P0 ;  /* 0x0000000210087211 */ /* 0x081fe400000f0eff */
[----:B-1----:R-:W-:-:S03]  /*7d90*/  LEA.HI.X.SX32 R9, R15, R2, 0x1, P1 ;  /* 0x000000020f097211 */ /* 0x002fc600008f0eff */
[----:B------:R3:W-:Y:S02]  /*7da0*/  STL [R1+0xfe8], R8 ;  /* 0x000fe80801007387 */ /* 0x0007e40000100800 */
[-C--:B---3--:R-:W-:Y:S02]  /*7db0*/  LEA R8, P1, R5, R0.reuse, 0x1 ;  /* 0x0000000005087211 */ /* 0x088fe400078208ff */
[----:B------:R-:W-:-:S05]  /*7dc0*/  LEA R7, P0, R6, R0, 0x1 ;  /* 0x0000000006077211 */ /* 0x000fca00078008ff */
[----:B------:R0:W-:Y:S04]  /*7dd0*/  STL [R1+0x1018], R7 ;  /* 0x0010180701007387 */ /* 0x0001e80000100800 */
[----:B------:R1:W-:Y:S04]  /*7de0*/  STL [R1+0xfec], R9 ;  /* 0x000fec0901007387 */ /* 0x0003e80000100800 */
[----:B------:R-:W3:Y:S01]  /*7df0*/  LDL.LU R17, [R1+0x40] ;  /* 0x0000400001117983 */ /* 0x000ee20000300800 */
[----:B0-----:R-:W-:Y:S02]  /*7e00*/  LEA.HI.X.SX32 R7, R14, R2, 0x1, P4 ;  /* 0x000000020e077211 */ /* 0x001fe400020f0eff */
[----:B-1----:R-:W-:Y:S01]  /*7e10*/  LEA R9, P4, R4, R0, 0x1 ;  /* 0x0000000004097211 */ /* 0x002fe200078808ff */
[----:B------:R0:W-:Y:S04]  /*7e20*/  STL [R1+0x1020], R8 ;  /* 0x0010200801007387 */ /* 0x0001e80000100800 */
[----:B------:R1:W-:Y:S04]  /*7e30*/  STL [R1+0xff0], R7 ;  /* 0x000ff00701007387 */ /* 0x0003e80000100800 */
[----:B------:R-:W-:Y:S01]  /*7e40*/  STL [R1+0x1028], R9 ;  /* 0x0010280901007387 */ /* 0x000fe20000100800 */
[----:B0-----:R-:W-:-:S03]  /*7e50*/  LEA.HI.X.SX32 R8, R13, R2, 0x1, P3 ;  /* 0x000000020d087211 */ /* 0x001fc600018f0eff */
[----:B------:R-:W3:Y:S01]  /*7e60*/  LDL.LU R16, [R1+0x3c] ;  /* 0x00003c0001107983 */ /* 0x000ee20000300800 */
[----:B-1----:R-:W-:-:S03]  /*7e70*/  LEA R7, P3, R3, R0, 0x1 ;  /* 0x0000000003077211 */ /* 0x002fc600078608ff */
[----:B------:R0:W-:Y:S04]  /*7e80*/  STL [R1+0xff4], R8 ;  /* 0x000ff40801007387 */ /* 0x0001e80000100800 */
[----:B------:R1:W-:Y:S04]  /*7e90*/  STL [R1+0x1030], R7 ;  /* 0x0010300701007387 */ /* 0x0003e80000100800 */
[----:B------:R-:W3:Y:S01]  /*7ea0*/  LDL.LU R15, [R1+0x38] ;  /* 0x00003800010f7983 */ /* 0x000ee20000300800 */
[----:B0-----:R-:W-:-:S05]  /*7eb0*/  LEA.HI.X.SX32 R8, R12, R2, 0x1, P6 ;  /* 0x000000020c087211 */ /* 0x001fca00030f0eff */
[----:B------:R0:W-:Y:S01]  /*7ec0*/  STL [R1+0xffc], R8 ;  /* 0x000ffc0801007387 */ /* 0x0001e20000100800 */
[----:B-1----:R-:W-:-:S03]  /*7ed0*/  LEA R7, P6, R24, R0, 0x1 ;  /* 0x0000000018077211 */ /* 0x002fc600078c08ff */
[----:B------:R-:W3:Y:S04]  /*7ee0*/  LDL.LU R14, [R1+0x34] ;  /* 0x00003400010e7983 */ /* 0x000ee80000300800 */
[----:B------:R1:W-:Y:S01]  /*7ef0*/  STL [R1+0x1038], R7 ;  /* 0x0010380701007387 */ /* 0x0003e20000100800 */
[----:B0-----:R-:W-:-:S03]  /*7f00*/  LEA.HI.X.SX32 R8, R28, R2, 0x1, P5 ;  /* 0x000000021c087211 */ /* 0x001fc600028f0eff */
[----:B------:R-:W3:Y:S04]  /*7f10*/  LDL.LU R13, [R1+0x30] ;  /* 0x00003000010d7983 */ /* 0x000ee80000300800 */
[----:B------:R0:W-:Y:S01]  /*7f20*/  STL [R1+0x1004], R8 ;  /* 0x0010040801007387 */ /* 0x0001e20000100800 */
[----:B-1----:R-:W-:-:S03]  /*7f30*/  LEA R7, P5, R22, R0, 0x1 ;  /* 0x0000000016077211 */ /* 0x002fc600078a08ff */
[----:B------:R-:W3:Y:S04]  /*7f40*/  LDL.LU R12, [R1+0x2c] ;  /* 0x00002c00010c7983 */ /* 0x000ee80000300800 */
[----:B------:R1:W-:Y:S01]  /*7f50*/  STL [R1+0x1040], R7 ;  /* 0x0010400701007387 */ /* 0x0003e20000100800 */
[----:B0-----:R-:W-:-:S03]  /*7f60*/  LEA.HI.X.SX32 R8, R29, R2, 0x1, P2 ;  /* 0x000000021d087211 */ /* 0x001fc600010f0eff */
[----:B------:R-:W3:Y:S04]  /*7f70*/  LDL.LU R28, [R1+0x28] ;  /* 0x00002800011c7983 */ /* 0x000ee80000300800 */
[----:B------:R-:W-:Y:S01]  /*7f80*/  STL [R1+0x100c], R8 ;  /* 0x00100c0801007387 */ /* 0x000fe20000100800 */
[----:B-1----:R-:W-:-:S03]  /*7f90*/  LEA R7, P2, R21, R0, 0x1 ;  /* 0x0000000015077211 */ /* 0x002fc600078408ff */
[----:B------:R-:W3:Y:S01]  /*7fa0*/  LDL.LU R29, [R1+0x24] ;  /* 0x00002400011d7983 */ /* 0x000ee20000300800 */
[----:B------:R-:W-:-:S03]  /*7fb0*/  LEA.HI.X.SX32 R6, R6, R2, 0x1, P0 ;  /* 0x0000000206067211 */ /* 0x000fc600000f0eff */
[----:B------:R-:W-:Y:S04]  /*7fc0*/  STL [R1+0x1048], R7 ;  /* 0x0010480701007387 */ /* 0x000fe80000100800 */
[----:B------:R-:W3:Y:S04]  /*7fd0*/  LDL.LU R11, [R1+0x20] ;  /* 0x00002000010b7983 */ /* 0x000ee80000300800 */
[----:B------:R0:W-:Y:S04]  /*7fe0*/  STL [R1+0x1014], R6 ;  /* 0x0010140601007387 */ /* 0x0001e80000100800 */
[----:B------:R-:W3:Y:S01]  /*7ff0*/  LDL.LU R10, [R1+0x1c] ;  /* 0x00001c00010a7983 */ /* 0x000ee20000300800 */
[----:B0-----:R-:W-:-:S02]  /*8000*/  LEA.HI.X.SX32 R6, R5, R2, 0x1, P1 ;  /* 0x0000000205067211 */ /* 0x001fc400008f0eff */
[----:B------:R-:W-:Y:S02]  /*8010*/  LEA.HI.X.SX32 R4, R4, R2, 0x1, P4 ;  /* 0x0000000204047211 */ /* 0x000fe400020f0eff */
[----:B--2---:R-:W-:-:S05]  /*8020*/  LEA R7, P0, R20, R0, 0x1 ;  /* 0x0000000014077211 */ /* 0x004fca00078008ff */
[----:B------:R0:W-:Y:S04]  /*8030*/  STL [R1+0x1050], R7 ;  /* 0x0010500701007387 */ /* 0x0001e80000100800 */
[----:B------:R-:W2:Y:S04]  /*8040*/  LDL.LU R9, [R1+0x18] ;  /* 0x0000180001097983 */ /* 0x000ea80000300800 */
[----:B------:R4:W-:Y:S04]  /*8050*/  STL [R1+0x101c], R6 ;  /* 0x00101c0601007387 */ /* 0x0009e80000100800 */
[----:B------:R-:W2:Y:S01]  /*8060*/  LDL.LU R8, [R1+0x14] ;  /* 0x0000140001087983 */ /* 0x000ea20000300800 */
[----:B------:R-:W-:-:S05]  /*8070*/  LEA R5, P1, R19, R0, 0x1 ;  /* 0x0000000013057211 */ /* 0x000fca00078208ff */
[----:B------:R-:W-:Y:S04]  /*8080*/  STL [R1+0x1058], R5 ;  /* 0x0010580501007387 */ /* 0x000fe80000100800 */
[----:B0-----:R-:W2:Y:S04]  /*8090*/  LDL.LU R7, [R1+0x10] ;  /* 0x0000100001077983 */ /* 0x001ea80000300800 */
[----:B------:R0:W-:Y:S01]  /*80a0*/  STL [R1+0x1024], R4 ;  /* 0x0010240401007387 */ /* 0x0001e20000100800 */
[----:B----4-:R-:W-:-:S03]  /*80b0*/  LEA R6, P4, R18, R0, 0x1 ;  /* 0x0000000012067211 */ /* 0x010fc600078808ff */
[----:B0-----:R-:W4:Y:S04]  /*80c0*/  LDL.LU R4, [R1+0xc] ;  /* 0x00000c0001047983 */ /* 0x001f280000300800 */
[----:B------:R0:W-:Y:S04]  /*80d0*/  STL [R1+0x1060], R6 ;  /* 0x0010600601007387 */ /* 0x0001e80000100800 */
[----:B0-----:R-:W2:Y:S01]  /*80e0*/  LDL.LU R6, [R1+0x8] ;  /* 0x0000080001067983 */ /* 0x001ea20000300800 */
[-C--:B------:R-:W-:Y:S02]  /*80f0*/  LEA.HI.X.SX32 R5, R3, R2.reuse, 0x1, P3 ;  /* 0x0000000203057211 */ /* 0x080fe400018f0eff */
[----:B------:R-:W-:-:S03]  /*8100*/  LEA.HI.X.SX32 R24, R24, R2, 0x1, P6 ;  /* 0x0000000218187211 */ /* 0x000fc600030f0eff */
[----:B------:R0:W-:Y:S01]  /*8110*/  STL [R1+0x102c], R5 ;  /* 0x00102c0501007387 */ /* 0x0001e20000100800 */
[----:B------:R-:W-:-:S03]  /*8120*/  LEA.HI.X.SX32 R22, R22, R2, 0x1, P5 ;  /* 0x0000000216167211 */ /* 0x000fc600028f0eff */
[----:B0-----:R-:W2:Y:S01]  /*8130*/  LDL.LU R5, [R1+0x4] ;  /* 0x0000040001057983 */ /* 0x001ea20000300800 */
[----:B---3--:R-:W-:-:S05]  /*8140*/  LEA R3, P3, R17, R0, 0x1 ;  /* 0x0000000011037211 */ /* 0x008fca00078608ff */
[----:B------:R0:W-:Y:S04]  /*8150*/  STL [R1+0x1068], R3 ;  /* 0x0010680301007387 */ /* 0x0001e80000100800 */
[----:B0-----:R-:W3:Y:S04]  /*8160*/  LDL.LU R3, [R1] ;  /* 0x0000000001037983 */ /* 0x001ee80000300800 */
[----:B------:R0:W-:Y:S02]  /*8170*/  STL [R1+0x1034], R24 ;  /* 0x0010341801007387 */ /* 0x0001e40000100800 */
[----:B0-----:R-:W-:-:S05]  /*8180*/  LEA R24, P6, R16, R0, 0x1 ;  /* 0x0000000010187211 */ /* 0x001fca00078c08ff */
[----:B------:R0:W-:Y:S01]  /*8190*/  STL [R1+0x1070], R24 ;  /* 0x0010701801007387 */ /* 0x0001e20000100800 */
[----:B------:R-:W-:-:S03]  /*81a0*/  LEA.HI.X.SX32 R21, R21, R2, 0x1, P2 ;  /* 0x0000000215157211 */ /* 0x000fc600010f0eff */
[----:B0-----:R-:W3:Y:S04]  /*81b0*/  LDL.LU R24, [R1+0x131c] ;  /* 0x00131c0001187983 */ /* 0x001ee80000300800 */
        /* <DEDUP_REMOVED lines=41> */
[----:B--2---:R-:W-:-:S05]  /*8450*/  LEA R14, P2, R9, R0, 0x1 ;  /* 0x00000000090e7211 */ /* 0x004fca00078408ff */
[----:B------:R0:W-:Y:S01]  /*8460*/  STL [R1+0x10b8], R14 ;  /* 0x0010b80e01007387 */ /* 0x0001e20000100800 */
[----:B------:R-:W-:-:S03]  /*8470*/  LEA.HI.X.SX32 R12, R12, R2, 0x1, P1 ;  /* 0x000000020c0c7211 */ /* 0x000fc600008f0eff */
[----:B0-----:R-:W2:Y:S04]  /*8480*/  LDL.LU R14, [R1+0x12f8] ;  /* 0x0012f800010e7983 */ /* 0x001ea80000300800 */
[----:B------:R0:W-:Y:S02]  /*8490*/  STL [R1+0x1084], R13 ;  /* 0x0010840d01007387 */ /* 0x0001e40000100800 */
[----:B0-----:R-:W-:-:S05]  /*84a0*/  LEA R13, P0, R8, R0, 0x1 ;  /* 0x00000000080d7211 */ /* 0x001fca00078008ff */
        /* <DEDUP_REMOVED lines=9> */
[----:B----4-:R-:W-:-:S05]  /*8540*/  LEA R28, P4, R4, R0, 0x1 ;  /* 0x00000000041c7211 */ /* 0x010fca00078808ff */
[----:B------:R0:W-:Y:S04]  /*8550*/  STL [R1+0x10d0], R28 ;  /* 0x0010d01c01007387 */ /* 0x0001e80000100800 */
[----:B0-----:R-:W4:Y:S04]  /*8560*/  LDL.LU R28, [R1+0x12ec] ;  /* 0x0012ec00011c7983 */ /* 0x001f280000300800 */
[----:B------:R0:W-:Y:S02]  /*8570*/  STL [R1+0x109c], R29 ;  /* 0x00109c1d01007387 */ /* 0x0001e40000100800 */
[----:B0-----:R-:W-:-:S05]  /*8580*/  LEA R29, P3, R6, R0, 0x1 ;  /* 0x00000000061d7211 */ /* 0x001fca00078608ff */
[----:B------:R0:W-:Y:S04]  /*8590*/  STL [R1+0x10d8], R29 ;  /* 0x0010d81d01007387 */ /* 0x0001e80000100800 */
[----:B0-----:R-:W2:Y:S01]  /*85a0*/  LDL.LU R29, [R1+0x12e8] ;  /* 0x0012e800011d7983 */ /* 0x001ea20000300800 */
[----:B------:R-:W-:-:S05]  /*85b0*/  LEA.HI.X.SX32 R11, R11, R2, 0x1, P6 ;  /* 0x000000020b0b7211 */ /* 0x000fca00030f0eff */
[----:B------:R0:W-:Y:S01]  /*85c0*/  STL [R1+0x10a4], R11 ;  /* 0x0010a40b01007387 */ /* 0x0001e20000100800 */
[----:B------:R-:W-:Y:S02]  /*85d0*/  LEA.HI.X.SX32 R10, R10, R2, 0x1, P5 ;  /* 0x000000020a0a7211 */ /* 0x000fe400028f0eff */
[----:B0-----:R-:W-:-:S05]  /*85e0*/  LEA R11, P6, R5, R0, 0x1 ;  /* 0x00000000050b7211 */ /* 0x001fca00078c08ff */
[----:B------:R3:W-:Y:S04]  /*85f0*/  STL [R1+0x10e0], R11 ;  /* 0x0010e00b01007387 */ /* 0x0007e80000100800 */
[----:B------:R0:W-:Y:S01]  /*8600*/  STL [R1+0x10ac], R10 ;  /* 0x0010ac0a01007387 */ /* 0x0001e20000100800 */
[----:B---3--:R-:W-:Y:S02]  /*8610*/  LEA R11, P5, R3, R0, 0x1 ;  /* 0x00000000030b7211 */ /* 0x008fe400078a08ff */
[----:B0-----:R-:W-:-:S03]  /*8620*/  LEA.HI.X.SX32 R10, R9, R2, 0x1, P2 ;  /* 0x00000002090a7211 */ /* 0x001fc600010f0eff */
[----:B------:R-:W-:Y:S01]  /*8630*/  STL [R1+0x10e8], R11 ;  /* 0x0010e80b01007387 */ /* 0x000fe20000100800 */
[----:B------:R-:W-:-:S03]  /*8640*/  LEA.HI.X.SX32 R9, R8, R2, 0x1, P0 ;  /* 0x0000000208097211 */ /* 0x000fc600000f0eff */
[----:B------:R4:W-:Y:S01]  /*8650*/  STL [R1+0x10b4], R10 ;  /* 0x0010b40a01007387 */ /* 0x0009e20000100800 */
[-C--:B------:R-:W-:Y:S02]  /*8660*/  LEA.HI.X.SX32 R8, R7, R2.reuse, 0x1, P1 ;  /* 0x0000000207087211 */ /* 0x080fe400008f0eff */
[-C--:B------:R-:W-:Y:S02]  /*8670*/  LEA.HI.X.SX32 R7, R4, R2.reuse, 0x1, P4 ;  /* 0x0000000204077211 */ /* 0x080fe400020f0eff */
[----:B------:R-:W-:Y:S02]  /*8680*/  LEA.HI.X.SX32 R5, R5, R2, 0x1, P6 ;  /* 0x0000000205057211 */ /* 0x000fe400030f0eff */
[-C--:B----4-:R-:W-:Y:S02]  /*8690*/  LEA R10, P0, R28, R0.reuse, 0x1 ;  /* 0x000000001c0a7211 */ /* 0x090fe400078008ff */
[----:B--2---:R-:W-:-:S05]  /*86a0*/  LEA R11, P2, R29, R0, 0x1 ;  /* 0x000000001d0b7211 */ /* 0x004fca00078408ff */
[----:B------:R-:W-:Y:S04]  /*86b0*/  STL [R1+0x10f0], R11 ;  /* 0x0010f00b01007387 */ /* 0x000fe80000100800 */
[----:B------:R0:W-:Y:S04]  /*86c0*/  STL [R1+0x10bc], R9 ;  /* 0x0010bc0901007387 */ /* 0x0001e80000100800 */
[----:B------:R-:W-:Y:S01]  /*86d0*/  STL [R1+0x10f8], R10 ;  /* 0x0010f80a01007387 */ /* 0x000fe20000100800 */
[----:B0-----:R-:W-:-:S03]  /*86e0*/  LEA R9, P1, R12, R0, 0x1 ;  /* 0x000000000c097211 */ /* 0x001fc600078208ff */
[----:B------:R0:W-:Y:S04]  /*86f0*/  STL [R1+0x10c4], R8 ;  /* 0x0010c40801007387 */ /* 0x0001e80000100800 */
[----:B------:R-:W-:Y:S04]  /*8700*/  STL [R1+0x1100], R9 ;  /* 0x0011000901007387 */ /* 0x000fe80000100800 */
[----:B------:R-:W2:Y:S01]  /*8710*/  LDL.LU R4, [R1+0xbc] ;  /* 0x0000bc0001047983 */ /* 0x000ea20000300800 */
[----:B0-----:R-:W-:-:S03]  /*8720*/  LEA R8, P4, R13, R0, 0x1 ;  /* 0x000000000d087211 */ /* 0x001fc600078808ff */
[----:B------:R0:W-:Y:S04]  /*8730*/  STL [R1+0x10cc], R7 ;  /* 0x0010cc0701007387 */ /* 0x0001e80000100800 */
[----:B------:R1:W-:Y:S01]  /*8740*/  STL [R1+0x1108], R8 ;  /* 0x0011080801007387 */ /* 0x0003e20000100800 */
[----:B0-----:R-:W-:Y:S02]  /*8750*/  LEA.HI.X.SX32 R7, R6, R2, 0x1, P3 ;  /* 0x0000000206077211 */ /* 0x001fe400018f0eff */
[----:B------:R-:W-:-:S03]  /*8760*/  LEA R6, P3, R14, R0, 0x1 ;  /* 0x000000000e067211 */ /* 0x000fc600078608ff */
[----:B------:R-:W-:Y:S04]  /*8770*/  STL [R1+0x10d4], R7 ;  /* 0x0010d40701007387 */ /* 0x000fe80000100800 */
[----:B-1----:R-:W3:Y:S04]  /*8780*/  LDL.LU R8, [R1+0xc0] ;  /* 0x0000c00001087983 */ /* 0x002ee80000300800 */
[----:B------:R0:W-:Y:S04]  /*8790*/  STL [R1+0x1110], R6 ;  /* 0x0011100601007387 */ /* 0x0001e80000100800 */
[----:B------:R1:W-:Y:S01]  /*87a0*/  STL [R1+0x10dc], R5 ;  /* 0x0010dc0501007387 */ /* 0x0003e20000100800 */
[----:B0-----:R-:W-:-:S02]  /*87b0*/  LEA R6, P6, R15, R0, 0x1 ;  /* 0x000000000f067211 */ /* 0x001fc400078c08ff */
[----:B-1----:R-:W-:-:S03]  /*87c0*/  LEA.HI.X.SX32 R5, R3, R2, 0x1, P5 ;  /* 0x0000000203057211 */ /* 0x002fc600028f0eff */
[----:B------:R0:W-:Y:S01]  /*87d0*/  STL [R1+0x1118], R6 ;  /* 0x0011180601007387 */ /* 0x0001e20000100800 */
[----:B------:R-:W-:-:S03]  /*87e0*/  LEA R3, P5, R16, R0, 0x1 ;  /* 0x0000000010037211 */ /* 0x000fc600078a08ff */
[----:B------:R1:W-:Y:S01]  /*87f0*/  STL [R1+0x10e4], R5 ;  /* 0x0010e40501007387 */ /* 0x0003e20000100800 */
[----:B0-----:R-:W-:-:S03]  /*8800*/  LEA.HI.X.SX32 R6, R29, R2, 0x1, P2 ;  /* 0x000000021d067211 */ /* 0x001fc600010f0eff */
[----:B------:R0:W-:Y:S01]  /*8810*/  STL [R1+0x1120], R3 ;  /* 0x0011200301007387 */ /* 0x0001e20000100800 */
[----:B-1----:R-:W-:-:S03]  /*8820*/  LEA R5, P2, R17, R0, 0x1 ;  /* 0x0000000011057211 */ /* 0x002fc600078408ff */
[----:B------:R1:W-:Y:S04]  /*8830*/  STL [R1+0x10ec], R6 ;  /* 0x0010ec0601007387 */ /* 0x0003e80000100800 */
[----:B------:R4:W-:Y:S01]  /*8840*/  STL [R1+0x1128], R5 ;  /* 0x0011280501007387 */ /* 0x0009e20000100800 */
[----:B0-----:R-:W-:Y:S02]  /*8850*/  LEA.HI.X.SX32 R3, R28, R2, 0x1, P0 ;  /* 0x000000021c037211 */ /* 0x001fe400000f0eff */
[----:B-1----:R-:W-:-:S03]  /*8860*/  LEA R6, P0, R18, R0, 0x1 ;  /* 0x0000000012067211 */ /* 0x002fc600078008ff */
[----:B------:R-:W-:Y:S01]  /*8870*/  STL [R1+0x10f4], R3 ;  /* 0x0010f40301007387 */ /* 0x000fe20000100800 */
[----:B----4-:R-:W-:-:S03]  /*8880*/  LEA.HI.X.SX32 R5, R12, R2, 0x1, P1 ;  /* 0x000000020c057211 */ /* 0x010fc600008f0eff */
[----:B------:R0:W-:Y:S04]  /*8890*/  STL [R1+0x1130], R6 ;  /* 0x0011300601007387 */ /* 0x0001e80000100800 */
[----:B------:R-:W4:Y:S04]  /*88a0*/  LDL.LU R7, [R1+0xc8] ;  /* 0x0000c80001077983 */ /* 0x000f280000300800 */
[----:B------:R1:W-:Y:S04]  /*88b0*/  STL [R1+0x10fc], R5 ;  /* 0x0010fc0501007387 */ /* 0x0003e80000100800 */
[----:B0-----:R-:W4:Y:S01]  /*88c0*/  LDL.LU R6, [R1+0xc4] ;  /* 0x0000c40001067983 */ /* 0x001f220000300800 */
[----:B------:R-:W-:-:S02]  /*88d0*/  LEA R3, P1, R19, R0, 0x1 ;  /* 0x0000000013037211 */ /* 0x000fc400078208ff */
[----:B------:R-:W-:-:S03]  /*88e0*/  LEA.HI.X.SX32 R9, R13, R2, 0x1, P4 ;  /* 0x000000020d097211 */ /* 0x000fc600020f0eff */
[----:B------:R0:W-:Y:S01]  /*88f0*/  STL [R1+0x1138], R3 ;  /* 0x0011380301007387 */ /* 0x0001e20000100800 */
[----:B-1----:R-:W-:-:S03]  /*8900*/  LEA R5, P4, R20, R0, 0x1 ;  /* 0x0000000014057211 */ /* 0x002fc600078808ff */
[----:B------:R1:W-:Y:S01]  /*8910*/  STL [R1+0x1104], R9 ;  /* 0x0011040901007387 */ /* 0x0003e20000100800 */
[----:B0-----:R-:W-:-:S03]  /*8920*/  LEA.HI.X.SX32 R3, R14, R2, 0x1, P3 ;  /* 0x000000020e037211 */ /* 0x001fc600018f0eff */
[----:B------:R0:W-:Y:S01]  /*8930*/  STL [R1+0x1140], R5 ;  /* 0x0011400501007387 */ /* 0x0001e20000100800 */
[----:B-1----:R-:W-:-:S03]  /*8940*/  LEA R9, P3, R21, R0, 0x1 ;  /* 0x0000000015097211 */ /* 0x002fc600078608ff */
[----:B------:R1:W-:Y:S01]  /*8950*/  STL [R1+0x110c], R3 ;  /* 0x00110c0301007387 */ /* 0x0003e20000100800 */
[----:B0-----:R-:W-:-:S03]  /*8960*/  LEA.HI.X.SX32 R5, R15, R2, 0x1, P6 ;  /* 0x000000020f057211 */ /* 0x001fc600030f0eff */
[----:B------:R0:W-:Y:S01]  /*8970*/  STL [R1+0x1148], R9 ;  /* 0x0011480901007387 */ /* 0x0001e20000100800 */
[----:B-1----:R-:W-:-:S03]  /*8980*/  LEA R3, P6, R22, R0, 0x1 ;  /* 0x0000000016037211 */ /* 0x002fc600078c08ff */
[----:B------:R1:W-:Y:S01]  /*8990*/  STL [R1+0x1114], R5 ;  /* 0x0011140501007387 */ /* 0x0003e20000100800 */
[----:B------:R-:W-:-:S03]  /*89a0*/  IMAD R25, R25, c[0x0][0x190], RZ ;  /* 0x0000640019197a24 */ /* 0x000fc600078e02ff */
[----:B------:R1:W-:Y:S01]  /*89b0*/  STL [R1+0x114c], R3 ;  /* 0x00114c0301007387 */ /* 0x0003e20000100800 */
[----:B0-----:R-:W-:Y:S01]  /*89c0*/  LEA.HI.X.SX32 R9, R16, R2, 0x1, P5 ;  /* 0x0000000210097211 */ /* 0x001fe200028f0eff */
[----:B------:R-:W-:Y:S01]  /*89d0*/  IMAD R26, R26, c[0x0][0x190], RZ ;  /* 0x000064001a1a7a24 */ /* 0x000fe200078e02ff */
[----:B-1----:R-:W-:-:S03]  /*89e0*/  LEA R5, P5, R24, R0, 0x1 ;  /* 0x0000000018057211 */ /* 0x002fc600078a08ff */
[----:B------:R0:W-:Y:S01]  /*89f0*/  STL [R1+0x111c], R9 ;  /* 0x00111c0901007387 */ /* 0x0001e20000100800 */
[----:B------:R-:W-:-:S03]  /*8a00*/  LEA.HI.X.SX32 R3, R17, R2, 0x1, P2 ;  /* 0x0000000211037211 */ /* 0x000fc600010f0eff */
[----:B------:R1:W-:Y:S01]  /*8a10*/  STL [R1+0x1150], R5 ;  /* 0x0011500501007387 */ /* 0x0003e20000100800 */
[----:B------:R-:W-:-:S03]  /*8a20*/  IMAD R27, R27, c[0x0][0x190], RZ ;  /* 0x000064001b1b7a24 */ /* 0x000fc600078e02ff */
[----:B------:R1:W-:Y:S01]  /*8a30*/  STL [R1+0x1124], R3 ;  /* 0x0011240301007387 */ /* 0x0003e20000100800 */
[----:B0-----:R-:W-:Y:S02]  /*8a40*/  LEA R9, P2, R25, R0, 0x1 ;  /* 0x0000000019097211 */ /* 0x001fe400078408ff */
[----:B-1----:R-:W-:-:S03]  /*8a50*/  LEA.HI.X.SX32 R5, R18, R2, 0x1, P0 ;  /* 0x0000000212057211 */ /* 0x002fc600000f0eff */
[----:B------:R0:W-:Y:S01]  /*8a60*/  STL [R1+0x1154], R9 ;  /* 0x0011540901007387 */ /* 0x0001e20000100800 */
[----:B------:R-:W-:-:S03]  /*8a70*/  LEA R3, P0, R26, R0, 0x1 ;  /* 0x000000001a037211 */ /* 0x000fc600078008ff */
[----:B------:R1:W-:Y:S01]  /*8a80*/  STL [R1+0x112c], R5 ;  /* 0x00112c0501007387 */ /* 0x0003e20000100800 */
[----:B------:R-:W-:-:S03]  /*8a90*/  IMAD R23, R23, c[0x0][0x190], RZ ;  /* 0x0000640017177a24 */ /* 0x000fc600078e02ff */
[----:B------:R1:W-:Y:S01]  /*8aa0*/  STL [R1+0x1158], R3 ;  /* 0x0011580301007387 */ /* 0x0003e20000100800 */
[----:B0-----:R-:W-:Y:S02]  /*8ab0*/  LEA.HI.X.SX32 R9, R19, R2, 0x1, P1 ;  /* 0x0000000213097211 */ /* 0x001fe400008f0eff */
[----:B-1----:R-:W-:-:S03]  /*8ac0*/  LEA R5, P1, R27, R0, 0x1 ;  /* 0x000000001b057211 */ /* 0x002fc600078208ff */
[----:B------:R-:W-:Y:S01]  /*8ad0*/  STL [R1+0x1134], R9 ;  /* 0x0011340901007387 */ /* 0x000fe20000100800 */
[----:B------:R-:W-:-:S03]  /*8ae0*/  LEA.HI.X.SX32 R3, R20, R2, 0x1, P4 ;  /* 0x0000000214037211 */ /* 0x000fc600020f0eff */
[----:B------:R0:W-:Y:S04]  /*8af0*/  STL [R1+0x115c], R5 ;  /* 0x00115c0501007387 */ /* 0x0001e80000100800 */
[----:B------:R1:W-:Y:S01]  /*8b00*/  STL [R1+0x113c], R3 ;  /* 0x00113c0301007387 */ /* 0x0003e20000100800 */
[----:B0-----:R-:W-:Y:S02]  /*8b10*/  LEA.HI.X.SX32 R5, R21, R2, 0x1, P3 ;  /* 0x0000000215057211 */ /* 0x001fe400018f0eff */
[----:B-1----:R-:W-:Y:S02]  /*8b20*/  LEA R3, P3, R23, R0, 0x1 ;  /* 0x0000000017037211 */ /* 0x002fe400078608ff */
[-C--:B------:R-:W-:Y:S01]  /*8b30*/  LEA.HI.X.SX32 R0, R22, R2.reuse, 0x1, P6 ;  /* 0x0000000216007211 */ /* 0x080fe200030f0eff */
[----:B------:R-:W-:Y:S04]  /*8b40*/  STL [R1+0x1144], R5 ;  /* 0x0011440501007387 */ /* 0x000fe80000100800 */
[----:B------:R-:W-:Y:S04]  /*8b50*/  STL [R1+0xfd4], R3 ;  /* 0x000fd40301007387 */ /* 0x000fe80000100800 */
[----:B------:R0:W-:Y:S02]  /*8b60*/  STL [R1+0xfbc], R0 ;  /* 0x000fbc0001007387 */ /* 0x0001e40000100800 */
[----:B0-----:R-:W-:Y:S01]  /*8b70*/  LEA.HI.X.SX32 R0, R24, R2, 0x1, P5 ;  /* 0x0000000218007211 */ /* 0x001fe200028f0eff */
[----:B------:R-:W-:-:S04]  /*8b80*/  IMAD.MOV.U32 R3, RZ, RZ, c[0x0][0x188] ;  /* 0x00006200ff037624 */ /* 0x000fc800078e00ff */
[----:B------:R0:W-:Y:S01]  /*8b90*/  STL [R1+0xfc0], R0 ;  /* 0x000fc00001007387 */ /* 0x0001e20000100800 */
[----:B------:R-:W-:Y:S01]  /*8ba0*/  IMAD R3, R3, 0x3f, RZ ;  /* 0x0000003f03037824 */ /* 0x000fe200078e02ff */
[-C--:B------:R-:W-:Y:S02]  /*8bb0*/  LEA.HI.X.SX32 R9, R27, R2.reuse, 0x1, P1 ;  /* 0x000000021b097211 */ /* 0x080fe400008f0eff */
[----:B0-----:R-:W-:Y:S01]  /*8bc0*/  LEA.HI.X.SX32 R0, R26, R2, 0x1, P0 ;  /* 0x000000021a007211 */ /* 0x001fe200000f0eff */
[----:B------:R-:W-:-:S04]  /*8bd0*/  IMAD.MOV.U32 R28, RZ, RZ, c[0x0][0x188] ;  /* 0x00006200ff1c7624 */ /* 0x000fc800078e00ff */
[----:B------:R-:W-:Y:S01]  /*8be0*/  IMAD R10, R28, 0x39, RZ ;  /* 0x000000391c0a7824 */ /* 0x000fe200078e02ff */
[----:B--2---:R-:W-:-:S04]  /*8bf0*/  LEA R18, P4, R4, c[0x0][0x160], 0x1 ;  /* 0x0000580004127a11 */ /* 0x004fc800078808ff */
[----:B------:R-:W-:Y:S02]  /*8c00*/  LEA.HI.X.SX32 R19, R4, c[0x0][0x164], 0x1, P4 ;  /* 0x0000590004137a11 */ /* 0x000fe400020f0eff */
[----:B------:R-:W-:-:S05]  /*8c10*/  LEA.HI.X.SX32 R4, R25, R2, 0x1, P2 ;  /* 0x0000000219047211 */ /* 0x000fca00010f0eff */
[----:B------:R0:W-:Y:S04]  /*8c20*/  STL [R1+0xfc4], R4 ;  /* 0x000fc40401007387 */ /* 0x0001e80000100800 */
[----:B------:R-:W-:Y:S04]  /*8c30*/  STL.64 [R1+0x5d8], R18 ;  /* 0x0005d81201007387 */ /* 0x000fe80000100a00 */
[----:B------:R1:W-:Y:S01]  /*8c40*/  STL [R1+0xfc8], R0 ;  /* 0x000fc80001007387 */ /* 0x0003e20000100800 */
[----:B0-----:R-:W-:Y:S01]  /*8c50*/  IMAD.WIDE R4, R3, 0x2, R18 ;  /* 0x0000000203047825 */ /* 0x001fe200078e0212 */
[----:B---3--:R-:W-:-:S02]  /*8c60*/  LEA R16, P6, R8, c[0x0][0x160], 0x1 ;  /* 0x0000580008107a11 */ /* 0x008fc400078c08ff */
[----:B------:R-:W-:Y:S01]  /*8c70*/  STL [R1+0xfcc], R9 ;  /* 0x000fcc0901007387 */ /* 0x000fe20000100800 */
[----:B-1----:R-:W-:Y:S02]  /*8c80*/  LEA.HI.X.SX32 R0, R23, R2, 0x1, P3 ;  /* 0x0000000217007211 */ /* 0x002fe400018f0eff */
[----:B------:R-:W-:-:S03]  /*8c90*/  LEA.HI.X.SX32 R17, R8, c[0x0][0x164], 0x1, P6 ;  /* 0x0000590008117a11 */ /* 0x000fc600030f0eff */
[----:B------:R0:W-:Y:S04]  /*8ca0*/  STL [R1+0x7d8], R0 ;  /* 0x0007d80001007387 */ /* 0x0001e80000100800 */
[----:B------:R-:W-:Y:S04]  /*8cb0*/  STL [R1+0x7e0], R4 ;  /* 0x0007e00401007387 */ /* 0x000fe80000100800 */
[----:B------:R1:W-:Y:S01]  /*8cc0*/  STL [R1+0x7dc], R5 ;  /* 0x0007dc0501007387 */ /* 0x0003e20000100800 */
[----:B0-----:R-:W-:-:S03]  /*8cd0*/  IMAD R0, R28, 0x3e, RZ ;  /* 0x0000003e1c007824 */ /* 0x001fc600078e02ff */
[----:B------:R-:W-:Y:S01]  /*8ce0*/  STL.64 [R1+0x5e0], R16 ;  /* 0x0005e01001007387 */ /* 0x000fe20000100a00 */
[----:B-1----:R-:W-:Y:S01]  /*8cf0*/  IMAD.WIDE R4, R3, 0x2, R16 ;  /* 0x0000000203047825 */ /* 0x002fe200078e0210 */
[C---:B----4-:R-:W-:Y:S02]  /*8d00*/  LEA R12, P0, R7.reuse, c[0x0][0x160], 0x1 ;  /* 0x00005800070c7a11 */ /* 0x050fe400078008ff */
[C---:B------:R-:W-:Y:S02]  /*8d10*/  LEA R14, P1, R6.reuse, c[0x0][0x160], 0x1 ;  /* 0x00005800060e7a11 */ /* 0x040fe400078208ff */
[----:B------:R-:W-:Y:S02]  /*8d20*/  LEA.HI.X.SX32 R13, R7, c[0x0][0x164], 0x1, P0 ;  /* 0x00005900070d7a11 */ /* 0x000fe400000f0eff */
[----:B------:R-:W-:-:S03]  /*8d30*/  LEA.HI.X.SX32 R15, R6, c[0x0][0x164], 0x1, P1 ;  /* 0x00005900060f7a11 */ /* 0x000fc600008f0eff */
[----:B------:R-:W-:Y:S02]  /*8d40*/  STL.64 [R1+0x5f0], R12 ;  /* 0x0005f00c01007387 */ /* 0x000fe40000100a00 */
[C---:B------:R-:W-:Y:S02]  /*8d50*/  IMAD.WIDE R6, R3.reuse, 0x2, R14 ;  /* 0x0000000203067825 */ /* 0x040fe400078e020e */
[----:B------:R-:W-:Y:S02]  /*8d60*/  STL.64 [R1+0x5e8], R14 ;  /* 0x0005e80e01007387 */ /* 0x000fe40000100a00 */
[----:B------:R-:W-:Y:S02]  /*8d70*/  IMAD.WIDE R2, R3, 0x2, R12 ;  /* 0x0000000203027825 */ /* 0x000fe400078e020c */
[----:B------:R-:W-:Y:S04]  /*8d80*/  STL [R1+0xfb8], R4 ;  /* 0x000fb80401007387 */ /* 0x000fe80000100800 */
[----:B------:R0:W-:Y:S04]  /*8d90*/  STL [R1+0xfb0], R5 ;  /* 0x000fb00501007387 */ /* 0x0001e80000100800 */
[----:B------:R-:W-:Y:S04]  /*8da0*/  STL [R1+0xfb4], R6 ;  /* 0x000fb40601007387 */ /* 0x000fe80000100800 */
[----:B------:R1:W-:Y:S01]  /*8db0*/  STL [R1+0xf98], R7 ;  /* 0x000f980701007387 */ /* 0x0003e20000100800 */
[----:B0-----:R-:W-:-:S03]  /*8dc0*/  IMAD.WIDE R4, R0, 0x2, R18 ;  /* 0x0000000200047825 */ /* 0x001fc600078e0212 */
[----:B------:R-:W-:Y:S04]  /*8dd0*/  STL [R1+0xfac], R2 ;  /* 0x000fac0201007387 */ /* 0x000fe80000100800 */
[----:B------:R0:W-:Y:S01]  /*8de0*/  STL [R1+0xfa4], R3 ;  /* 0x000fa40301007387 */ /* 0x0001e20000100800 */
[----:B-1----:R-:W-:-:S03]  /*8df0*/  IMAD.WIDE R6, R0, 0x2, R14 ;  /* 0x0000000200067825 */ /* 0x002fc600078e020e */
[----:B------:R-:W-:Y:S01]  /*8e00*/  STL [R1+0xfa8], R4 ;  /* 0x000fa80401007387 */ /* 0x000fe20000100800 */
[----:B------:R-:W-:Y:S02]  /*8e10*/  IMAD R8, R28, 0x3d, RZ ;  /* 0x0000003d1c087824 */ /* 0x000fe400078e02ff */
[C---:B0-----:R-:W-:Y:S01]  /*8e20*/  IMAD.WIDE R2, R0.reuse, 0x2, R16 ;  /* 0x0000000200027825 */ /* 0x041fe200078e0210 */
[----:B------:R0:W-:Y:S04]  /*8e30*/  STL [R1+0xf9c], R5 ;  /* 0x000f9c0501007387 */ /* 0x0001e80000100800 */
[----:B------:R-:W-:Y:S04]  /*8e40*/  STL [R1+0xfa0], R2 ;  /* 0x000fa00201007387 */ /* 0x000fe80000100800 */
[----:B------:R1:W-:Y:S01]  /*8e50*/  STL [R1+0xf90], R3 ;  /* 0x000f900301007387 */ /* 0x0003e20000100800 */
[----:B0-----:R-:W-:-:S03]  /*8e60*/  IMAD.WIDE R4, R0, 0x2, R12 ;  /* 0x0000000200047825 */ /* 0x001fc600078e020c */
[----:B------:R-:W-:Y:S04]  /*8e70*/  STL [R1+0xf94], R6 ;  /* 0x000f940601007387 */ /* 0x000fe80000100800 */
[----:B------:R0:W-:Y:S01]  /*8e80*/  STL [R1+0xf78], R7 ;  /* 0x000f780701007387 */ /* 0x0001e20000100800 */
[----:B-1----:R-:W-:-:S03]  /*8e90*/  IMAD.WIDE R2, R8, 0x2, R18 ;  /* 0x0000000208027825 */ /* 0x002fc600078e0212 */
[----:B------:R-:W-:Y:S04]  /*8ea0*/  STL [R1+0xf8c], R4 ;  /* 0x000f8c0401007387 */ /* 0x000fe80000100800 */
[----:B------:R1:W-:Y:S01]  /*8eb0*/  STL [R1+0xf84], R5 ;  /* 0x000f840501007387 */ /* 0x0003e20000100800 */
[----:B0-----:R-:W-:-:S03]  /*8ec0*/  IMAD.WIDE R6, R8, 0x2, R14 ;  /* 0x0000000208067825 */ /* 0x001fc600078e020e */
[----:B------:R-:W-:Y:S01]  /*8ed0*/  STL [R1+0xf88], R2 ;  /* 0x000f880201007387 */ /* 0x000fe20000100800 */
[----:B------:R-:W-:Y:S02]  /*8ee0*/  IMAD R0, R28, 0x3c, RZ ;  /* 0x0000003c1c007824 */ /* 0x000fe400078e02ff */
[C---:B-1----:R-:W-:Y:S01]  /*8ef0*/  IMAD.WIDE R4, R8.reuse, 0x2, R16 ;  /* 0x0000000208047825 */ /* 0x042fe200078e0210 */
        /* <DEDUP_REMOVED lines=9> */
[----:B------:R-:W-:Y:S02]  /*8f90*/  IMAD R8, R28, 0x3b, RZ ;  /* 0x0000003b1c087824 */ /* 0x000fe400078e02ff */
[C---:B0-----:R-:W-:Y:S01]  /*8fa0*/  IMAD.WIDE R6, R0.reuse, 0x2, R14 ;  /* 0x0000000200067825 */ /* 0x041fe200078e020e */
[----:B------:R-:W-:Y:S03]  /*8fb0*/  STL [R1+0xf68], R4 ;  /* 0x000f680401007387 */ /* 0x000fe60000100800 */
        /* <DEDUP_REMOVED lines=10> */
[----:B------:R-:W-:-:S03]  /*9060*/  IMAD R0, R28, 0x3a, RZ ;  /* 0x0000003a1c007824 */ /* 0x000fc600078e02ff */
[----:B------:R-:W-:Y:S01]  /*9070*/  STL [R1+0xf48], R2 ;  /* 0x000f480201007387 */ /* 0x000fe20000100800 */
[----:B0-----:R-:W-:-:S03]  /*9080*/  IMAD.WIDE R6, R8, 0x2, R12 ;  /* 0x0000000208067825 */ /* 0x001fc600078e020c */
[----:B------:R0:W-:Y:S01]  /*9090*/  STL [R1+0xf3c], R3 ;  /* 0x000f3c0301007387 */ /* 0x0001e20000100800 */
[----:B-1----:R-:W-:-:S05]  /*90a0*/  IMAD.WIDE R4, R8, 0x2, R16 ;  /* 0x0000000208047825 */ /* 0x002fca00078e0210 */
[----:B------:R-:W-:Y:S01]  /*90b0*/  STL [R1+0xf40], R4 ;  /* 0x000f400401007387 */ /* 0x000fe20000100800 */
[----:B0-----:R-:W-:-:S03]  /*90c0*/  IMAD.WIDE R2, R8, 0x2, R14 ;  /* 0x0000000208027825 */ /* 0x001fc600078e020e */
        /* <DEDUP_REMOVED lines=11> */
[----:B------:R-:W-:-:S04]  /*9180*/  IMAD.WIDE R8, R10, 0x2, R18 ;  /* 0x000000020a087825 */ /* 0x000fc800078e0212 */
[----:B-1----:R-:W-:Y:S01]  /*9190*/  IMAD.WIDE R4, R0, 0x2, R14 ;  /* 0x0000000200047825 */ /* 0x002fe200078e020e */
[----:B------:R0:W-:Y:S04]  /*91a0*/  STL [R1+0x800], R3 ;  /* 0x0008000301007387 */ /* 0x0001e80000100800 */
[----:B------:R-:W-:Y:S01]  /*91b0*/  STL [R1+0x80c], R4 ;  /* 0x00080c0401007387 */ /* 0x000fe20000100800 */
[----:B------:R-:W-:-:S03]  /*91c0*/  IMAD R0, R28, 0x38, RZ ;  /* 0x000000381c007824 */ /* 0x000fc600078e02ff */
        /* <DEDUP_REMOVED lines=8> */
[----:B------:R-:W-:Y:S04]  /*9250*/  STL [R1+0x824], R2 ;  /* 0x0008240201007387 */ /* 0x000fe80000100800 */
[----:B------:R0:W-:Y:S01]  /*9260*/  STL [R1+0x820], R3 ;  /* 0x0008200301007387 */ /* 0x0001e20000100800 */
[----:B-1----:R-:W-:-:S03]  /*9270*/  IMAD.WIDE R8, R0, 0x2, R18 ;  /* 0x0000000200087825 */ /* 0x002fc600078e0212 */
        /* <DEDUP_REMOVED lines=300> */
[----:B------:R-:W-:-:S03]  /*a540*/  IMAD.SHL.U32 R0, R28, 0x20, RZ ;  /* 0x000000201c007824 */ /* 0x000fc600078e00ff */
        /* <DEDUP_REMOVED lines=394> */
[----:B------:R1:W-:Y:S04]  /*bdf0*/  STL [R1+0xedc], R8 ;  /* 0x000edc0801007387 */ /* 0x0003e80000100800 */
[----:B------:R-:W-:Y:S01]  /*be00*/  STL [R1+0xed8], R9 ;  /* 0x000ed80901007387 */ /* 0x000fe20000100800 */
[----:B0-----:R-:W-:-:S03]  /*be10*/  IMAD.WIDE R6, R10, 0x2, R12 ;  /* 0x000000020a067825 */ /* 0x001fc600078e020c */
[----:B------:R-:W-:Y:S01]  /*be20*/  STL [R1+0xee4], R2 ;  /* 0x000ee40201007387 */ /* 0x000fe20000100800 */
[----:B-1----:R-:W-:-:S03]  /*be30*/  IMAD.SHL.U32 R8, R28, 0x2, RZ ;  /* 0x000000021c087824 */ /* 0x002fc600078e00ff */
        /* <DEDUP_REMOVED lines=11> */
[----:B------:R-:W-:-:S03]  /*bef0*/  IMAD.WIDE R8, R8, 0x2, R12 ;  /* 0x0000000208087825 */ /* 0x000fc600078e020c */
[----:B------:R0:W-:Y:S01]  /*bf00*/  STL [R1+0xf00], R5 ;  /* 0x000f000501007387 */ /* 0x0001e20000100800 */
[----:B-1----:R-:W-:-:S03]  /*bf10*/  IMAD.WIDE R2, R28, 0x2, R18 ;  /* 0x000000021c027825 */ /* 0x002fc600078e0212 */
[----:B------:R-:W-:Y:S04]  /*bf20*/  STL [R1+0xf0c], R6 ;  /* 0x000f0c0601007387 */ /* 0x000fe80000100800 */
[----:B------:R1:W-:Y:S01]  /*bf30*/  STL [R1+0xf08], R7 ;  /* 0x000f080701007387 */ /* 0x0003e20000100800 */
[----:B0-----:R-:W-:-:S03]  /*bf40*/  IMAD.WIDE R4, R28, 0x2, R16 ;  /* 0x000000021c047825 */ /* 0x001fc600078e0210 */
[----:B------:R-:W-:Y:S04]  /*bf50*/  STL [R1+0xf14], R8 ;  /* 0x000f140801007387 */ /* 0x000fe80000100800 */
[----:B------:R-:W-:Y:S01]  /*bf60*/  STL [R1+0xf10], R9 ;  /* 0x000f100901007387 */ /* 0x000fe20000100800 */
[----:B-1----:R-:W-:-:S03]  /*bf70*/  IMAD.WIDE R6, R28, 0x2, R14 ;  /* 0x000000021c067825 */ /* 0x002fc600078e020e */
[----:B------:R-:W-:Y:S04]  /*bf80*/  STL [R1+0xf1c], R2 ;  /* 0x000f1c0201007387 */ /* 0x000fe80000100800 */
[----:B------:R0:W-:Y:S04]  /*bf90*/  STL [R1+0xf18], R3 ;  /* 0x000f180301007387 */ /* 0x0001e80000100800 */
[----:B------:R-:W-:Y:S04]  /*bfa0*/  STL [R1+0xf24], R4 ;  /* 0x000f240401007387 */ /* 0x000fe80000100800 */
[----:B------:R-:W-:Y:S01]  /*bfb0*/  STL [R1+0xf20], R5 ;  /* 0x000f200501007387 */ /* 0x000fe20000100800 */
[----:B0-----:R-:W-:-:S03]  /*bfc0*/  IMAD.WIDE R2, R28, 0x2, R12 ;  /* 0x000000021c027825 */ /* 0x001fc600078e020c */
[----:B------:R-:W-:Y:S04]  /*bfd0*/  STL [R1+0xf2c], R6 ;  /* 0x000f2c0601007387 */ /* 0x000fe80000100800 */
[----:B------:R-:W-:Y:S04]  /*bfe0*/  STL [R1+0xf28], R7 ;  /* 0x000f280701007387 */ /* 0x000fe80000100800 */
[----:B------:R0:W-:Y:S04]  /*bff0*/  STL [R1+0xf34], R2 ;  /* 0x000f340201007387 */ /* 0x0001e80000100800 */
[----:B------:R1:W-:Y:S04]  /*c000*/  STL [R1+0xf30], R3 ;  /* 0x000f300301007387 */ /* 0x0003e80000100800 */
        /* <DEDUP_REMOVED lines=151> */
[----:B------:R-:W2:Y:S04]  /*c980*/  S2R R11, SR_TID.X ;  /* 0x00000000000b7919 */ /* 0x000ea80000002100 */
        /* <DEDUP_REMOVED lines=20> */
[----:B------:R-:W-:Y:S01]  /*cad0*/  STL [R1+0x618], RZ ;  /* 0x000618ff01007387 */ /* 0x000fe20000100800 */
[----:B--2---:R-:W-:-:S03]  /*cae0*/  LOP3.LUT R11, R11, 0x3f, RZ, 0xc0, !PT ;  /* 0x0000003f0b0b7812 */ /* 0x004fc600078ec0ff */
[----:B------:R-:W-:Y:S04]  /*caf0*/  STL [R1+0x61c], RZ ;  /* 0x00061cff01007387 */ /* 0x000fe80000100800 */
[----:B------:R-:W-:Y:S04]  /*cb00*/  STL [R1+0x600], RZ ;  /* 0x000600ff01007387 */ /* 0x000fe80000100800 */
[----:B------:R-:W-:Y:S04]  /*cb10*/  STL [R1+0x604], RZ ;  /* 0x000604ff01007387 */ /* 0x000fe80000100800 */
[----:B------:R-:W-:Y:S04]  /*cb20*/  STL [R1+0x608], RZ ;  /* 0x000608ff01007387 */ /* 0x000fe80000100800 */
[----:B------:R-:W-:Y:S01]  /*cb30*/  STL [R1+0x60c], RZ ;  /* 0x00060cff01007387 */ /* 0x000fe20000100800 */
[----:B0-----:R-:W-:-:S03]  /*cb40*/  IMAD.SHL.U32 R2, R11, 0x2, RZ ;  /* 0x000000020b027824 */ /* 0x001fc600078e00ff */
[----:B------:R-:W-:Y:S04]  /*cb50*/  STL [R1+0x4e0], RZ ;  /* 0x0004e0ff01007387 */ /* 0x000fe80000100800 */
[----:B------:R-:W-:Y:S04]  /*cb60*/  STL [R1+0x4e4], RZ ;  /* 0x0004e4ff01007387 */ /* 0x000fe80000100800 */
[----:B------:R-:W-:Y:S04]  /*cb70*/  STL [R1+0x4e8], RZ ;  /* 0x0004e8ff01007387 */ /* 0x000fe80000100800 */
[----:B------:R-:W-:Y:S04]  /*cb80*/  STL [R1+0x4ec], RZ ;  /* 0x0004ecff01007387 */ /* 0x000fe80000100800 */
[----:B------:R-:W2:Y:S04]  /*cb90*/  LDL R11, [R1+0x5d4] ;  /* 0x0005d400010b7983 */ /* 0x000ea80000100800 */
[----:B------:R-:W-:Y:S04]  /*cba0*/  STL [R1+0x4d0], RZ ;  /* 0x0004d0ff01007387 */ /* 0x000fe80000100800 */
[----:B------:R-:W-:Y:S04]  /*cbb0*/  STL [R1+0x4d4], RZ ;  /* 0x0004d4ff01007387 */ /* 0x000fe80000100800 */
[----:B------:R-:W-:Y:S04]  /*cbc0*/  STL [R1+0x4d8], RZ ;  /* 0x0004d8ff01007387 */ /* 0x000fe80000100800 */
[----:B------:R-:W-:Y:S04]  /*cbd0*/  STL [R1+0x4dc], RZ ;  /* 0x0004dcff01007387 */ /* 0x000fe80000100800 */
[----:B------:R-:W3:Y:S04]  /*cbe0*/  LDL.LU R29, [R1+0xd4] ;  /* 0x0000d400011d7983 */ /* 0x000ee80000300800 */
        /* <DEDUP_REMOVED lines=25> */
[----:B-1----:R-:W-:-:S03]  /*cd80*/  IMAD.SHL.U32 R3, R28, 0x40, RZ ;  /* 0x000000401c037824 */ /* 0x002fc600078e00ff */
[----:B------:R-:W0:Y:S02]  /*cd90*/  S2R R28, SR_TID.X ;  /* 0x00000000001c7919 */ /* 0x000e240000002100 */
[----:B------:R-:W-:-:S04]  /*cda0*/  SHF.R.S32.HI R0, RZ, 0x1f, R3 ;  /* 0x0000001fff007819 */ /* 0x000fc80000011403 */
[----:B------:R-:W-:Y:S02]  /*cdb0*/  SHF.L.U64.HI R0, R3, 0x1, R0 ;  /* 0x0000000103007819 */ /* 0x000fe40000010200 */
[C---:B------:R-:W-:Y:S02]  /*cdc0*/  LOP3.LUT R3, R2.reuse, 0x10, RZ, 0x3c, !PT ;  /* 0x0000001002037812 */ /* 0x040fe400078e3cff */
[C---:B------:R-:W-:Y:S02]  /*cdd0*/  LOP3.LUT R3, R2.reuse, 0x40, RZ, 0x3c, !PT ;  /* 0x0000004002037812 */ /* 0x040fe400078e3cff */
[C---:B------:R-:W-:Y:S01]  /*cde0*/  LOP3.LUT R3, R2.reuse, 0x60, RZ, 0x3c, !PT ;  /* 0x0000006002037812 */ /* 0x040fe200078e3cff */
[----:B------:R-:W-:Y:S02]  /*cdf0*/  ULDC UR4, c[0x0][0x18c] ;  /* 0x0000630000047ab9 */ /* 0x000fe40000000800 */
[----:B------:R-:W-:Y:S01]  /*ce00*/  USHF.L.U32 UR4, UR4, 0x6, URZ ;  /* 0x0000000604047899 */ /* 0x000fe2000800063f */
[----:B------:R-:W-:Y:S01]  /*ce10*/  LOP3.LUT R5, R2, 0x20, RZ, 0x3c, !PT ;  /* 0x0000002002057812 */ /* 0x000fe200078e3cff */
[----:B0-----:R-:W-:-:S02]  /*ce20*/  IMAD.SHL.U32 R28, R28, 0x2, RZ ;  /* 0x000000021c1c7824 */ /* 0x001fc400078e00ff */
[----:B------:R-:W-:Y:S01]  /*ce30*/  USHF.R.S32.HI UR5, URZ, 0x1f, UR4 ;  /* 0x0000001f3f057899 */ /* 0x000fe20008011404 */
[----:B------:R-:W-:Y:S01]  /*ce40*/  LOP3.LUT R5, R2, 0x70, RZ, 0x3c, !PT ;  /* 0x0000007002057812 */ /* 0x000fe200078e3cff */
[----:B------:R-:W-:Y:S02]  /*ce50*/  USHF.L.U32 UR8, UR4, 0x1, URZ ;  /* 0x0000000104087899 */ /* 0x000fe4000800063f */
[----:B------:R-:W-:Y:S01]  /*ce60*/  USHF.L.U64.HI UR5, UR4, 0x1, UR5 ;  /* 0x0000000104057899 */ /* 0x000fe20008010205 */
[----:B---3--:R-:W-:-:S05]  /*ce70*/  SHF.R.S32.HI R4, RZ, 0x6, R29 ;  /* 0x00000006ff047819 */ /* 0x008fca000001141d */
[----:B------:R0:W-:Y:S04]  /*ce80*/  STL [R1+0x11e0], R4 ;  /* 0x0011e00401007387 */ /* 0x0001e80000100800 */
[----:B------:R1:W-:Y:S04]  /*ce90*/  STL [R1+0x244], RZ ;  /* 0x000244ff01007387 */ /* 0x0003e80000100800 */
        /* <DEDUP_REMOVED lines=29> */
[----:B------:R-:W3:Y:S04]  /*d070*/  S2R R29, SR_TID.X ;  /* 0x00000000001d7919 */ /* 0x000ee80000002100 */
        /* <DEDUP_REMOVED lines=8> */
[----:B------:R1:W-:Y:S01]  /*d100*/  STL [R1+0x33c], RZ ;  /* 0x00033cff01007387 */ /* 0x0003e20000100800 */
[----:B--2---:R-:W-:-:S03]  /*d110*/  LOP3.LUT R3, R11, 0x40, RZ, 0x3c, !PT ;  /* 0x000000400b037812 */ /* 0x004fc600078e3cff */
        /* <DEDUP_REMOVED lines=8> */
[----:B------:R1:W-:Y:S01]  /*d1a0*/  STL [R1+0x11e4], R3 ;  /* 0x0011e40301007387 */ /* 0x0003e20000100800 */
[----:B---3--:R-:W-:-:S05]  /*d1b0*/  LOP3.LUT R29, R29, 0x7, RZ, 0xc0, !PT ;  /* 0x000000071d1d7812 */ /* 0x008fca00078ec0ff */
[----:B------:R-:W-:Y:S01]  /*d1c0*/  IMAD R29, R29, 0x90, RZ ;  /* 0x000000901d1d7824 */ /* 0x000fe200078e02ff */
[----:B0-----:R-:W-:-:S04]  /*d1d0*/  LOP3.LUT R4, R2, 0x30, RZ, 0x3c, !PT ;  /* 0x0000003002047812 */ /* 0x001fc800078e3cff */
[----:B------:R-:W-:Y:S02]  /*d1e0*/  LOP3.LUT R29, R29, 0x30, R28, 0x78, !PT ;  /* 0x000000301d1d7812 */ /* 0x000fe400078e781c */
[----:B------:R-:W-:Y:S02]  /*d1f0*/  LOP3.LUT R4, R2, 0x50, RZ, 0x3c, !PT ;  /* 0x0000005002047812 */ /* 0x000fe400078e3cff */
[----:B-1----:R-:W-:-:S06]  /*d200*/  LOP3.LUT R4, R29, 0x40, RZ, 0x3c, !PT ;  /* 0x000000401d047812 */ /* 0x002fcc00078e3cff */
.L_x_2:
[----:B0-----:R-:W2:Y:S01]  /*d210*/  LDL.64 R4, [R1+0x5f0] ;  /* 0x0005f00001047983 */ /* 0x001ea20000100a00 */
[----:B------:R-:W-:-:S03]  /*d220*/  IMAD.MOV.U32 R3, RZ, RZ, c[0x0][0x180] ;  /* 0x00006000ff037624 */ /* 0x000fc600078e00ff */
[----:B--2---:R0:W-:Y:S04]  /*d230*/  STL [R1+0x28a4], R5 ;  /* 0x0028a40501007387 */ /* 0x0041e80000100800 */
[----:B0-----:R-:W2:Y:S04]  /*d240*/  LDL R5, [R1+0x7cc] ;  /* 0x0007cc0001057983 */ /* 0x001ea80000100800 */
[----:B-----5:R-:W-:Y:S04]  /*d250*/  STL [R1+0x25bc], R15 ;  /* 0x0025bc0f01007387 */ /* 0x020fe80000100800 */
        /* <DEDUP_REMOVED lines=73> */
[----:B------:R-:W-:Y:S01]  /*d6f0*/  STL [R1+0x280c], R15 ;  /* 0x00280c0f01007387 */ /* 0x000fe20000100800 */
[----:B--2---:R-:W-:-:S03]  /*d700*/  IMAD R3, R5, -0x40, R3 ;  /* 0xffffffc005037824 */ /* 0x004fc600078e0203 */
        /* <DEDUP_REMOVED lines=111> */
[----:B------:R0:W-:Y:S04]  /*de00*/  STL [R1+0x28a0], R14 ;  /* 0x0028a00e01007387 */ /* 0x0001e80000100800 */
        /* <DEDUP_REMOVED lines=24> */
[----:B------:R-:W2:Y:S01]  /*df90*/  LDL.LU R5, [R1+0x28a4] ;  /* 0x0028a40001057983 */ /* 0x000ea20000300800 */
[----:B------:R-:W-:-:S02]  /*dfa0*/  ISETP.GT.AND P0, PT, R3, RZ, PT ;  /* 0x000000ff0300720c */ /* 0x000fc40003f04270 */
[----:B0-----:R-:W-:Y:S02]  /*dfb0*/  PRMT R14, RZ, 0x7610, R14 ;  /* 0x00007610ff0e7816 */ /* 0x001fe4000000000e */
[----:B------:R-:W-:Y:S02]  /*dfc0*/  PRMT R15, RZ, 0x7610, R15 ;  /* 0x00007610ff0f7816 */ /* 0x000fe4000000000f */
[----:B------:R-:W-:-:S07]  /*dfd0*/  ISETP.GT.AND P1, PT, R3, 0x1, PT ;  /* 0x000000010300780c */ /* 0x000fce0003f24270 */
[----:B--2---:R-:W2:Y:S04]  /*dfe0*/  @P0 LDG.E.U16 R14, [R4.64] ;  /* 0x00000006040e0981 */ /* 0x004ea8000c1e1500 */
[----:B--2---:R0:W-:Y:S04]  /*dff0*/  STL [R1+0x788], R14 ;  /* 0x0007880e01007387 */ /* 0x0041e80000100800 */
[----:B0-----:R-:W2:Y:S04]  /*e000*/  LDL.LU R14, [R1+0x28a0] ;  /* 0x0028a000010e7983 */ /* 0x001ea80000300800 */
[----:B------:R-:W3:Y:S01]  /*e010*/  LDL.64 R4, [R1+0x5e8] ;  /* 0x0005e80001047983 */ /* 0x000ee20000100a00 */
[----:B--2---:R-:W-:-:S03]  /*e020*/  PRMT R14, RZ, 0x7610, R14 ;  /* 0x00007610ff0e7816 */ /* 0x004fc6000000000e */
[----:B---3--:R-:W2:Y:S04]  /*e030*/  @P0 LDG.E.U16 R15, [R4.64] ;  /* 0x00000006040f0981 */ /* 0x008ea8000c1e1500 */
        /* <DEDUP_REMOVED lines=12> */
[----:B------:R-:W3:Y:S04]  /*e100*/  LDL R4, [R1+0xf30] ;  /* 0x000f300001047983 */ /* 0x000ee80000100800 */
[----:B------:R-:W3:Y:S01]  /*e110*/  LDL R5, [R1+0xf34] ;  /* 0x000f340001057983 */ /* 0x000ee20000100800 */
[----:B------:R-:W-:-:S02]  /*e120*/  ISETP.GT.AND P0, PT, R3, 0x2, PT ;  /* 0x000000020300780c */ /* 0x000fc40003f04270 */
[----:B--2---:R-:W-:Y:S02]  /*e130*/  PRMT R15, RZ, 0x7610, R15 ;  /* 0x00007610ff0f7816 */ /* 0x004fe4000000000f */
[----:B---3--:R-:W-:-:S04]  /*e140*/  @P1 LOP3.LUT R5, R5, R4, RZ, 0x3c, !PT ;  /* 0x0000000405051212 */ /* 0x008fc800078e3cff */
[----:B------:R-:W-:-:S04]  /*e150*/  @P1 LOP3.LUT R4, R5, R4, RZ, 0x3c, !PT ;  /* 0x0000000405041212 */ /* 0x000fc800078e3cff */
[----:B------:R-:W-:-:S05]  /*e160*/  @P1 LOP3.LUT R5, R5, R4, RZ, 0x3c, !PT ;  /* 0x0000000405051212 */ /* 0x000fca00078e3cff */
[----:B------:R-:W2:Y:S04]  /*e170*/  @P1 LDG.E.U16 R14, [R4.64] ;  /* 0x00000006040e1981 */ /* 0x000ea8000c1e1500 */
[----:B--2---:R0:W-:Y:S04]  /*e180*/  STL [R1+0x44c], R14 ;  /* 0x00044c0e01007387 */ /* 0x0041e80000100800 */
[----:B0-----:R-:W2:Y:S04]  /*e190*/  LDL.LU R14, [R1+0x2890] ;  /* 0x00289000010e7983 */ /* 0x001ea80000300800 */
[----:B------:R-:W3:Y:S04]  /*e1a0*/  LDL R4, [R1+0xf28] ;  /* 0x000f280001047983 */ /* 0x000ee80000100800 */
[----:B------:R-:W3:Y:S01]  /*e1b0*/  LDL R5, [R1+0xf2c] ;  /* 0x000f2c0001057983 */ /* 0x000ee20000100800 */
[----:B--2---:R-:W-:-:S02]  /*e1c0*/  PRMT R14, RZ, 0x7610, R14 ;  /* 0x00007610ff0e7816 */ /* 0x004fc4000000000e */
        /* <DEDUP_REMOVED lines=1402> */
[----:B0-----:R-:W2:Y:S01]  /*13970*/  LDL.LU R14, [R1+0x2630] ;  /* 0x00263000010e7983 */ /* 0x001ea20000300800 */
[----:B------:R-:W3:Y:S02]  /*13980*/  LDL R4, [R1+0xa68] ;  /* 0x000a680001047983 */ /* 0x000ee40000100800 */
[----:B------:R-:W3:Y:S01]  /*13990*/  LDL R5, [R1+0xa6c] ;  /* 0x000a6c0001057983 */ /* 0x000ee20000100800 */
[----:B--2---:R-:W-:-:S02]  /*139a0*/  PRMT R14, RZ, 0x7610, R14 ;  /* 0x00007610ff0e7816 */ /* 0x004fc4000000000e */
        /* <DEDUP_REMOVED lines=256> */
[----:B------:R-:W3:Y:S02]  /*149b0*/  LDL R5, [R1+0x98c] ;  /* 0x00098c0001057983 */ /* 0x000ee40000100800 */
[----:B---3--:R-:W-:-:S04]  /*149c0*/  @P2 LOP3.LUT R5, R5, R4, RZ, 0x3c, !PT ;  /* 0x0000000405052212 */ /* 0x008fc800078e3cff */
[----:B------:R-:W-:-:S04]  /*149d0*/  @P2 LOP3.LUT R4, R5, R4, RZ, 0x3c, !PT ;  /* 0x0000000405042212 */ /* 0x000fc800078e3cff */
[----:B------:R-:W-:-:S05]  /*149e0*/  @P2 LOP3.LUT R5, R5, R4, RZ, 0x3c, !PT ;  /* 0x0000000405052212 */ /* 0x000fca00078e3cff */
[----:B------:R-:W3:Y:S04]  /*149f0*/  @P2 LDG.E.U16 R15, [R4.64] ;  /* 0x00000006040f2981 */ /* 0x000ee8000c1e1500 */
[----:B---3--:R0:W-:Y:S04]  /*14a00*/  STL [R1+0x218], R15 ;  /* 0x0002180f01007387 */ /* 0x0081e80000100800 */
[----:B0-----:R-:W3:Y:S01]  /*14a10*/  LDL.LU R15, [R1+0x25bc] ;  /* 0x0025bc00010f7983 */ /* 0x001ee20000300800 */
[----:B------:R-:W4:Y:S02]  /*14a20*/  LDL R4, [R1+0x980] ;  /* 0x0009800001047983 */ /* 0x000f240000100800 */
[----:B------:R-:W4:Y:S01]  /*14a30*/  LDL R5, [R1+0x984] ;  /* 0x0009840001057983 */ /* 0x000f220000100800 */
[----:B--2---:R-:W-:-:S02]  /*14a40*/  PRMT R14, RZ, 0x7610, R14 ;  /* 0x00007610ff0e7816 */ /* 0x004fc4000000000e */
[----:B----4-:R-:W-:-:S04]  /*14a50*/  @P2 LOP3.LUT R5, R5, R4, RZ, 0x3c, !PT ;  /* 0x0000000405052212 */ /* 0x010fc800078e3cff */
[----:B------:R-:W-:-:S04]  /*14a60*/  @P2 LOP3.LUT R4, R5, R4, RZ, 0x3c, !PT ;  /* 0x0000000405042212 */ /* 0x000fc800078e3cff */
[----:B------:R-:W-:-:S05]  /*14a70*/  @P2 LOP3.LUT R5, R5, R4, RZ, 0x3c, !PT ;  /* 0x0000000405052212 */ /* 0x000fca00078e3cff */
[----:B------:R-:W2:Y:S04]  /*14a80*/  @P2 LDG.E.U16 R14, [R4.64] ;  /* 0x00000006040e2981 */ /* 0x000ea8000c1e1500 */
[----:B--2---:R0:W-:Y:S04]  /*14a90*/  STL [R1+0x214], R14 ;  /* 0x0002140e01007387 */ /* 0x0041e80000100800 */
[----:B0-----:R-:W2:Y:S01]  /*14aa0*/  LDL.LU R14, [R1+0x25b8] ;  /* 0x0025b800010e7983 */ /* 0x001ea20000300800 */
[----:B------:R-:W4:Y:S02]  /*14ab0*/  LDL R4, [R1+0x978] ;  /* 0x0009780001047983 */ /* 0x000f240000100800 */
[----:B------:R-:W4:Y:S01]  /*14ac0*/  LDL R5, [R1+0x97c] ;  /* 0x00097c0001057983 */ /* 0x000f220000100800 */
[----:B------:R-:W-:-:S02]  /*14ad0*/  PRMT R2, RZ, 0x7610, R2 ;  /* 0x00007610ff027816 */ /* 0x000fc40000000002 */
[----:B------:R-:W-:Y:S02]  /*14ae0*/  ISETP.GT.AND P0, PT, R3, 0x2f, PT ;  /* 0x0000002f0300780c */ /* 0x000fe40003f04270 */
[----:B----4-:R-:W-:-:S04]  /*14af0*/  @P2 LOP3.LUT R5, R5, R4, RZ, 0x3c, !PT ;  /* 0x0000000405052212 */ /* 0x010fc800078e3cff */
[----:B------:R-:W-:-:S04]  /*14b00*/  @P2 LOP3.LUT R4, R5, R4, RZ, 0x3c, !PT ;  /* 0x0000000405042212 */ /* 0x000fc800078e3cff */
[----:B------:R-:W-:-:S05]  /*14b10*/  @P2 LOP3.LUT R5, R5, R4, RZ, 0x3c, !PT ;  /* 0x0000000405052212 */ /* 0x000fca00078e3cff */
[----:B------:R-:W4:Y:S04]  /*14b20*/  @P2 LDG.E.U16 R2, [R4.64] ;  /* 0x0000000604022981 */ /* 0x000f28000c1e1500 */
[----:B----4-:R0:W-:Y:S04]  /*14b30*/  STL [R1+0x210], R2 ;  /* 0x0002100201007387 */ /* 0x0101e80000100800 */
[----:B0-----:R-:W4:Y:S01]  /*14b40*/  LDL.LU R2, [R1+0x25b4] ;  /* 0x0025b40001027983 */ /* 0x001f220000300800 */
[----:B------:R-:W2:Y:S02]  /*14b50*/  LDL R4, [R1+0x970] ;  /* 0x0009700001047983 */ /* 0x000ea40000100800 */
[----:B------:R-:W2:Y:S01]  /*14b60*/  LDL R5, [R1+0x974] ;  /* 0x0009740001057983 */ /* 0x000ea20000100800 */
[----:B------:R-:W-:-:S02]  /*14b70*/  PRMT R28, RZ, 0x7610, R28 ;  /* 0x00007610ff1c7816 */ /* 0x000fc4000000001c */
[----:B--2---:R-:W-:-:S04]  /*14b80*/  @P0 LOP3.LUT R5, R5, R4, RZ, 0x3c, !PT ;  /* 0x0000000405050212 */ /* 0x004fc800078e3cff */
[----:B------:R-:W-:-:S04]  /*14b90*/  @P0 LOP3.LUT R4, R5, R4, RZ, 0x3c, !PT ;  /* 0x0000000405040212 */ /* 0x000fc800078e3cff */
[----:B------:R-:W-:-:S05]  /*14ba0*/  @P0 LOP3.LUT R5, R5, R4, RZ, 0x3c, !PT ;  /* 0x0000000405050212 */ /* 0x000fca00078e3cff */
[----:B------:R-:W2:Y:S04]  /*14bb0*/  @P0 LDG.E.U16 R28, [R4.64] ;  /* 0x00000006041c0981 */ /* 0x000ea8000c1e1500 */
[----:B--2---:R0:W-:Y:S04]  /*14bc0*/  STL [R1+0x20c], R28 ;  /* 0x00020c1c01007387 */ /* 0x0041e80000100800 */
[----:B0-----:R-:W2:Y:S01]  /*14bd0*/  LDL.LU R28, [R1+0x25b0] ;  /* 0x0025b000011c7983 */ /* 0x001ea20000300800 */
        /* <DEDUP_REMOVED lines=12> */
[----:B------:R-:W-:Y:S02]  /*14ca0*/  ISETP.GT.AND P1, PT, R3, 0x30, PT ;  /* 0x000000300300780c */ /* 0x000fe40003f24270 */
        /* <DEDUP_REMOVED lines=119> */
[----:B---3--:R-:W-:-:S02]  /*15420*/  PRMT R15, RZ, 0x7610, R15 ;  /* 0x00007610ff0f7816 */ /* 0x008fc4000000000f */
[----:B--2---:R-:W-:-:S04]  /*15430*/  @P2 LOP3.LUT R5, R5, R4, RZ, 0x3c, !PT ;  /* 0x0000000405052212 */ /* 0x004fc800078e3cff */
[----:B------:R-:W-:-:S04]  /*15440*/  @P2 LOP3.LUT R4, R5, R4, RZ, 0x3c, !PT ;  /* 0x0000000405042212 */ /* 0x000fc800078e3cff */
[----:B------:R-:W-:-:S05]  /*15450*/  @P2 LOP3.LUT R5, R5, R4, RZ, 0x3c, !PT ;  /* 0x0000000405052212 */ /* 0x000fca00078e3cff */
[----:B------:R0:W2:Y:S04]  /*15460*/  @P2 LDG.E.U16 R15, [R4.64] ;  /* 0x00000006040f2981 */ /* 0x0000a8000c1e1500 */
[----:B0-----:R-:W3:Y:S04]  /*15470*/  LDL R4, [R1+0x8e8] ;  /* 0x0008e80001047983 */ /* 0x001ee80000100800 */
[----:B------:R-:W3:Y:S01]  /*15480*/  LDL R5, [R1+0x8ec] ;  /* 0x0008ec0001057983 */ /* 0x000ee20000100800 */
[----:B------:R-:W-:-:S03]  /*15490*/  PRMT R24, RZ, 0x7610, R24 ;  /* 0x00007610ff187816 */ /* 0x000fc60000000018 */
[----:B--2---:R0:W-:Y:S04]  /*154a0*/  STL [R1+0x2c], R15 ;  /* 0x00002c0f01007387 */ /* 0x0041e80000100800 */
[----:B0-----:R-:W2:Y:S01]  /*154b0*/  LDL R15, [R1+0x8c4] ;  /* 0x0008c400010f7983 */ /* 0x001ea20000100800 */
[----:B---3--:R-:W-:-:S04]  /*154c0*/  @P2 LOP3.LUT R5, R5, R4, RZ, 0x3c, !PT ;  /* 0x0000000405052212 */ /* 0x008fc800078e3cff */
[----:B------:R-:W-:-:S04]  /*154d0*/  @P2 LOP3.LUT R4, R5, R4, RZ, 0x3c, !PT ;  /* 0x0000000405042212 */ /* 0x000fc800078e3cff */
[----:B------:R-:W-:-:S05]  /*154e0*/  @P2 LOP3.LUT R5, R5, R4, RZ, 0x3c, !PT ;  /* 0x0000000405052212 */ /* 0x000fca00078e3cff */
[----:B------:R-:W3:Y:S04]  /*154f0*/  @P2 LDG.E.U16 R24, [R4.64] ;  /* 0x0000000604182981 */ /* 0x000ee8000c1e1500 */
[----:B---3--:R0:W-:Y:S04]  /*15500*/  STL [R1+0x28], R24 ;  /* 0x0000281801007387 */ /* 0x0081e80000100800 */
[----:B0-----:R-:W3:Y:S01]  /*15510*/  LDL.LU R24, [R1+0x2574] ;  /* 0x0025740001187983 */ /* 0x001ee20000300800 */
        /* <DEDUP_REMOVED lines=34> */
[----:B------:R-:W2:Y:S01]  /*15740*/  @P1 LDG.E.U16 R8, [R4.64] ;  /* 0x0000000604081981 */ /* 0x000ea2000c1e1500 */
[----:B------:R-:W-:-:S03]  /*15750*/  PRMT R14, RZ, 0x7610, R14 ;  /* 0x00007610ff0e7816 */ /* 0x000fc6000000000e */
[----:B--2---:R0:W-:Y:S04]  /*15760*/  STL [R1+0x18], R8 ;  /* 0x0000180801007387 */ /* 0x0041e80000100800 */
[----:B0-----:R-:W2:Y:S01]  /*15770*/  LDL.LU R8, [R1+0x2564] ;  /* 0x0025640001087983 */ /* 0x001ea20000300800 */
[----:B------:R-:W2:Y:S02]  /*15780*/  LDL R5, [R1+0x8c0] ;  /* 0x0008c00001057983 */ /* 0x000ea40000100800 */
[----:B------:R-:W-:Y:S01]  /*15790*/  @P1 IMAD.MOV.U32 R4, RZ, RZ, R15 ;  /* 0x000000ffff041224 */ /* 0x000fe200078e000f */
[----:B------:R-:W-:Y:S01]  /*157a0*/  PRMT R7, RZ, 0x7610, R7 ;  /* 0x00007610ff077816 */ /* 0x000fe20000000007 */
[----:B------:R-:W3:Y:S04]  /*157b0*/  LDL R15, [R1+0x838] ;  /* 0x00083800010f7983 */ /* 0x000ee80000100800 */
[----:B--2---:R0:W2:Y:S04]  /*157c0*/  @P1 LDG.E.U16 R14, [R4.64] ;  /* 0x00000006040e1981 */ /* 0x0040a8000c1e1500 */
[----:B0-----:R-:W2:Y:S04]  /*157d0*/  LDL R4, [R1+0x8b8] ;  /* 0x0008b80001047983 */ /* 0x001ea80000100800 */
[----:B------:R-:W2:Y:S02]  /*157e0*/  LDL R5, [R1+0x8bc] ;  /* 0x0008bc0001057983 */ /* 0x000ea40000100800 */
[----:B--2---:R-:W-:-:S04]  /*157f0*/  @P1 LOP3.LUT R5, R5, R4, RZ, 0x3c, !PT ;  /* 0x0000000405051212 */ /* 0x004fc800078e3cff */
[----:B------:R-:W-:-:S04]  /*15800*/  @P1 LOP3.LUT R4, R5, R4, RZ, 0x3c, !PT ;  /* 0x0000000405041212 */ /* 0x000fc800078e3cff */
[----:B------:R-:W-:-:S05]  /*15810*/  @P1 LOP3.LUT R5, R5, R4, RZ, 0x3c, !PT ;  /* 0x0000000405051212 */ /* 0x000fca00078e3cff */
[----:B------:R-:W2:Y:S04]  /*15820*/  @P1 LDG.E.U16 R7, [R4.64] ;  /* 0x0000000604071981 */ /* 0x000ea8000c1e1500 */
[----:B------:R0:W-:Y:S04]  /*15830*/  STL [R1+0x14], R14 ;  /* 0x0000140e01007387 */ /* 0x0001e80000100800 */
[----:B0-----:R-:W3:Y:S04]  /*15840*/  LDL R14, [R1+0x83c] ;  /* 0x00083c00010e7983 */ /* 0x001ee80000100800 */
[----:B--2---:R0:W-:Y:S04]  /*15850*/  STL [R1+0x10], R7 ;  /* 0x0000100701007387 */ /* 0x0041e80000100800 */
[----:B0-----:R-:W2:Y:S01]  /*15860*/  LDL.LU R7, [R1+0x2560] ;  /* 0x0025600001077983 */ /* 0x001ea20000300800 */
[----:B------:R-:W2:Y:S02]  /*15870*/  LDL R4, [R1+0x850] ;  /* 0x0008500001047983 */ /* 0x000ea40000100800 */
[----:B------:R-:W2:Y:S01]  /*15880*/  LDL R5, [R1+0x854] ;  /* 0x0008540001057983 */ /* 0x000ea20000100800 */
[----:B------:R-:W-:-:S02]  /*15890*/  ISETP.GT.AND P2, PT, R3, 0x38, PT ;  /* 0x000000380300780c */ /* 0x000fc40003f44270 */
[----:B------:R-:W-:-:S11]  /*158a0*/  PRMT R6, RZ, 0x7610, R6 ;  /* 0x00007610ff067816 */ /* 0x000fd60000000006 */
        /* <DEDUP_REMOVED lines=8> */
[----:B----4-:R-:W-:-:S02]  /*15930*/  PRMT R2, RZ, 0x7610, R2 ;  /* 0x00007610ff027816 */ /* 0x010fc40000000002 */
[----:B--2---:R-:W-:-:S04]  /*15940*/  @P2 LOP3.LUT R5, R5, R4, RZ, 0x3c, !PT ;  /* 0x0000000405052212 */ /* 0x004fc800078e3cff */
[----:B------:R-:W-:-:S04]  /*15950*/  @P2 LOP3.LUT R4, R5, R4, RZ, 0x3c, !PT ;  /* 0x0000000405042212 */ /* 0x000fc800078e3cff */
[----:B------:R-:W-:-:S05]  /*15960*/  @P2 LOP3.LUT R5, R5, R4, RZ, 0x3c, !PT ;  /* 0x0000000405052212 */ /* 0x000fca00078e3cff */
[----:B------:R-:W2:Y:S04]  /*15970*/  @P2 LDG.E.U16 R2, [R4.64] ;  /* 0x0000000604022981 */ /* 0x000ea8000c1e1500 */
[----:B--2---:R-:W-:Y:S01]  /*15980*/  STL [R1], R2 ;  /* 0x0000000201007387 */ /* 0x004fe20000100800 */
[----:B------:R-:W2:Y:S02]  /*15990*/  LDL R4, [R1+0x840] ;  /* 0x0008400001047983 */ /* 0x000ea40000100800 */
[----:B------:R-:W2:Y:S01]  /*159a0*/  LDL R5, [R1+0x844] ;  /* 0x0008440001057983 */ /* 0x000ea20000100800 */
[----:B------:R-:W-:Y:S02]  /*159b0*/  PRMT R28, RZ, 0x7610, R28 ;  /* 0x00007610ff1c7816 */ /* 0x000fe4000000001c */
[----:B--2---:R-:W-:-:S04]  /*159c0*/  @P2 LOP3.LUT R5, R5, R4, RZ, 0x3c, !PT ;  /* 0x0000000405052212 */ /* 0x004fc800078e3cff */
[----:B------:R-:W-:-:S04]  /*159d0*/  @P2 LOP3.LUT R4, R5, R4, RZ, 0x3c, !PT ;  /* 0x0000000405042212 */ /* 0x000fc800078e3cff */
[----:B------:R-:W-:-:S05]  /*159e0*/  @P2 LOP3.LUT R5, R5, R4, RZ, 0x3c, !PT ;  /* 0x0000000405052212 */ /* 0x000fca00078e3cff */
[----:B------:R3:W2:Y:S01]  /*159f0*/  @P2 LDG.E.U16 R28, [R4.64] ;  /* 0x00000006041c2981 */ /* 0x0006a2000c1e1500 */
[----:B------:R-:W-:Y:S01]  /*15a00*/  PRMT R27, RZ, 0x7610, R27 ;  /* 0x00007610ff1b7816 */ /* 0x000fe2000000001b */
[----:B---3--:R-:W-:Y:S02]  /*15a10*/  @P2 IMAD.MOV.U32 R4, RZ, RZ, R14 ;  /* 0x000000ffff042224 */ /* 0x008fe400078e000e */
[----:B------:R-:W-:-:S05]  /*15a20*/  @P2 IMAD.MOV.U32 R5, RZ, RZ, R15 ;  /* 0x000000ffff052224 */ /* 0x000fca00078e000f */
[----:B------:R0:W3:Y:S04]  /*15a30*/  @P2 LDG.E.U16 R27, [R4.64] ;  /* 0x00000006041b2981 */ /* 0x0000e8000c1e1500 */
[----:B--2---:R1:W-:Y:S01]  /*15a40*/  STL [R1+0x254c], R28 ;  /* 0x00254c1c01007387 */ /* 0x0043e20000100800 */
[----:B0-----:R-:W2:Y:S02]  /*15a50*/  LDL R4, [R1+0x8b0] ;  /* 0x0008b00001047983 */ /* 0x001ea40000100800 */
[----:B------:R-:W2:Y:S01]  /*15a60*/  LDL R5, [R1+0x8b4] ;  /* 0x0008b40001057983 */ /* 0x000ea20000100800 */
[----:B------:R-:W-:Y:S01]  /*15a70*/  ISETP.GT.AND P1, PT, R3, 0x35, PT ;  /* 0x000000350300780c */ /* 0x000fe20003f24270 */
[----:B------:R-:W4:Y:S04]  /*15a80*/  LDL R15, [R1+0x820] ;  /* 0x00082000010f7983 */ /* 0x000f280000100800 */
[----:B------:R-:W4:Y:S01]  /*15a90*/  LDL R14, [R1+0x824] ;  /* 0x00082400010e7983 */ /* 0x000f220000100800 */
[----:B-1----:R-:W-:-:S03]  /*15aa0*/  PRMT R28, RZ, 0x7610, R28 ;  /* 0x00007610ff1c7816 */ /* 0x002fc6000000001c */
[----:B---3--:R0:W-:Y:S04]  /*15ab0*/  STL [R1+0x2550], R27 ;  /* 0x0025501b01007387 */ /* 0x0081e80000100800 */
[----:B0-----:R-:W3:Y:S01]  /*15ac0*/  LDL R27, [R1+0x834] ;  /* 0x00083400011b7983 */ /* 0x001ee20000100800 */
[----:B--2---:R-:W-:-:S04]  /*15ad0*/  @P1 LOP3.LUT R5, R5, R4, RZ, 0x3c, !PT ;  /* 0x0000000405051212 */ /* 0x004fc800078e3cff */
[----:B------:R-:W-:-:S04]  /*15ae0*/  @P1 LOP3.LUT R4, R5, R4, RZ, 0x3c, !PT ;  /* 0x0000000405041212 */ /* 0x000fc800078e3cff */
[----:B------:R-:W-:-:S05]  /*15af0*/  @P1 LOP3.LUT R5, R5, R4, RZ, 0x3c, !PT ;  /* 0x0000000405051212 */ /* 0x000fca00078e3cff */
[----:B------:R0:W2:Y:S04]  /*15b00*/  @P1 LDG.E.U16 R28, [R4.64] ;  /* 0x00000006041c1981 */ /* 0x0000a8000c1e1500 */
[----:B0-----:R-:W4:Y:S01]  /*15b10*/  LDL R5, [R1+0x830] ;  /* 0x0008300001057983 */ /* 0x001f220000100800 */
[----:B------:R-:W-:Y:S02]  /*15b20*/  ISETP.GT.AND P2, PT, R3, 0x39, PT ;  /* 0x000000390300780c */ /* 0x000fe40003f44270 */
[----:B------:R-:W-:-:S11]  /*15b30*/  PRMT R26, RZ, 0x7610, R26 ;  /* 0x00007610ff1a7816 */ /* 0x000fd6000000001a */
[----:B---3--:R-:W-:Y:S01]  /*15b40*/  @P2 IMAD.MOV.U32 R4, RZ, RZ, R27 ;  /* 0x000000ffff042224 */ /* 0x008fe200078e001b */
[----:B--2---:R0:W-:Y:S01]  /*15b50*/  STL [R1+0xc], R28 ;  /* 0x00000c1c01007387 */ /* 0x0041e20000100800 */
[----:B------:R-:W-:Y:S02]  /*15b60*/  PRMT R25, RZ, 0x7610, R25 ;  /* 0x00007610ff197816 */ /* 0x000fe40000000019 */
[----:B------:R-:W-:Y:S01]  /*15b70*/  PRMT R23, RZ, 0x7610, R23 ;  /* 0x00007610ff177816 */ /* 0x000fe20000000017 */
[----:B------:R-:W2:Y:S01]  /*15b80*/  LDL R27, [R1+0x8ac] ;  /* 0x0008ac00011b7983 */ /* 0x000ea20000100800 */
[----:B----4-:R1:W3:Y:S04]  /*15b90*/  @P2 LDG.E.U16 R26, [R4.64] ;  /* 0x00000006041a2981 */ /* 0x0102e8000c1e1500 */
[----:B0-----:R-:W4:Y:S04]  /*15ba0*/  LDL R28, [R1+0x81c] ;  /* 0x00081c00011c7983 */ /* 0x001f280000100800 */
[----:B-1----:R-:W2:Y:S04]  /*15bb0*/  LDL R4, [R1+0x828] ;  /* 0x0008280001047983 */ /* 0x002ea80000100800 */
[----:B------:R-:W2:Y:S02]  /*15bc0*/  LDL R5, [R1+0x82c] ;  /* 0x00082c0001057983 */ /* 0x000ea40000100800 */
[----:B--2---:R-:W-:-:S04]  /*15bd0*/  @P2 LOP3.LUT R5, R5, R4, RZ, 0x3c, !PT ;  /* 0x0000000405052212 */ /* 0x004fc800078e3cff */
[----:B------:R-:W-:-:S04]  /*15be0*/  @P2 LOP3.LUT R4, R5, R4, RZ, 0x3c, !PT ;  /* 0x0000000405042212 */ /* 0x000fc800078e3cff */
[----:B------:R-:W-:-:S05]  /*15bf0*/  @P2 LOP3.LUT R5, R5, R4, RZ, 0x3c, !PT ;  /* 0x0000000405052212 */ /* 0x000fca00078e3cff */
[----:B------:R0:W2:Y:S04]  /*15c00*/  @P2 LDG.E.U16 R25, [R4.64] ;  /* 0x0000000604192981 */ /* 0x0000a8000c1e1500 */
[----:B---3--:R-:W-:Y:S01]  /*15c10*/  STL [R1+0x253c], R26 ;  /* 0x00253c1a01007387 */ /* 0x008fe20000100800 */
[----:B0-----:R-:W-:Y:S02]  /*15c20*/  @P2 IMAD.MOV.U32 R4, RZ, RZ, R14 ;  /* 0x000000ffff042224 */ /* 0x001fe400078e000e */
[----:B------:R-:W-:-:S05]  /*15c30*/  @P2 IMAD.MOV.U32 R5, RZ, RZ, R15 ;  /* 0x000000ffff052224 */ /* 0x000fca00078e000f */
[----:B------:R0:W3:Y:S04]  /*15c40*/  @P2 LDG.E.U16 R23, [R4.64] ;  /* 0x0000000604172981 */ /* 0x0000e8000c1e1500 */
[----:B--2---:R1:W-:Y:S01]  /*15c50*/  STL [R1+0x2540], R25 ;  /* 0x0025401901007387 */ /* 0x0043e20000100800 */
[----:B0-----:R-:W2:Y:S01]  /*15c60*/  LDL R5, [R1+0x818] ;  /* 0x0008180001057983 */ /* 0x001ea20000100800 */
[----:B------:R-:W-:Y:S01]  /*15c70*/  PRMT R22, RZ, 0x7610, R22 ;  /* 0x00007610ff167816 */ /* 0x000fe20000000016 */
[----:B----4-:R-:W-:Y:S01]  /*15c80*/  @P2 IMAD.MOV.U32 R4, RZ, RZ, R28 ;  /* 0x000000ffff042224 */ /* 0x010fe200078e001c */
[----:B------:R-:W4:Y:S04]  /*15c90*/  LDL R15, [R1+0x808] ;  /* 0x00080800010f7983 */ /* 0x000f280000100800 */
[----:B------:R-:W4:Y:S04]  /*15ca0*/  LDL R14, [R1+0x80c] ;  /* 0x00080c00010e7983 */ /* 0x000f280000100800 */
[----:B---3--:R-:W-:Y:S01]  /*15cb0*/  STL [R1+0x2544], R23 ;  /* 0x0025441701007387 */ /* 0x008fe20000100800 */
[----:B-1----:R-:W-:Y:S01]  /*15cc0*/  PRMT R25, RZ, 0x7610, R25 ;  /* 0x00007610ff197816 */ /* 0x002fe20000000019 */
[----:B------:R-:W3:Y:S02]  /*15cd0*/  LDL R28, [R1+0x804] ;  /* 0x00080400011c7983 */ /* 0x000ee40000100800 */
[----:B--2---:R0:W2:Y:S04]  /*15ce0*/  @P2 LDG.E.U16 R22, [R4.64] ;  /* 0x0000000604162981 */ /* 0x0040a8000c1e1500 */
[----:B0-----:R-:W3:Y:S01]  /*15cf0*/  LDL R5, [R1+0x8a8] ;  /* 0x0008a80001057983 */ /* 0x001ee20000100800 */
[----:B------:R-:W-:Y:S01]  /*15d00*/  @P1 IMAD.MOV.U32 R4, RZ, RZ, R27 ;  /* 0x000000ffff041224 */ /* 0x000fe200078e001b */
[----:B------:R-:W-:-:S02]  /*15d10*/  ISETP.GT.AND P2, PT, R3, 0x3a, PT ;  /* 0x0000003a0300780c */ /* 0x000fc40003f44270 */
[----:B--2---:R-:W-:Y:S01]  /*15d20*/  STL [R1+0x2548], R22 ;  /* 0x0025481601007387 */ /* 0x004fe20000100800 */
[----:B------:R-:W-:Y:S01]  /*15d30*/  PRMT R21, RZ, 0x7610, R21 ;  /* 0x00007610ff157816 */ /* 0x000fe20000000015 */
[----:B------:R-:W2:Y:S02]  /*15d40*/  LDL R27, [R1+0x7f8] ;  /* 0x0007f800011b7983 */ /* 0x000ea40000100800 */
[----:B---3--:R0:W3:Y:S04]  /*15d50*/  @P1 LDG.E.U16 R25, [R4.64] ;  /* 0x0000000604191981 */ /* 0x0080e8000c1e1500 */
[----:B0-----:R-:W2:Y:S04]  /*15d60*/  LDL R4, [R1+0x810] ;  /* 0x0008100001047983 */ /* 0x001ea80000100800 */
[----:B------:R-:W2:Y:S02]  /*15d70*/  LDL R5, [R1+0x814] ;  /* 0x0008140001057983 */ /* 0x000ea40000100800 */
[----:B--2---:R-:W-:-:S04]  /*15d80*/  @P2 LOP3.LUT R5, R5, R4, RZ, 0x3c, !PT ;  /* 0x0000000405052212 */ /* 0x004fc800078e3cff */
[----:B------:R-:W-:-:S04]  /*15d90*/  @P2 LOP3.LUT R4, R5, R4, RZ, 0x3c, !PT ;  /* 0x0000000405042212 */ /* 0x000fc800078e3cff */
[----:B------:R-:W-:-:S05]  /*15da0*/  @P2 LOP3.LUT R5, R5, R4, RZ, 0x3c, !PT ;  /* 0x0000000405052212 */ /* 0x000fca00078e3cff */
[----:B------:R-:W2:Y:S04]  /*15db0*/  @P2 LDG.E.U16 R21, [R4.64] ;  /* 0x0000000604152981 */ /* 0x000ea8000c1e1500 */
[----:B---3--:R0:W-:Y:S04]  /*15dc0*/  STL [R1+0x8], R25 ;  /* 0x0000081901007387 */ /* 0x0081e80000100800 */
[----:B0-----:R-:W3:Y:S04]  /*15dd0*/  LDL R25, [R1+0x7fc] ;  /* 0x0007fc0001197983 */ /* 0x001ee80000100800 */
[----:B--2---:R0:W-:Y:S04]  /*15de0*/  STL [R1+0x2524], R21 ;  /* 0x0025241501007387 */ /* 0x0041e80000100800 */
[----:B0-----:R-:W2:Y:S01]  /*15df0*/  LDL R21, [R1+0x800] ;  /* 0x0008000001157983 */ /* 0x001ea20000100800 */
[----:B------:R-:W-:Y:S01]  /*15e00*/  PRMT R20, RZ, 0x7610, R20 ;  /* 0x00007610ff147816 */ /* 0x000fe20000000014 */
[----:B----4-:R-:W-:-:S02]  /*15e10*/  @P2 IMAD.MOV.U32 R4, RZ, RZ, R14 ;  /* 0x000000ffff042224 */ /* 0x010fc400078e000e */
[----:B------:R-:W-:Y:S01]  /*15e20*/  @P2 IMAD.MOV.U32 R5, RZ, RZ, R15 ;  /* 0x000000ffff052224 */ /* 0x000fe200078e000f */
[----:B------:R-:W-:Y:S02]  /*15e30*/  PRMT R19, RZ, 0x7610, R19 ;  /* 0x00007610ff137816 */ /* 0x000fe40000000013 */
[----:B------:R-:W-:Y:S01]  /*15e40*/  PRMT R18, RZ, 0x7610, R18 ;  /* 0x00007610ff127816 */ /* 0x000fe20000000012 */
[----:B------:R-:W4:Y:S04]  /*15e50*/  LDL R15, [R1+0x8a0] ;  /* 0x0008a000010f7983 */ /* 0x000f280000100800 */
[----:B------:R0:W3:Y:S04]  /*15e60*/  @P2 LDG.E.U16 R20, [R4.64] ;  /* 0x0000000604142981 */ /* 0x0000e8000c1e1500 */
[----:B------:R-:W3:Y:S01]  /*15e70*/  LDL R14, [R1+0x8a4] ;  /* 0x0008a400010e7983 */ /* 0x000ee20000100800 */
[----:B0-----:R-:W-:-:S02]  /*15e80*/  @P2 IMAD.MOV.U32 R4, RZ, RZ, R28 ;  /* 0x000000ffff042224 */ /* 0x001fc400078e001c */
[----:B--2---:R-:W-:-:S05]  /*15e90*/  @P2 IMAD.MOV.U32 R5, RZ, RZ, R21 ;  /* 0x000000ffff052224 */ /* 0x004fca00078e0015 */
[----:B------:R3:W2:Y:S02]  /*15ea0*/  @P2 LDG.E.U16 R19, [R4.64] ;  /* 0x0000000604132981 */ /* 0x0006a4000c1e1500 */
[----:B---3--:R-:W-:Y:S02]  /*15eb0*/  @P2 IMAD.MOV.U32 R4, RZ, RZ, R25 ;  /* 0x000000ffff042224 */ /* 0x008fe400078e0019 */
[----:B------:R-:W-:-:S05]  /*15ec0*/  @P2 IMAD.MOV.U32 R5, RZ, RZ, R27 ;  /* 0x000000ffff052224 */ /* 0x000fca00078e001b */
[----:B------:R0:W3:Y:S01]  /*15ed0*/  @P2 LDG.E.U16 R18, [R4.64] ;  /* 0x0000000604122981 */ /* 0x0000e2000c1e1500 */
[----:B------:R-:W-:-:S03]  /*15ee0*/  PRMT R29, RZ, 0x7610, R29 ;  /* 0x00007610ff1d7816 */ /* 0x000fc6000000001d */
[----:B------:R-:W-:Y:S01]  /*15ef0*/  STL [R1+0x2528], R20 ;  /* 0x0025281401007387 */ /* 0x000fe20000100800 */
[----:B------:R-:W3:Y:S02]  /*15f00*/  LDL R28, [R1+0x7f4] ;  /* 0x0007f400011c7983 */ /* 0x000ee40000100800 */
[----:B0-----:R-:W-:Y:S02]  /*15f10*/  @P1 IMAD.MOV.U32 R4, RZ, RZ, R14 ;  /* 0x000000ffff041224 */ /* 0x001fe400078e000e */
[----:B----4-:R-:W-:-:S05]  /*15f20*/  @P1 IMAD.MOV.U32 R5, RZ, RZ, R15 ;  /* 0x000000ffff051224 */ /* 0x010fca00078e000f */
[----:B------:R0:W4:Y:S04]  /*15f30*/  @P1 LDG.E.U16 R29, [R4.64] ;  /* 0x00000006041d1981 */ /* 0x000128000c1e1500 */
[----:B--2---:R1:W-:Y:S01]  /*15f40*/  STL [R1+0x252c], R19 ;  /* 0x00252c1301007387 */ /* 0x0043e20000100800 */
[----:B------:R-:W2:Y:S02]  /*15f50*/  LDL R27, [R1+0x7ec] ;  /* 0x0007ec00011b7983 */ /* 0x000ea40000100800 */
[----:B------:R-:W2:Y:S02]  /*15f60*/  LDL R25, [R1+0xf38] ;  /* 0x000f380001197983 */ /* 0x000ea40000100800 */
[----:B------:R-:W2:Y:S01]  /*15f70*/  LDL R21, [R1+0x7e8] ;  /* 0x0007e80001157983 */ /* 0x000ea20000100800 */
[----:B-1----:R-:W2:Y:S04]  /*15f80*/  LDL R19, [R1+0xf40] ;  /* 0x000f400001137983 */ /* 0x002ea80000100800 */
[----:B---3--:R-:W-:Y:S01]  /*15f90*/  STL [R1+0x2530], R18 ;  /* 0x0025301201007387 */ /* 0x008fe20000100800 */
[----:B0-----:R-:W3:Y:S01]  /*15fa0*/  LDL R5, [R1+0x7f0] ;  /* 0x0007f00001057983 */ /* 0x001ee20000100800 */
[----:B------:R-:W-:-:S02]  /*15fb0*/  ISETP.GT.AND P2, PT, R3, 0x3b, PT ;  /* 0x0000003b0300780c */ /* 0x000fc40003f44270 */
[----:B------:R-:W-:Y:S02]  /*15fc0*/  PRMT R17, RZ, 0x7610, R17 ;  /* 0x00007610ff117816 */ /* 0x000fe40000000011 */
[----:B------:R-:W-:Y:S02]  /*15fd0*/  PRMT R16, RZ, 0x7610, R16 ;  /* 0x00007610ff107816 */ /* 0x000fe40000000010 */
[----:B------:R-:W-:Y:S01]  /*15fe0*/  PRMT R13, RZ, 0x7610, R13 ;  /* 0x00007610ff0d7816 */ /* 0x000fe2000000000d */
[----:B------:R-:W2:Y:S04]  /*15ff0*/  LDL R15, [R1+0xf3c] ;  /* 0x000f3c00010f7983 */ /* 0x000ea80000100800 */
[----:B------:R-:W2:Y:S02]  /*16000*/  LDL R14, [R1+0xf48] ;  /* 0x000f4800010e7983 */ /* 0x000ea40000100800 */
[----:B------:R-:W-:-:S05]  /*16010*/  @P2 IMAD.MOV.U32 R4, RZ, RZ, R28 ;  /* 0x000000ffff042224 */ /* 0x000fca00078e001c */
[----:B---3--:R2:W3:Y:S02]  /*16020*/  @P2 LDG.E.U16 R17, [R4.64] ;  /* 0x0000000604112981 */ /* 0x0084e4000c1e1500 */
[----:B--2---:R-:W-:Y:S02]  /*16030*/  @P2 IMAD.MOV.U32 R4, RZ, RZ, R25 ;  /* 0x000000ffff042224 */ /* 0x004fe400078e0019 */
[----:B------:R-:W-:-:S05]  /*16040*/  @P2 IMAD.MOV.U32 R5, RZ, RZ, R27 ;  /* 0x000000ffff052224 */ /* 0x000fca00078e001b */
[----:B------:R0:W2:Y:S02]  /*16050*/  @P2 LDG.E.U16 R16, [R4.64] ;  /* 0x0000000604102981 */ /* 0x0000a4000c1e1500 */
[----:B0-----:R-:W-:Y:S02]  /*16060*/  @P2 IMAD.MOV.U32 R4, RZ, RZ, R19 ;  /* 0x000000ffff042224 */ /* 0x001fe400078e0013 */
[----:B------:R-:W-:-:S05]  /*16070*/  @P2 IMAD.MOV.U32 R5, RZ, RZ, R21 ;  /* 0x000000ffff052224 */ /* 0x000fca00078e0015 */
[----:B------:R-:W2:Y:S04]  /*16080*/  @P2 LDG.E.U16 R13, [R4.64] ;  /* 0x00000006040d2981 */ /* 0x000ea8000c1e1500 */
[----:B----4-:R-:W-:Y:S04]  /*16090*/  STL [R1+0x24bc], R29 ;  /* 0x0024bc1d01007387 */ /* 0x010fe80000100800 */
[----:B---3--:R-:W-:Y:S01]  /*160a0*/  STL [R1+0x250c], R17 ;  /* 0x00250c1101007387 */ /* 0x008fe20000100800 */
[----:B------:R-:W3:Y:S02]  /*160b0*/  LDL R28, [R1+0x898] ;  /* 0x00089800011c7983 */ /* 0x000ee40000100800 */
[----:B------:R-:W4:Y:S01]  /*160c0*/  LDL R27, [R1+0x89c] ;  /* 0x00089c00011b7983 */ /* 0x000f220000100800 */
[----:B--2---:R-:W-:Y:S01]  /*160d0*/  STL [R1+0x2510], R16 ;  /* 0x0025101001007387 */ /* 0x004fe20000100800 */
[----:B------:R-:W2:Y:S02]  /*160e0*/  LDL R25, [R1+0xf44] ;  /* 0x000f440001197983 */ /* 0x000ea40000100800 */
[----:B------:R-:W2:Y:S01]  /*160f0*/  LDL R21, [R1+0xf4c] ;  /* 0x000f4c0001157983 */ /* 0x000ea20000100800 */
[----:B------:R0:W-:Y:S01]  /*16100*/  STL [R1+0x2514], R13 ;  /* 0x0025140d01007387 */ /* 0x0001e20000100800 */
[----:B------:R-:W2:Y:S03]  /*16110*/  LDL R19, [R1+0x7e4] ;  /* 0x0007e40001137983 */ /* 0x000ea60000100800 */
[----:B0-----:R-:W2:Y:S01]  /*16120*/  LDL R13, [R1+0xf54] ;  /* 0x000f5400010d7983 */ /* 0x001ea20000100800 */
[----:B------:R-:W-:Y:S01]  /*16130*/  PRMT R12, RZ, 0x7610, R12 ;  /* 0x00007610ff0c7816 */ /* 0x000fe2000000000c */
[----:B------:R-:W-:-:S02]  /*16140*/  @P2 IMAD.MOV.U32 R4, RZ, RZ, R14 ;  /* 0x000000ffff042224 */ /* 0x000fc400078e000e */
[----:B------:R-:W-:Y:S01]  /*16150*/  @P2 IMAD.MOV.U32 R5, RZ, RZ, R15 ;  /* 0x000000ffff052224 */ /* 0x000fe200078e000f */
[----:B------:R-:W-:Y:S02]  /*16160*/  PRMT R24, RZ, 0x7610, R24 ;  /* 0x00007610ff187816 */ /* 0x000fe40000000018 */
[----:B------:R-:W-:Y:S02]  /*16170*/  PRMT R11, RZ, 0x7610, R11 ;  /* 0x00007610ff0b7816 */ /* 0x000fe4000000000b */
[----:B------:R-:W-:Y:S01]  /*16180*/  PRMT R10, RZ, 0x7610, R10 ;  /* 0x00007610ff0a7816 */ /* 0x000fe2000000000a */
[----:B------:R-:W2:Y:S04]  /*16190*/  LDL R15, [R1+0xf50] ;  /* 0x000f5000010f7983 */ /* 0x000ea80000100800 */
[----:B------:R3:W2:Y:S01]  /*161a0*/  @P2 LDG.E.U16 R12, [R4.64] ;  /* 0x00000006040c2981 */ /* 0x0006a2000c1e1500 */
[----:B------:R-:W-:-:S03]  /*161b0*/  ISETP.GT.AND P2, PT, R3, 0x3c, PT ;  /* 0x0000003c0300780c */ /* 0x000fc60003f44270 */
[----:B------:R-:W2:Y:S01]  /*161c0*/  LDL R14, [R1+0xf60] ;  /* 0x000f6000010e7983 */ /* 0x000ea20000100800 */
[----:B---3--:R-:W-:Y:S02]  /*161d0*/  @P1 IMAD.MOV.U32 R5, RZ, RZ, R28 ;  /* 0x000000ffff051224 */ /* 0x008fe400078e001c */
[----:B----4-:R-:W-:-:S05]  /*161e0*/  @P1 IMAD.MOV.U32 R4, RZ, RZ, R27 ;  /* 0x000000ffff041224 */ /* 0x010fca00078e001b */
[----:B------:R2:W3:Y:S02]  /*161f0*/  @P1 LDG.E.U16 R24, [R4.64] ;  /* 0x0000000604181981 */ /* 0x0004e4000c1e1500 */
[----:B--2---:R-:W-:Y:S02]  /*16200*/  @P2 IMAD.MOV.U32 R5, RZ, RZ, R25 ;  /* 0x000000ffff052224 */ /* 0x004fe400078e0019 */
[----:B------:R-:W-:-:S05]  /*16210*/  @P2 IMAD.MOV.U32 R4, RZ, RZ, R21 ;  /* 0x000000ffff042224 */ /* 0x000fca00078e0015 */
[----:B------:R0:W2:Y:S02]  /*16220*/  @P2 LDG.E.U16 R11, [R4.64] ;  /* 0x00000006040b2981 */ /* 0x0000a4000c1e1500 */
[----:B0-----:R-:W-:Y:S02]  /*16230*/  @P2 IMAD.MOV.U32 R5, RZ, RZ, R19 ;  /* 0x000000ffff052224 */ /* 0x001fe400078e0013 */
[----:B------:R-:W-:-:S05]  /*16240*/  @P2 IMAD.MOV.U32 R4, RZ, RZ, R13 ;  /* 0x000000ffff042224 */ /* 0x000fca00078e000d */
[----:B------:R-:W4:Y:S04]  /*16250*/  @P2 LDG.E.U16 R10, [R4.64] ;  /* 0x00000006040a2981 */ /* 0x000f28000c1e1500 */
[----:B------:R-:W-:Y:S04]  /*16260*/  STL [R1+0x2518], R12 ;  /* 0x0025180c01007387 */ /* 0x000fe80000100800 */
[----:B---3--:R-:W-:Y:S01]  /*16270*/  STL [R1+0x24c0], R24 ;  /* 0x0024c01801007387 */ /* 0x008fe20000100800 */
[----:B------:R-:W3:Y:S02]  /*16280*/  LDL R28, [R1+0xf5c] ;  /* 0x000f5c00011c7983 */ /* 0x000ee40000100800 */
[----:B------:R-:W3:Y:S01]  /*16290*/  LDL R27, [R1+0xf68] ;  /* 0x000f6800011b7983 */ /* 0x000ee20000100800 */
[----:B--2---:R-:W-:Y:S01]  /*162a0*/  STL [R1+0x24f8], R11 ;  /* 0x0024f80b01007387 */ /* 0x004fe20000100800 */
[----:B------:R-:W2:Y:S02]  /*162b0*/  LDL R25, [R1+0xf64] ;  /* 0x000f640001197983 */ /* 0x000ea40000100800 */
[----:B------:R-:W2:Y:S01]  /*162c0*/  LDL R13, [R1+0xf6c] ;  /* 0x000f6c00010d7983 */ /* 0x000ea20000100800 */
[----:B----4-:R-:W-:Y:S01]  /*162d0*/  STL [R1+0x24fc], R10 ;  /* 0x0024fc0a01007387 */ /* 0x010fe20000100800 */
[----:B------:R-:W4:Y:S02]  /*162e0*/  LDL R21, [R1+0xf58] ;  /* 0x000f580001157983 */ /* 0x000f240000100800 */
[----:B------:R-:W4:Y:S01]  /*162f0*/  LDL R19, [R1+0xf74] ;  /* 0x000f740001137983 */ /* 0x000f220000100800 */
[----:B------:R-:W-:Y:S01]  /*16300*/  PRMT R9, RZ, 0x7610, R9 ;  /* 0x00007610ff097816 */ /* 0x000fe20000000009 */
[----:B------:R-:W-:-:S02]  /*16310*/  @P2 IMAD.MOV.U32 R4, RZ, RZ, R14 ;  /* 0x000000ffff042224 */ /* 0x000fc400078e000e */
[----:B------:R-:W-:Y:S01]  /*16320*/  @P2 IMAD.MOV.U32 R5, RZ, RZ, R15 ;  /* 0x000000ffff052224 */ /* 0x000fe200078e000f */
[----:B------:R-:W-:Y:S02]  /*16330*/  ISETP.GT.AND P1, PT, R3, 0x3d, PT ;  /* 0x0000003d0300780c */ /* 0x000fe40003f24270 */
[----:B------:R-:W-:Y:S02]  /*16340*/  PRMT R8, RZ, 0x7610, R8 ;  /* 0x00007610ff087816 */ /* 0x000fe40000000008 */
[----:B------:R-:W-:Y:S01]  /*16350*/  PRMT R7, RZ, 0x7610, R7 ;  /* 0x00007610ff077816 */ /* 0x000fe20000000007 */
[----:B------:R-:W4:Y:S04]  /*16360*/  LDL R15, [R1+0xf70] ;  /* 0x000f7000010f7983 */ /* 0x000f280000100800 */
[----:B------:R3:W4:Y:S04]  /*16370*/  @P2 LDG.E.U16 R9, [R4.64] ;  /* 0x0000000604092981 */ /* 0x000728000c1e1500 */
[----:B------:R-:W4:Y:S01]  /*16380*/  LDL R14, [R1+0xf80] ;  /* 0x000f8000010e7983 */ /* 0x000f220000100800 */
[----:B------:R-:W-:Y:S01]  /*16390*/  PRMT R6, RZ, 0x7610, R6 ;  /* 0x00007610ff067816 */ /* 0x000fe20000000006 */
[----:B---3--:R-:W-:-:S02]  /*163a0*/  @P2 IMAD.MOV.U32 R5, RZ, RZ, R28 ;  /* 0x000000ffff052224 */ /* 0x008fc400078e001c */
[----:B------:R-:W-:-:S05]  /*163b0*/  @P2 IMAD.MOV.U32 R4, RZ, RZ, R27 ;  /* 0x000000ffff042224 */ /* 0x000fca00078e001b */
[----:B------:R2:W3:Y:S02]  /*163c0*/  @P2 LDG.E.U16 R8, [R4.64] ;  /* 0x0000000604082981 */ /* 0x0004e4000c1e1500 */
[----:B--2---:R-:W-:Y:S02]  /*163d0*/  @P1 IMAD.MOV.U32 R5, RZ, RZ, R25 ;  /* 0x000000ffff051224 */ /* 0x004fe400078e0019 */
[----:B------:R-:W-:-:S05]  /*163e0*/  @P1 IMAD.MOV.U32 R4, RZ, RZ, R13 ;  /* 0x000000ffff041224 */ /* 0x000fca00078e000d */
[----:B------:R4:W2:Y:S02]  /*163f0*/  @P1 LDG.E.U16 R7, [R4.64] ;  /* 0x0000000604071981 */ /* 0x0008a4000c1e1500 */
[----:B----4-:R-:W-:Y:S02]  /*16400*/  @P1 IMAD.MOV.U32 R5, RZ, RZ, R21 ;  /* 0x000000ffff051224 */ /* 0x010fe400078e0015 */
[----:B------:R-:W-:-:S05]  /*16410*/  @P1 IMAD.MOV.U32 R4, RZ, RZ, R19 ;  /* 0x000000ffff041224 */ /* 0x000fca00078e0013 */
[----:B------:R0:W4:Y:S04]  /*16420*/  @P1 LDG.E.U16 R6, [R4.64] ;  /* 0x0000000604061981 */ /* 0x000128000c1e1500 */
[----:B------:R-:W-:Y:S01]  /*16430*/  STL [R1+0x2500], R9 ;  /* 0x0025000901007387 */ /* 0x000fe20000100800 */
[----:B0-----:R-:W-:-:S06]  /*16440*/  PRMT R5, RZ, 0x7610, R5 ;  /* 0x00007610ff057816 */ /* 0x001fcc0000000005 */
[----:B------:R-:W4:Y:S04]  /*16450*/  @P1 LDG.E.U16 R5, [R14.64] ;  /* 0x000000060e051981 */ /* 0x000f28000c1e1500 */
[----:B---3--:R0:W-:Y:S01]  /*16460*/  STL [R1+0x2504], R8 ;  /* 0x0025040801007387 */ /* 0x0081e20000100800 */
[----:B------:R-:W3:Y:S02]  /*16470*/  LDL R29, [R1+0xf7c] ;  /* 0x000f7c00011d7983 */ /* 0x000ee40000100800 */
[----:B------:R-:W3:Y:S01]  /*16480*/  LDL R13, [R1+0xf88] ;  /* 0x000f8800010d7983 */ /* 0x000ee20000100800 */
[----:B--2---:R1:W-:Y:S01]  /*16490*/  STL [R1+0x24c4], R7 ;  /* 0x0024c40701007387 */ /* 0x0043e20000100800 */
[----:B------:R-:W2:Y:S02]  /*164a0*/  LDL R28, [R1+0x958] ;  /* 0x00095800011c7983 */ /* 0x000ea40000100800 */
[----:B0-----:R-:W2:Y:S01]  /*164b0*/  LDL R8, [R1+0x95c] ;  /* 0x00095c0001087983 */ /* 0x001ea20000100800 */
[----:B----4-:R-:W-:Y:S01]  /*164c0*/  STL [R1+0x24c8], R6 ;  /* 0x0024c80601007387 */ /* 0x010fe20000100800 */
[----:B------:R-:W4:Y:S02]  /*164d0*/  LDL R27, [R1+0x890] ;  /* 0x00089000011b7983 */ /* 0x000f240000100800 */
[----:B------:R-:W4:Y:S02]  /*164e0*/  LDL R25, [R1+0x894] ;  /* 0x0008940001197983 */ /* 0x000f240000100800 */
[----:B------:R-:W4:Y:S01]  /*164f0*/  LDL R21, [R1+0x888] ;  /* 0x0008880001157983 */ /* 0x000f220000100800 */
[----:B------:R-:W4:Y:S01]  /*16500*/  LDL R19, [R1+0x88c] ;  /* 0x00088c0001137983 */ /* 0x000f220000100800 */
[----:B------:R-:W-:-:S02]  /*16510*/  PRMT R4, RZ, 0x7610, R4 ;  /* 0x00007610ff047816 */ /* 0x000fc40000000004 */
[----:B-1----:R-:W-:Y:S01]  /*16520*/  PRMT R7, RZ, 0x7610, R7 ;  /* 0x00007610ff077816 */ /* 0x002fe20000000007 */
[----:B------:R0:W-:Y:S04]  /*16530*/  STL [R1+0x24cc], R5 ;  /* 0x0024cc0501007387 */ /* 0x0001e80000100800 */
[----:B0-----:R-:W4:Y:S01]  /*16540*/  LDL R5, [R1+0x884] ;  /* 0x0008840001057983 */ /* 0x001f220000100800 */
[----:B------:R-:W-:Y:S02]  /*16550*/  PRMT R24, RZ, 0x7610, R24 ;  /* 0x00007610ff187816 */ /* 0x000fe40000000018 */
[----:B------:R-:W-:Y:S01]  /*16560*/  PRMT R16, RZ, 0x7610, R16 ;  /* 0x00007610ff107816 */ /* 0x000fe20000000010 */
[----:B---3--:R-:W-:Y:S02]  /*16570*/  @P1 IMAD.MOV.U32 R15, RZ, RZ, R29 ;  /* 0x000000ffff0f1224 */ /* 0x008fe400078e001d */
[----:B------:R-:W-:-:S02]  /*16580*/  @P1 IMAD.MOV.U32 R14, RZ, RZ, R13 ;  /* 0x000000ffff0e1224 */ /* 0x000fc400078e000d */
[----:B------:R-:W3:Y:S04]  /*16590*/  LDL R13, [R1+0x880] ;  /* 0x00088000010d7983 */ /* 0x000ee80000100800 */
[----:B------:R2:W3:Y:S01]  /*165a0*/  @P1 LDG.E.U16 R4, [R14.64] ;  /* 0x000000060e041981 */ /* 0x0004e2000c1e1500 */
[----:B------:R-:W-:Y:S01]  /*165b0*/  ISETP.GT.AND P1, PT, R3, 0x36, PT ;  /* 0x000000360300780c */ /* 0x000fe20003f24270 */
[----:B--2---:R-:W-:Y:S02]  /*165c0*/  @P0 IMAD.MOV.U32 R15, RZ, RZ, R28 ;  /* 0x000000ffff0f0224 */ /* 0x004fe400078e001c */
[----:B------:R-:W-:-:S05]  /*165d0*/  @P0 IMAD.MOV.U32 R14, RZ, RZ, R8 ;  /* 0x000000ffff0e0224 */ /* 0x000fca00078e0008 */
[----:B------:R4:W2:Y:S05]  /*165e0*/  @P0 LDG.E.U16 R7, [R14.64] ;  /* 0x000000060e070981 */ /* 0x0008aa000c1e1500 */
[----:B----4-:R-:W-:Y:S02]  /*165f0*/  @P1 IMAD.MOV.U32 R15, RZ, RZ, R27 ;  /* 0x000000ffff0f1224 */ /* 0x010fe400078e001b */
[----:B------:R-:W-:-:S05]  /*16600*/  @P1 IMAD.MOV.U32 R14, RZ, RZ, R25 ;  /* 0x000000ffff0e1224 */ /* 0x000fca00078e0019 */
[----:B------:R0:W4:Y:S02]  /*16610*/  @P1 LDG.E.U16 R24, [R14.64] ;  /* 0x000000060e181981 */ /* 0x000124000c1e1500 */
[----:B0-----:R-:W-:Y:S02]  /*16620*/  @P1 IMAD.MOV.U32 R14, RZ, RZ, R19 ;  /* 0x000000ffff0e1224 */ /* 0x001fe400078e0013 */
[----:B------:R-:W-:-:S05]  /*16630*/  @P1 IMAD.MOV.U32 R15, RZ, RZ, R21 ;  /* 0x000000ffff0f1224 */ /* 0x000fca00078e0015 */
[----:B------:R0:W4:Y:S01]  /*16640*/  @P1 LDG.E.U16 R16, [R14.64] ;  /* 0x000000060e101981 */ /* 0x000122000c1e1500 */
[----:B------:R-:W-:Y:S01]  /*16650*/  PRMT R11, RZ, 0x7610, R11 ;  /* 0x00007610ff0b7816 */ /* 0x000fe2000000000b */
[----:B0-----:R-:W-:Y:S02]  /*16660*/  @P1 IMAD.MOV.U32 R14, RZ, RZ, R5 ;  /* 0x000000ffff0e1224 */ /* 0x001fe400078e0005 */
[----:B---3--:R-:W-:Y:S01]  /*16670*/  @P1 IMAD.MOV.U32 R15, RZ, RZ, R13 ;  /* 0x000000ffff0f1224 */ /* 0x008fe200078e000d */
[----:B------:R-:W-:Y:S01]  /*16680*/  STL [R1+0x24d0], R4 ;  /* 0x0024d00401007387 */ /* 0x000fe20000100800 */
[----:B------:R-:W3:Y:S03]  /*16690*/  LDL R8, [R1+0x878] ;  /* 0x0008780001087983 */ /* 0x000ee60000100800 */
[----:B------:R-:W3:Y:S04]  /*166a0*/  @P1 LDG.E.U16 R11, [R14.64] ;  /* 0x000000060e0b1981 */ /* 0x000ee8000c1e1500 */
[----:B--2---:R0:W-:Y:S01]  /*166b0*/  STL [R1+0x15c], R7 ;  /* 0x00015c0701007387 */ /* 0x0041e20000100800 */
[----:B------:R-:W2:Y:S03]  /*166c0*/  LDL R25, [R1+0x870] ;  /* 0x0008700001197983 */ /* 0x000ea60000100800 */
[----:B0-----:R-:W2:Y:S04]  /*166d0*/  LDL R7, [R1+0x87c] ;  /* 0x00087c0001077983 */ /* 0x001ea80000100800 */
[----:B----4-:R0:W-:Y:S01]  /*166e0*/  STL [R1+0x154], R24 ;  /* 0x0001541801007387 */ /* 0x0101e20000100800 */
[----:B------:R-:W4:Y:S02]  /*166f0*/  LDL R21, [R1+0x868] ;  /* 0x0008680001157983 */ /* 0x000f240000100800 */
[----:B------:R-:W4:Y:S01]  /*16700*/  LDL R19, [R1+0x86c] ;  /* 0x00086c0001137983 */ /* 0x000f220000100800 */
[----:B0-----:R-:W4:Y:S04]  /*16710*/  LDL R24, [R1+0x874] ;  /* 0x0008740001187983 */ /* 0x001f280000100800 */
[----:B------:R0:W-:Y:S01]  /*16720*/  STL [R1+0x10c], R16 ;  /* 0x00010c1001007387 */ /* 0x0001e20000100800 */
[----:B------:R-:W4:Y:S02]  /*16730*/  LDL R5, [R1+0x864] ;  /* 0x0008640001057983 */ /* 0x000f240000100800 */
[----:B------:R-:W4:Y:S01]  /*16740*/  LDL R13, [R1+0x858] ;  /* 0x00085800010d7983 */ /* 0x000f220000100800 */
[----:B0-----:R-:W4:Y:S01]  /*16750*/  LDL R16, [R1+0x860] ;  /* 0x0008600001107983 */ /* 0x001f220000100800 */
[----:B------:R-:W-:-:S02]  /*16760*/  ISETP.GT.AND P0, PT, R3, 0x37, PT ;  /* 0x000000370300780c */ /* 0x000fc40003f04270 */
[----:B------:R-:W-:Y:S02]  /*16770*/  PRMT R26, RZ, 0x7610, R26 ;  /* 0x00007610ff1a7816 */ /* 0x000fe4000000001a */
[----:B------:R-:W-:Y:S02]  /*16780*/  PRMT R22, RZ, 0x7610, R22 ;  /* 0x00007610ff167816 */ /* 0x000fe40000000016 */
[----:B------:R-:W-:Y:S02]  /*16790*/  PRMT R18, RZ, 0x7610, R18 ;  /* 0x00007610ff127816 */ /* 0x000fe40000000012 */
[----:B------:R-:W-:Y:S01]  /*167a0*/  PRMT R4, RZ, 0x7610, R4 ;  /* 0x00007610ff047816 */ /* 0x000fe20000000004 */
[----:B---3--:R0:W-:Y:S01]  /*167b0*/  STL [R1+0x104], R11 ;  /* 0x0001040b01007387 */ /* 0x0081e20000100800 */
[----:B------:R-:W-:Y:S02]  /*167c0*/  @P1 IMAD.MOV.U32 R15, RZ, RZ, R8 ;  /* 0x000000ffff0f1224 */ /* 0x000fe400078e0008 */
[----:B------:R-:W3:Y:S01]  /*167d0*/  LDL R8, [R1+0xf84] ;  /* 0x000f840001087983 */ /* 0x000ee20000100800 */
[----:B0-----:R-:W3:Y:S01]  /*167e0*/  LDL R11, [R1+0x85c] ;  /* 0x00085c00010b7983 */ /* 0x001ee20000100800 */
[----:B--2---:R-:W-:-:S03]  /*167f0*/  @P1 IMAD.MOV.U32 R14, RZ, RZ, R7 ;  /* 0x000000ffff0e1224 */ /* 0x004fc600078e0007 */
[----:B------:R-:W2:Y:S04]  /*16800*/  LDL R7, [R1+0xf8c] ;  /* 0x000f8c0001077983 */ /* 0x000ea80000100800 */
[----:B------:R0:W2:Y:S02]  /*16810*/  @P1 LDG.E.U16 R26, [R14.64] ;  /* 0x000000060e1a1981 */ /* 0x0000a4000c1e1500 */
[----:B0-----:R-:W-:Y:S02]  /*16820*/  @P0 IMAD.MOV.U32 R15, RZ, RZ, R25 ;  /* 0x000000ffff0f0224 */ /* 0x001fe400078e0019 */
[----:B----4-:R-:W-:-:S05]  /*16830*/  @P0 IMAD.MOV.U32 R14, RZ, RZ, R24 ;  /* 0x000000ffff0e0224 */ /* 0x010fca00078e0018 */
[----:B------:R0:W4:Y:S02]  /*16840*/  @P0 LDG.E.U16 R22, [R14.64] ;  /* 0x000000060e160981 */ /* 0x000124000c1e1500 */
[----:B0-----:R-:W-:Y:S02]  /*16850*/  @P0 IMAD.MOV.U32 R14, RZ, RZ, R19 ;  /* 0x000000ffff0e0224 */ /* 0x001fe400078e0013 */
[----:B------:R-:W-:-:S05]  /*16860*/  @P0 IMAD.MOV.U32 R15, RZ, RZ, R21 ;  /* 0x000000ffff0f0224 */ /* 0x000fca00078e0015 */
[----:B------:R0:W4:Y:S02]  /*16870*/  @P0 LDG.E.U16 R18, [R14.64] ;  /* 0x000000060e120981 */ /* 0x000124000c1e1500 */
[----:B0-----:R-:W-:Y:S02]  /*16880*/  @P0 IMAD.MOV.U32 R14, RZ, RZ, R5 ;  /* 0x000000ffff0e0224 */ /* 0x001fe400078e0005 */
[----:B------:R-:W-:Y:S01]  /*16890*/  @P0 IMAD.MOV.U32 R15, RZ, RZ, R16 ;  /* 0x000000ffff0f0224 */ /* 0x000fe200078e0010 */
[----:B------:R-:W-:Y:S02]  /*168a0*/  ISETP.GT.AND P1, PT, R3, 0x3e, PT ;  /* 0x0000003e0300780c */ /* 0x000fe40003f24270 */
[----:B------:R-:W-:Y:S02]  /*168b0*/  PRMT R10, RZ, 0x7610, R10 ;  /* 0x00007610ff0a7816 */ /* 0x000fe4000000000a */
[----:B------:R-:W-:Y:S01]  /*168c0*/  PRMT R0, RZ, 0x7610, R0 ;  /* 0x00007610ff007816 */ /* 0x000fe20000000000 */
[----:B------:R-:W4:Y:S04]  /*168d0*/  LDL R5, [R1+0xf78] ;  /* 0x000f780001057983 */ /* 0x000f280000100800 */
[----:B------:R0:W4:Y:S02]  /*168e0*/  @P0 LDG.E.U16 R4, [R14.64] ;  /* 0x000000060e040981 */ /* 0x000124000c1e1500 */
[----:B0-----:R-:W-:-:S02]  /*168f0*/  @P0 IMAD.MOV.U32 R15, RZ, RZ, R13 ;  /* 0x000000ffff0f0224 */ /* 0x001fc400078e000d */
[----:B---3--:R-:W-:-:S05]  /*16900*/  @P0 IMAD.MOV.U32 R14, RZ, RZ, R11 ;  /* 0x000000ffff0e0224 */ /* 0x008fca00078e000b */
[----:B------:R0:W3:Y:S02]  /*16910*/  @P0 LDG.E.U16 R10, [R14.64] ;  /* 0x000000060e0a0981 */ /* 0x0000e4000c1e1500 */
[----:B0-----:R-:W-:Y:S02]  /*16920*/  @P1 IMAD.MOV.U32 R15, RZ, RZ, R8 ;  /* 0x000000ffff0f1224 */ /* 0x001fe400078e0008 */
[----:B--2---:R-:W-:-:S05]  /*16930*/  @P1 IMAD.MOV.U32 R14, RZ, RZ, R7 ;  /* 0x000000ffff0e1224 */ /* 0x004fca00078e0007 */
[----:B------:R0:W2:Y:S04]  /*16940*/  @P1 LDG.E.U16 R0, [R14.64] ;  /* 0x000000060e001981 */ /* 0x0000a8000c1e1500 */
[----:B----4-:R1:W-:Y:S04]  /*16950*/  STL [R1+0xe4], R4 ;  /* 0x0000e40401007387 */ /* 0x0103e80000100800 */
[----:B-1----:R-:W4:Y:S01]  /*16960*/  LDL R4, [R1+0xf94] ;  /* 0x000f940001047983 */ /* 0x002f220000100800 */
[----:B------:R1:W-:Y:S02]  /*16970*/  STL [R1+0xf4], R22 ;  /* 0x0000f41601007387 */ /* 0x0003e40000100800 */
[----:B------:R-:W4:Y:S02]  /*16980*/  LDL R21, [R1+0xfa0] ;  /* 0x000fa00001157983 */ /* 0x000f240000100800 */
[----:B------:R-:W4:Y:S01]  /*16990*/  LDL R19, [R1+0xf9c] ;  /* 0x000f9c0001137983 */ /* 0x000f220000100800 */
[----:B-1----:R-:W4:Y:S01]  /*169a0*/  LDL R22, [R1+0xf90] ;  /* 0x000f900001167983 */ /* 0x002f220000100800 */
[----:B------:R1:W-:Y:S02]  /*169b0*/  STL [R1+0xec], R18 ;  /* 0x0000ec1201007387 */ /* 0x0003e40000100800 */
[----:B------:R-:W4:Y:S02]  /*169c0*/  LDL R16, [R1+0xfa4] ;  /* 0x000fa40001107983 */ /* 0x000f240000100800 */
[----:B------:R-:W4:Y:S01]  /*169d0*/  LDL R13, [R1+0xfac] ;  /* 0x000fac00010d7983 */ /* 0x000f220000100800 */
[----:B-1----:R-:W4:Y:S01]  /*169e0*/  LDL R18, [R1+0xfa8] ;  /* 0x000fa80001127983 */ /* 0x002f220000100800 */
[----:B0-----:R-:W-:-:S03]  /*169f0*/  @P1 IMAD.MOV.U32 R15, RZ, RZ, R5 ;  /* 0x000000ffff0f1224 */ /* 0x001fc600078e0005 */
[----:B--2---:R-:W-:Y:S01]  /*16a00*/  STL [R1+0x241c], R0 ;  /* 0x00241c0001007387 */ /* 0x004fe20000100800 */
[----:B------:R-:W-:Y:S02]  /*16a10*/  STL [R1+0x2424], R0 ;  /* 0x0024240001007387 */ /* 0x000fe40000100800 */
[----:B------:R-:W-:Y:S02]  /*16a20*/  STL [R1+0x2428], R0 ;  /* 0x0024280001007387 */ /* 0x000fe40000100800 */
[----:B------:R-:W-:Y:S01]  /*16a30*/  STL [R1+0x2430], R0 ;  /* 0x0024300001007387 */ /* 0x000fe20000100800 */
[----:B------:R-:W-:Y:S01]  /*16a40*/  STL [R1+0xfc], R26 ;  /* 0x0000fc1a01007387 */ /* 0x000fe20000100800 */
        /* <DEDUP_REMOVED lines=13> */
[----:B------:R-:W2:Y:S02]  /*16b20*/  LDL R11, [R1+0xf98] ;  /* 0x000f9800010b7983 */ /* 0x000ea40000100800 */
[----:B---3--:R0:W-:Y:S01]  /*16b30*/  STL [R1+0xe0], R10 ;  /* 0x0000e00a01007387 */ /* 0x0081e20000100800 */
[----:B------:R-:W3:Y:S04]  /*16b40*/  LDL R8, [R1+0xfb0] ;  /* 0x000fb00001087983 */ /* 0x000ee80000100800 */
[----:B------:R-:W2:Y:S04]  /*16b50*/  LDL R7, [R1+0xfb8] ;  /* 0x000fb80001077983 */ /* 0x000ea80000100800 */
[----:B------:R-:W2:Y:S04]  /*16b60*/  LDL R5, [R1+0x7dc] ;  /* 0x0007dc0001057983 */ /* 0x000ea80000100800 */
[----:B0-----:R-:W2:Y:S01]  /*16b70*/  LDL R10, [R1+0xfb4] ;  /* 0x000fb400010a7983 */ /* 0x001ea20000100800 */
[----:B----4-:R-:W-:-:S03]  /*16b80*/  @P1 IMAD.MOV.U32 R14, RZ, RZ, R4 ;  /* 0x000000ffff0e1224 */ /* 0x010fc600078e0004 */
[----:B------:R-:W4:Y:S01]  /*16b90*/  LDL R4, [R1+0x7e0] ;  /* 0x0007e00001047983 */ /* 0x000f220000100800 */
[----:B------:R-:W2:Y:S01]  /*16ba0*/  LDL.LU R27, [R1+0x780] ;  /* 0x00078000011b7983 */ /* 0x000ea20000300800 */
[----:B------:R-:W-:Y:S02]  /*16bb0*/  PRMT R23, RZ, 0x7610, R23 ;  /* 0x00007610ff177816 */ /* 0x000fe40000000017 */
[----:B------:R-:W-:Y:S02]  /*16bc0*/  PRMT R20, RZ, 0x7610, R20 ;  /* 0x00007610ff147816 */ /* 0x000fe40000000014 */
[----:B------:R-:W-:Y:S02]  /*16bd0*/  ISETP.GT.AND P0, PT, R3, 0x3f, PT ;  /* 0x0000003f0300780c */ /* 0x000fe40003f04270 */
[----:B------:R0:W3:Y:S01]  /*16be0*/  @P1 LDG.E.U16 R23, [R14.64] ;  /* 0x000000060e171981 */ /* 0x0000e2000c1e1500 */
[----:B------:R-:W-:Y:S01]  /*16bf0*/  PRMT R17, RZ, 0x7610, R17 ;  /* 0x00007610ff117816 */ /* 0x000fe20000000011 */
[----:B0-----:R-:W-:-:S02]  /*16c00*/  @P1 IMAD.MOV.U32 R14, RZ, RZ, R21 ;  /* 0x000000ffff0e1224 */ /* 0x001fc400078e0015 */
[----:B------:R-:W-:-:S05]  /*16c10*/  @P1 IMAD.MOV.U32 R15, RZ, RZ, R22 ;  /* 0x000000ffff0f1224 */ /* 0x000fca00078e0016 */
[----:B------:R0:W3:Y:S01]  /*16c20*/  @P1 LDG.E.U16 R20, [R14.64] ;  /* 0x000000060e141981 */ /* 0x0000e2000c1e1500 */
[----:B------:R-:W-:Y:S01]  /*16c30*/  PRMT R12, RZ, 0x7610, R12 ;  /* 0x00007610ff0c7816 */ /* 0x000fe2000000000c */
[----:B0-----:R-:W-:Y:S02]  /*16c40*/  @P1 IMAD.MOV.U32 R14, RZ, RZ, R18 ;  /* 0x000000ffff0e1224 */ /* 0x001fe400078e0012 */
[----:B------:R-:W-:-:S05]  /*16c50*/  @P1 IMAD.MOV.U32 R15, RZ, RZ, R19 ;  /* 0x000000ffff0f1224 */ /* 0x000fca00078e0013 */
[----:B------:R0:W4:Y:S01]  /*16c60*/  @P1 LDG.E.U16 R17, [R14.64] ;  /* 0x000000060e111981 */ /* 0x000122000c1e1500 */
[----:B------:R-:W-:Y:S01]  /*16c70*/  PRMT R9, RZ, 0x7610, R9 ;  /* 0x00007610ff097816 */ /* 0x000fe20000000009 */
[----:B0-----:R-:W-:Y:S02]  /*16c80*/  @P0 IMAD.MOV.U32 R14, RZ, RZ, R13 ;  /* 0x000000ffff0e0224 */ /* 0x001fe400078e000d */
[----:B------:R-:W-:-:S05]  /*16c90*/  @P0 IMAD.MOV.U32 R15, RZ, RZ, R16 ;  /* 0x000000ffff0f0224 */ /* 0x000fca00078e0010 */
[----:B------:R0:W4:Y:S01]  /*16ca0*/  @P0 LDG.E.U16 R12, [R14.64] ;  /* 0x000000060e0c0981 */ /* 0x000122000c1e1500 */
[----:B------:R-:W-:-:S03]  /*16cb0*/  PRMT R6, RZ, 0x7610, R6 ;  /* 0x00007610ff067816 */ /* 0x000fc60000000006 */
[----:B--2---:R1:W-:Y:S04]  /*16cc0*/  STL [R1+0x2554], R27 ;  /* 0x0025541b01007387 */ /* 0x0043e80000100800 */
[----:B-1----:R-:W2:Y:S01]  /*16cd0*/  LDL.LU R27, [R1+0x784] ;  /* 0x00078400011b7983 */ /* 0x002ea20000300800 */
[----:B0-----:R-:W-:Y:S02]  /*16ce0*/  @P0 IMAD.MOV.U32 R14, RZ, RZ, R10 ;  /* 0x000000ffff0e0224 */ /* 0x001fe400078e000a */
[----:B------:R-:W-:-:S05]  /*16cf0*/  @P0 IMAD.MOV.U32 R15, RZ, RZ, R11 ;  /* 0x000000ffff0f0224 */ /* 0x000fca00078e000b */
[----:B------:R0:W2:Y:S01]  /*16d00*/  @P0 LDG.E.U16 R9, [R14.64] ;  /* 0x000000060e090981 */ /* 0x0000a2000c1e1500 */
[----:B------:R-:W-:Y:S01]  /*16d10*/  PRMT R0, RZ, 0x7610, R0 ;  /* 0x00007610ff007816 */ /* 0x000fe20000000000 */
[----:B0-----:R-:W-:Y:S02]  /*16d20*/  @P0 IMAD.MOV.U32 R14, RZ, RZ, R7 ;  /* 0x000000ffff0e0224 */ /* 0x001fe400078e0007 */
[----:B---3--:R-:W-:-:S05]  /*16d30*/  @P0 IMAD.MOV.U32 R15, RZ, RZ, R8 ;  /* 0x000000ffff0f0224 */ /* 0x008fca00078e0008 */
[----:B------:R4:W3:Y:S02]  /*16d40*/  @P0 LDG.E.U16 R6, [R14.64] ;  /* 0x000000060e060981 */ /* 0x0008e4000c1e1500 */
[----:B----4-:R-:W-:Y:S02]  /*16d50*/  @P0 IMAD.MOV.U32 R14, RZ, RZ, R4 ;  /* 0x000000ffff0e0224 */ /* 0x010fe400078e0004 */
[----:B------:R-:W-:-:S05]  /*16d60*/  @P0 IMAD.MOV.U32 R15, RZ, RZ, R5 ;  /* 0x000000ffff0f0224 */ /* 0x000fca00078e0005 */
[----:B------:R-:W4:Y:S04]  /*16d70*/  @P0 LDG.E.U16 R0, [R14.64] ;  /* 0x000000060e000981 */ /* 0x000f28000c1e1500 */
[----:B------:R-:W0:Y:S04]  /*16d80*/  S2R R2, SR_TID.X ;  /* 0x0000000000027919 */ /* 0x000e280000002100 */
[----:B------:R-:W1:Y:S01]  /*16d90*/  S2R R24, SR_TID.X ;  /* 0x0000000000187919 */ /* 0x000e620000002100 */
[----:B------:R-:W-:Y:S06]  /*16da0*/  BAR.SYNC.DEFER_BLOCKING 0x0 ;  /* 0x0000000000007b1d */ /* 0x000fec0000010000 */
[----:B--2---:R2:W-:Y:S04]  /*16db0*/  STL [R1+0x2558], R27 ;  /* 0x0025581b01007387 */ /* 0x0045e80000100800 */
[----:B--2---:R-:W2:Y:S01]  /*16dc0*/  LDL.LU R27, [R1+0x788] ;  /* 0x00078800011b7983 */ /* 0x004ea20000300800 */
[----:B------:R-:W2:Y:S03]  /*16dd0*/  LDL.LU R28, [R1+0x5fc] ;  /* 0x0005fc00011c7983 */ /* 0x000ea60000300800 */
[----:B----4-:R4:W-:Y:S04]  /*16de0*/  STL [R1+0xbc], R0 ;  /* 0x0000bc0001007387 */ /* 0x0109e80000100800 */
[----:B----4-:R-:W4:Y:S01]  /*16df0*/  LDL.LU R0, [R1+0x2cc] ;  /* 0x0002cc0001007983 */ /* 0x010f220000300800 */
[----:B------:R-:W4:Y:S02]  /*16e00*/  LDL.LU R4, [R1+0x2c8] ;  /* 0x0002c80001047983 */ /* 0x000f240000300800 */
[----:B------:R-:W4:Y:S02]  /*16e10*/  LDL.LU R5, [R1+0x2c4] ;  /* 0x0002c40001057983 */ /* 0x000f240000300800 */
[----:B---3--:R3:W-:Y:S02]  /*16e20*/  STL [R1+0xc4], R6 ;  /* 0x0000c40601007387 */ /* 0x0087e40000100800 */
[----:B---3--:R-:W3:Y:S01]  /*16e30*/  LDL.LU R6, [R1+0x2c0] ;  /* 0x0002c00001067983 */ /* 0x008ee20000300800 */
[----:B------:R-:W-:Y:S02]  /*16e40*/  STL [R1+0xd8], R23 ;  /* 0x0000d81701007387 */ /* 0x000fe40000100800 */
[----:B------:R-:W3:Y:S02]  /*16e50*/  LDL.LU R7, [R1+0x200] ;  /* 0x0002000001077983 */ /* 0x000ee40000300800 */
[----:B------:R-:W3:Y:S01]  /*16e60*/  LDL.LU R8, [R1+0x1fc] ;  /* 0x0001fc0001087983 */ /* 0x000ee20000300800 */
[----:B------:R0:W-:Y:S01]  /*16e70*/  STL [R1+0xc8], R9 ;  /* 0x0000c80901007387 */ /* 0x0001e20000100800 */
[----:B------:R-:W-:Y:S03]  /*16e80*/  STL [R1+0xd4], R20 ;  /* 0x0000d41401007387 */ /* 0x000fe60000100800 */
[----:B0-----:R-:W3:Y:S01]  /*16e90*/  LDL.LU R9, [R1+0x1f8] ;  /* 0x0001f80001097983 */ /* 0x001ee20000300800 */
[----:B------:R-:W3:Y:S02]  /*16ea0*/  LDL.LU R10, [R1+0x1f4] ;  /* 0x0001f400010a7983 */ /* 0x000ee40000300800 */
[----:B------:R-:W3:Y:S02]  /*16eb0*/  LDL.LU R11, [R1+0x1a0] ;  /* 0x0001a000010b7983 */ /* 0x000ee40000300800 */
[----:B------:R0:W-:Y:S01]  /*16ec0*/  STL [R1+0xcc], R12 ;  /* 0x0000cc0c01007387 */ /* 0x0001e20000100800 */
[----:B------:R1:W-:Y:S04]  /*16ed0*/  STL [R1+0xd0], R17 ;  /* 0x0000d01101007387 */ /* 0x0003e80000100800 */
[----:B0-----:R-:W3:Y:S01]  /*16ee0*/  LDL.LU R12, [R1+0x19c] ;  /* 0x00019c00010c7983 */ /* 0x001ee20000300800 */
[----:B------:R-:W3:Y:S02]  /*16ef0*/  LDL.LU R13, [R1+0x198] ;  /* 0x00019800010d7983 */ /* 0x000ee40000300800 */
[----:B------:R-:W3:Y:S02]  /*16f00*/  LDL.LU R16, [R1+0x194] ;  /* 0x0001940001107983 */ /* 0x000ee40000300800 */
[----:B-1----:R-:W3:Y:S01]  /*16f10*/  LDL.LU R17, [R1+0xc0] ;  /* 0x0000c00001117983 */ /* 0x002ee20000300800 */
[----:B------:R-:W3:Y:S01]  /*16f20*/  LDL.LU R29, [R1+0xb8] ;  /* 0x0000b800011d7983 */ /* 0x000ee20000300800 */
[----:B------:R-:W3:Y:S02]  /*16f30*/  LDL.LU R18, [R1+0xb4] ;  /* 0x0000b40001127983 */ /* 0x000ee40000300800 */
[----:B------:R-:W3:Y:S02]  /*16f40*/  LDL.LU R19, [R1+0xb0] ;  /* 0x0000b00001137983 */ /* 0x000ee40000300800 */
[----:B------:R-:W3:Y:S01]  /*16f50*/  LDL.LU R20, [R1+0x5c] ;  /* 0x00005c0001147983 */ /* 0x000ee20000300800 */
[----:B------:R-:W3:Y:S01]  /*16f60*/  LDL.LU R21, [R1+0x58] ;  /* 0x0000580001157983 */ /* 0x000ee20000300800 */
[----:B------:R-:W3:Y:S02]  /*16f70*/  LDL.LU R22, [R1+0x54] ;  /* 0x0000540001167983 */ /* 0x000ee40000300800 */
[----:B------:R-:W3:Y:S02]  /*16f80*/  LDL.LU R23, [R1+0x50] ;  /* 0x0000500001177983 */ /* 0x000ee40000300800 */
[----:B------:R-:W3:Y:S01]  /*16f90*/  LDL.LU R25, [R1+0x4] ;  /* 0x0000040001197983 */ /* 0x000ee20000300800 */
[----:B------:R-:W3:Y:S01]  /*16fa0*/  LDL.LU R26, [R1] ;  /* 0x00000000011a7983 */ /* 0x000ee20000300800 */
        /* <DEDUP_REMOVED lines=12> */
[----:B------:R-:W-:Y:S01]  /*17070*/  LOP3.LUT R2, R2, 0x3f, RZ, 0xc0, !PT ;  /* 0x0000003f02027812 */ /* 0x000fe200078ec0ff */
[----:B------:R0:W-:Y:S02]  /*17080*/  STL [R1+0x2498], R14 ;  /* 0x0024980e01007387 */ /* 0x0001e40000100800 */
[----:B------:R1:W-:Y:S02]  /*17090*/  STL [R1+0x2534], R24 ;  /* 0x0025341801007387 */ /* 0x0003e40000100800 */
[----:B------:R-:W-:Y:S01]  /*170a0*/  IMAD.SHL.U32 R2, R2, 0x2, RZ ;  /* 0x0000000202027824 */ /* 0x000fe200078e00ff */
[----:B0-----:R-:W-:-:S02]  /*170b0*/  LOP3.LUT R14, R24, 0x3f, RZ, 0xc0, !PT ;  /* 0x0000003f180e7812 */ /* 0x001fc400078ec0ff */
[----:B-1----:R-:W3:Y:S01]  /*170c0*/  LDL.LU R24, [R1+0x3c0] ;  /* 0x0003c00001187983 */ /* 0x002ee20000300800 */
[----:B------:R-:W-:Y:S02]  /*170d0*/  STL [R1+0x2420], R15 ;  /* 0x0024200f01007387 */ /* 0x000fe40000100800 */
[----:B------:R-:W-:Y:S02]  /*170e0*/  STL [R1+0x2490], R15 ;  /* 0x0024900f01007387 */ /* 0x000fe40000100800 */
[----:B------:R0:W-:Y:S01]  /*170f0*/  STL [R1+0x249c], R15 ;  /* 0x00249c0f01007387 */ /* 0x0001e20000100800 */
[----:B------:R-:W-:Y:S01]  /*17100*/  ISETP.GE.AND P0, PT, R14, R3, PT ;  /* 0x000000030e00720c */ /* 0x000fe20003f06270 */
[----:B0-----:R-:W3:Y:S01]  /*17110*/  LDL.LU R15, [R1+0x3c4] ;  /* 0x0003c400010f7983 */ /* 0x001ee20000300800 */
[----:B------:R0:W-:Y:S03]  /*17120*/  STL [R1+0x2508], R14 ;  /* 0x0025080e01007387 */ /* 0x0001e60000100800 */
[----:B0-----:R-:W3:Y:S01]  /*17130*/  LDL.LU R14, [R1+0x3c8] ;  /* 0x0003c800010e7983 */ /* 0x001ee20000300800 */
[----:B------:R0:W-:Y:S03]  /*17140*/  STL [R1+0x24a0], R3 ;  /* 0x0024a00301007387 */ /* 0x0001e60000100800 */
[----:B0-----:R-:W3:Y:S04]  /*17150*/  LDL.LU R3, [R1+0x3cc] ;  /* 0x0003cc0001037983 */ /* 0x001ee80000300800 */
[----:B--2---:R0:W-:Y:S04]  /*17160*/  STS.U16 [R2], R27 ;  /* 0x0000001b02007388 */ /* 0x0041e80000000400 */
[----:B0-----:R-:W2:Y:S04]  /*17170*/  LDL.LU R27, [R1+0x2558] ;  /* 0x00255800011b7983 */ /* 0x001ea80000300800 */
[----:B--2---:R0:W-:Y:S04]  /*17180*/  STS.U16 [R2+0x80], R27 ;  /* 0x0000801b02007388 */ /* 0x0041e80000000400 */
[----:B0-----:R-:W2:Y:S04]  /*17190*/  LDL.LU R27, [R1+0x2554] ;  /* 0x00255400011b7983 */ /* 0x001ea80000300800 */
[----:B------:R-:W-:Y:S04]  /*171a0*/  STS.U16 [R2+0x180], R28 ;  /* 0x0001801c02007388 */ /* 0x000fe80000000400 */
[----:B---3--:R-:W-:Y:S04]  /*171b0*/  STS.U16 [R2+0x6100], R22 ;  /* 0x0061001602007388 */ /* 0x008fe80000000400 */
[----:B------:R-:W-:Y:S04]  /*171c0*/  STS.U16 [R2+0x6180], R23 ;  /* 0x0061801702007388 */ /* 0x000fe80000000400 */
[----:B------:R-:W-:Y:S04]  /*171d0*/  STS.U16 [R2+0x7000], R25 ;  /* 0x0070001902007388 */ /* 0x000fe80000000400 */
[----:B------:R-:W-:Y:S04]  /*171e0*/  STS.U16 [R2+0x7080], R26 ;  /* 0x0070801a02007388 */ /* 0x000fe80000000400 */
[----:B------:R-:W-:Y:S04]  /*171f0*/  STS.U16 [R2+0x1000], R3 ;  /* 0x0010000302007388 */ /* 0x000fe80000000400 */
[----:B------:R-:W-:Y:S04]  /*17200*/  STS.U16 [R2+0x1080], R14 ;  /* 0x0010800e02007388 */ /* 0x000fe80000000400 */
[----:B------:R-:W-:Y:S04]  /*17210*/  STS.U16 [R2+0x1100], R15 ;  /* 0x0011000f02007388 */ /* 0x000fe80000000400 */
[----:B------:R-:W-:Y:S04]  /*17220*/  STS.U16 [R2+0x1180], R24 ;  /* 0x0011801802007388 */ /* 0x000fe80000000400 */
[----:B----4-:R-:W-:Y:S04]  /*17230*/  STS.U16 [R2+0x2080], R4 ;  /* 0x0020800402007388 */ /* 0x010fe80000000400 */
[----:B------:R-:W-:Y:S04]  /*17240*/  STS.U16 [R2+0x2100], R5 ;  /* 0x0021000502007388 */ /* 0x000fe80000000400 */
[----:B------:R-:W-:Y:S04]  /*17250*/  STS.U16 [R2+0x2180], R6 ;  /* 0x0021800602007388 */ /* 0x000fe80000000400 */
[----:B------:R-:W-:Y:S04]  /*17260*/  STS.U16 [R2+0x3000], R7 ;  /* 0x0030000702007388 */ /* 0x000fe80000000400 */
[----:B--2---:R0:W-:Y:S04]  /*17270*/  STS.U16 [R2+0x100], R27 ;  /* 0x0001001b02007388 */ /* 0x0041e80000000400 */
[----:B0-----:R-:W2:Y:S01]  /*17280*/  LDL.LU R27, [R1+0x2550] ;  /* 0x00255000011b7983 */ /* 0x001ea20000300800 */
[----:B------:R-:W3:Y:S02]  /*17290*/  LDL.LU R28, [R1+0x254c] ;  /* 0x00254c00011c7983 */ /* 0x000ee40000300800 */
[----:B------:R-:W4:Y:S02]  /*172a0*/  LDL.LU R22, [R1+0x44c] ;  /* 0x00044c0001167983 */ /* 0x000f240000300800 */
[----:B------:R-:W2:Y:S01]  /*172b0*/  LDL.LU R23, [R1+0x448] ;  /* 0x0004480001177983 */ /* 0x000ea20000300800 */
[----:B------:R-:W4:Y:S01]  /*172c0*/  LDL.LU R25, [R1+0x444] ;  /* 0x0004440001197983 */ /* 0x000f220000300800 */
[----:B------:R-:W4:Y:S02]  /*172d0*/  LDL.LU R26, [R1+0x440] ;  /* 0x00044000011a7983 */ /* 0x000f240000300800 */
[----:B------:R-:W4:Y:S02]  /*172e0*/  LDL.LU R3, [R1+0x3b0] ;  /* 0x0003b00001037983 */ /* 0x000f240000300800 */
[----:B------:R-:W4:Y:S01]  /*172f0*/  LDL.LU R14, [R1+0x2bc] ;  /* 0x0002bc00010e7983 */ /* 0x000f220000300800 */
[----:B------:R-:W4:Y:S01]  /*17300*/  LDL.LU R15, [R1+0x2b8] ;  /* 0x0002b800010f7983 */ /* 0x000f220000300800 */
[----:B------:R-:W4:Y:S02]  /*17310*/  LDL.LU R24, [R1+0x2b4] ;  /* 0x0002b40001187983 */ /* 0x000f240000300800 */
[----:B------:R-:W4:Y:S02]  /*17320*/  LDL.LU R4, [R1+0x2b0] ;  /* 0x0002b00001047983 */ /* 0x000f240000300800 */
[----:B------:R-:W4:Y:S01]  /*17330*/  LDL.LU R5, [R1+0x1f0] ;  /* 0x0001f00001057983 */ /* 0x000f220000300800 */
[----:B------:R-:W4:Y:S04]  /*17340*/  LDL.LU R6, [R1+0x1ec] ;  /* 0x0001ec0001067983 */ /* 0x000f280000300800 */
[----:B------:R0:W-:Y:S01]  /*17350*/  STS.U16 [R2+0x3080], R8 ;  /* 0x0030800802007388 */ /* 0x0001e20000000400 */
[----:B------:R-:W4:Y:S03]  /*17360*/  LDL.LU R7, [R1+0x1e8] ;  /* 0x0001e80001077983 */ /* 0x000f260000300800 */
[----:B------:R1:W-:Y:S04]  /*17370*/  STS.U16 [R2+0x3100], R9 ;  /* 0x0031000902007388 */ /* 0x0003e80000000400 */
[----:B------:R1:W-:Y:S04]  /*17380*/  STS.U16 [R2+0x3180], R10 ;  /* 0x0031800a02007388 */ /* 0x0003e80000000400 */
[----:B------:R1:W-:Y:S04]  /*17390*/  STS.U16 [R2+0x4000], R11 ;  /* 0x0040000b02007388 */ /* 0x0003e80000000400 */
[----:B------:R1:W-:Y:S04]  /*173a0*/  STS.U16 [R2+0x4080], R12 ;  /* 0x0040800c02007388 */ /* 0x0003e80000000400 */
[----:B------:R1:W-:Y:S04]  /*173b0*/  STS.U16 [R2+0x4100], R13 ;  /* 0x0041000d02007388 */ /* 0x0003e80000000400 */
[----:B0-----:R-:W4:Y:S01]  /*173c0*/  LDL.LU R8, [R1+0x1e4] ;  /* 0x0001e40001087983 */ /* 0x001f220000300800 */
[----:B-1----:R-:W4:Y:S02]  /*173d0*/  LDL.LU R9, [R1+0x190] ;  /* 0x0001900001097983 */ /* 0x002f240000300800 */
[----:B------:R-:W4:Y:S01]  /*173e0*/  LDL.LU R10, [R1+0x18c] ;  /* 0x00018c00010a7983 */ /* 0x000f220000300800 */
[----:B------:R-:W4:Y:S01]  /*173f0*/  LDL.LU R11, [R1+0x188] ;  /* 0x00018800010b7983 */ /* 0x000f220000300800 */
[----:B------:R-:W4:Y:S03]  /*17400*/  LDL.LU R12, [R1+0x184] ;  /* 0x00018400010c7983 */ /* 0x000f260000300800 */
        /* <DEDUP_REMOVED lines=15> */
[----:B0-----:R-:W4:Y:S01]  /*17500*/  LDL.LU R20, [R1+0x40] ;  /* 0x0000400001147983 */ /* 0x001f220000300800 */
[----:B-1----:R-:W-:-:S03]  /*17510*/  LOP3.LUT R0, R2, 0x10, RZ, 0x3c, !PT ;  /* 0x0000001002007812 */ /* 0x002fc600078e3cff */
[----:B---3--:R-:W-:Y:S04]  /*17520*/  STS.U16 [R2+0x7100], R28 ;  /* 0x0071001c02007388 */ /* 0x008fe80000000400 */
[----:B------:R0:W-:Y:S04]  /*17530*/  STL [R1+0x24a4], R28 ;  /* 0x0024a41c01007387 */ /* 0x0001e80000100800 */
[----:B--2---:R-:W-:Y:S01]  /*17540*/  STS.U16 [R2+0x7180], R27 ;  /* 0x0071801b02007388 */ /* 0x004fe20000000400 */
[----:B----4-:R-:W-:Y:S03]  /*17550*/  STS.U16 [R0+0x200], R22 ;  /* 0x0002001600007388 */ /* 0x010fe60000000400 */
[----:B------:R-:W-:Y:S04]  /*17560*/  STS.U16 [R0+0x280], R23 ;  /* 0x0002801700007388 */ /* 0x000fe80000000400 */
[----:B0-----:R-:W2:Y:S01]  /*17570*/  LDL.LU R28, [R1+0x3b4] ;  /* 0x0003b400011c7983 */ /* 0x001ea20000300800 */
[----:B------:R0:W-:Y:S02]  /*17580*/  STL [R1+0x24ac], R27 ;  /* 0x0024ac1b01007387 */ /* 0x0001e40000100800 */
[----:B------:R-:W-:Y:S02]  /*17590*/  STS.U16 [R0+0x300], R25 ;  /* 0x0003001900007388 */ /* 0x000fe40000000400 */
[----:B------:R-:W-:Y:S01]  /*175a0*/  STS.U16 [R0+0x380], R26 ;  /* 0x0003801a00007388 */ /* 0x000fe20000000400 */
[----:B0-----:R-:W3:Y:S01]  /*175b0*/  LDL.LU R27, [R1+0x3b8] ;  /* 0x0003b800011b7983 */ /* 0x001ee20000300800 */
[----:B------:R0:W-:Y:S03]  /*175c0*/  STL [R1+0x24a8], R2 ;  /* 0x0024a80201007387 */ /* 0x0001e60000100800 */
[----:B0-----:R-:W4:Y:S01]  /*175d0*/  LDL.LU R2, [R1+0x3bc] ;  /* 0x0003bc0001027983 */ /* 0x001f220000300800 */
[----:B------:R-:W2:Y:S02]  /*175e0*/  LDL.LU R22, [R1+0x2548] ;  /* 0x0025480001167983 */ /* 0x000ea40000300800 */
[----:B------:R-:W2:Y:S02]  /*175f0*/  LDL.LU R23, [R1+0x2544] ;  /* 0x0025440001177983 */ /* 0x000ea40000300800 */
[----:B------:R-:W2:Y:S01]  /*17600*/  LDL.LU R25, [R1+0x2540] ;  /* 0x0025400001197983 */ /* 0x000ea20000300800 */
[----:B------:R-:W2:Y:S04]  /*17610*/  LDL.LU R26, [R1+0x253c] ;  /* 0x00253c00011a7983 */ /* 0x000ea80000300800 */
[----:B----4-:R-:W-:Y:S01]  /*17620*/  STS.U16 [R0+0x1200], R2 ;  /* 0x0012000200007388 */ /* 0x010fe20000000400 */
[----:B---3--:R-:W-:Y:S02]  /*17630*/  STS.U16 [R0+0x1280], R27 ;  /* 0x0012801b00007388 */ /* 0x008fe40000000400 */
[----:B--2---:R-:W-:Y:S01]  /*17640*/  STS.U16 [R0+0x1300], R28 ;  /* 0x0013001c00007388 */ /* 0x004fe20000000400 */
[----:B------:R-:W-:Y:S04]  /*17650*/  STS.U16 [R0+0x1380], R3 ;  /* 0x0013800300007388 */ /* 0x000fe80000000400 */
[----:B------:R-:W-:Y:S01]  /*17660*/  STS.U16 [R0+0x2200], R14 ;  /* 0x0022000e00007388 */ /* 0x000fe20000000400 */
[----:B------:R-:W-:Y:S03]  /*17670*/  STS.U16 [R0+0x2280], R15 ;  /* 0x0022800f00007388 */ /* 0x000fe60000000400 */
[----:B------:R-:W-:Y:S01]  /*17680*/  STL [R1+0x24b0], R26 ;  /* 0x0024b01a01007387 */ /* 0x000fe20000100800 */
[----:B------:R0:W-:Y:S02]  /*17690*/  STS.U16 [R0+0x2300], R24 ;  /* 0x0023001800007388 */ /* 0x0001e40000000400 */
[----:B------:R-:W-:Y:S01]  /*176a0*/  STL [R1+0x24b4], R25 ;  /* 0x0024b41901007387 */ /* 0x000fe20000100800 */
[----:B0-----:R-:W2:Y:S01]  /*176b0*/  LDL.LU R24, [R1+0x43c] ;  /* 0x00043c0001187983 */ /* 0x001ea20000300800 */
[----:B------:R-:W-:Y:S02]  /*176c0*/  STS.U16 [R0+0x2380], R4 ;  /* 0x0023800400007388 */ /* 0x000fe40000000400 */
[----:B------:R-:W-:Y:S02]  /*176d0*/  STS.U16 [R0+0x3200], R5 ;  /* 0x0032000500007388 */ /* 0x000fe40000000400 */
[----:B------:R-:W-:Y:S01]  /*176e0*/  STS.U16 [R0+0x3280], R6 ;  /* 0x0032800600007388 */ /* 0x000fe20000000400 */
[----:B------:R-:W-:Y:S01]  /*176f0*/  STS.U16 [R0+0x3300], R7 ;  /* 0x0033000700007388 */ /* 0x000fe20000000400 */
        /* <DEDUP_REMOVED lines=11> */
[----:B------:R0:W-:Y:S04]  /*177b0*/  STS.U16 [R0+0x6300], R21 ;  /* 0x0063001500007388 */ /* 0x0001e80000000400 */
[----:B0-----:R-:W0:Y:S04]  /*177c0*/  S2R R21, SR_TID.X ;  /* 0x0000000000157919 */ /* 0x001e280000002100 */
[----:B------:R-:W1:Y:S01]  /*177d0*/  S2R R29, SR_TID.X ;  /* 0x00000000001d7919 */ /* 0x000e620000002100 */
[----:B------:R-:W-:Y:S02]  /*177e0*/  STS.U16 [R0+0x6380], R20 ;  /* 0x0063801400007388 */ /* 0x000fe40000000400 */
[----:B------:R-:W-:Y:S02]  /*177f0*/  STS.U16 [R0+0x7200], R26 ;  /* 0x0072001a00007388 */ /* 0x000fe40000000400 */
[----:B------:R-:W-:Y:S01]  /*17800*/  STS.U16 [R0+0x7280], R25 ;  /* 0x0072801900007388 */ /* 0x000fe20000000400 */
[----:B------:R3:W-:Y:S01]  /*17810*/  STS.U16 [R0+0x7300], R23 ;  /* 0x0073001700007388 */ /* 0x0007e20000000400 */
[----:B0-----:R-:W-:-:S05]  /*17820*/  LOP3.LUT R21, R21, 0x3f, RZ, 0xc0, !PT ;  /* 0x0000003f15157812 */ /* 0x001fca00078ec0ff */
[----:B---3--:R-:W-:Y:S01]  /*17830*/  IMAD.SHL.U32 R0, R21, 0x2, RZ ;  /* 0x0000000215007824 */ /* 0x008fe200078e00ff */
[----:B--2---:R1:W-:Y:S01]  /*17840*/  STL [R1+0x2538], R24 ;  /* 0x0025381801007387 */ /* 0x0043e20000100800 */
[----:B------:R-:W2:Y:S02]  /*17850*/  LDL.LU R18, [R1+0x438] ;  /* 0x0004380001127983 */ /* 0x000ea40000300800 */
[----:B------:R-:W3:Y:S02]  /*17860*/  LDL.LU R19, [R1+0x434] ;  /* 0x0004340001137983 */ /* 0x000ee40000300800 */
[----:B------:R-:W4:Y:S01]  /*17870*/  LDL.LU R20, [R1+0x430] ;  /* 0x0004300001147983 */ /* 0x000f220000300800 */
[----:B------:R-:W2:Y:S01]  /*17880*/  LDL.LU R21, [R1+0x3ac] ;  /* 0x0003ac0001157983 */ /* 0x000ea20000300800 */
[----:B------:R-:W2:Y:S02]  /*17890*/  LDL.LU R25, [R1+0x3a0] ;  /* 0x0003a00001197983 */ /* 0x000ea40000300800 */
[----:B------:R-:W2:Y:S02]  /*178a0*/  LDL.LU R26, [R1+0x2ac] ;  /* 0x0002ac00011a7983 */ /* 0x000ea40000300800 */
[----:B------:R-:W2:Y:S01]  /*178b0*/  LDL.LU R2, [R1+0x2a8] ;  /* 0x0002a80001027983 */ /* 0x000ea20000300800 */
[----:B------:R-:W2:Y:S01]  /*178c0*/  LDL.LU R27, [R1+0x2a4] ;  /* 0x0002a400011b7983 */ /* 0x000ea20000300800 */
[----:B------:R-:W2:Y:S02]  /*178d0*/  LDL.LU R28, [R1+0x2a0] ;  /* 0x0002a000011c7983 */ /* 0x000ea40000300800 */
[----:B------:R-:W2:Y:S02]  /*178e0*/  LDL.LU R3, [R1+0x1e0] ;  /* 0x0001e00001037983 */ /* 0x000ea40000300800 */
[----:B------:R-:W2:Y:S01]  /*178f0*/  LDL.LU R14, [R1+0x1dc] ;  /* 0x0001dc00010e7983 */ /* 0x000ea20000300800 */
[----:B------:R-:W2:Y:S01]  /*17900*/  LDL.LU R15, [R1+0x1d8] ;  /* 0x0001d800010f7983 */ /* 0x000ea20000300800 */
[----:B-1----:R-:W-:Y:S01]  /*17910*/  LOP3.LUT R24, R29, 0x3f, RZ, 0xc0, !PT ;  /* 0x0000003f1d187812 */ /* 0x002fe200078ec0ff */
[----:B------:R-:W2:Y:S02]  /*17920*/  LDL.LU R4, [R1+0x1d4] ;  /* 0x0001d40001047983 */ /* 0x000ea40000300800 */
[----:B------:R-:W2:Y:S01]  /*17930*/  LDL.LU R5, [R1+0x180] ;  /* 0x0001800001057983 */ /* 0x000ea20000300800 */
[----:B------:R-:W2:Y:S01]  /*17940*/  LDL.LU R6, [R1+0x17c] ;  /* 0x00017c0001067983 */ /* 0x000ea20000300800 */
[----:B------:R-:W2:Y:S02]  /*17950*/  LDL.LU R7, [R1+0x178] ;  /* 0x0001780001077983 */ /* 0x000ea40000300800 */
[----:B------:R-:W2:Y:S02]  /*17960*/  LDL.LU R8, [R1+0x174] ;  /* 0x0001740001087983 */ /* 0x000ea40000300800 */
[----:B------:R-:W-:Y:S01]  /*17970*/  IMAD.SHL.U32 R24, R24, 0x2, RZ ;  /* 0x0000000218187824 */ /* 0x000fe200078e00ff */
[----:B------:R-:W2:Y:S01]  /*17980*/  LDL.LU R9, [R1+0x9c] ;  /* 0x00009c0001097983 */ /* 0x000ea20000300800 */
[----:B------:R-:W2:Y:S02]  /*17990*/  LDL.LU R10, [R1+0x98] ;  /* 0x00009800010a7983 */ /* 0x000ea40000300800 */
[----:B------:R-:W2:Y:S02]  /*179a0*/  LDL.LU R11, [R1+0x94] ;  /* 0x00009400010b7983 */ /* 0x000ea40000300800 */
[----:B------:R-:W2:Y:S01]  /*179b0*/  LDL.LU R12, [R1+0x90] ;  /* 0x00009000010c7983 */ /* 0x000ea20000300800 */
[----:B------:R-:W2:Y:S01]  /*179c0*/  LDL.LU R13, [R1+0x3c] ;  /* 0x00003c00010d7983 */ /* 0x000ea20000300800 */
[----:B------:R-:W-:Y:S01]  /*179d0*/  LOP3.LUT R24, R24, 0x10, RZ, 0x3c, !PT ;  /* 0x0000001018187812 */ /* 0x000fe200078e3cff */
[----:B------:R-:W2:Y:S02]  /*179e0*/  LDL.LU R16, [R1+0x38] ;  /* 0x0000380001107983 */ /* 0x000ea40000300800 */
[----:B------:R-:W2:Y:S01]  /*179f0*/  LDL.LU R17, [R1+0x34] ;  /* 0x0000340001117983 */ /* 0x000ea20000300800 */
[----:B------:R-:W2:Y:S01]  /*17a00*/  LDL.LU R29, [R1+0x30] ;  /* 0x00003000011d7983 */ /* 0x000ea20000300800 */
[----:B------:R0:W-:Y:S03]  /*17a10*/  STL [R1+0x24b8], R23 ;  /* 0x0024b81701007387 */ /* 0x0001e60000100800 */
[----:B------:R1:W-:Y:S04]  /*17a20*/  STS.U16 [R24+0x7380], R22 ;  /* 0x0073801618007388 */ /* 0x0003e80000000400 */
[----:B0-----:R-:W2:Y:S01]  /*17a30*/  LDL.LU R23, [R1+0x3a4] ;  /* 0x0003a40001177983 */ /* 0x001ea20000300800 */
[----:B-1----:R-:W2:Y:S02]  /*17a40*/  LDL.LU R24, [R1+0x2538] ;  /* 0x0025380001187983 */ /* 0x002ea40000300800 */
[----:B------:R0:W-:Y:S01]  /*17a50*/  STL [R1+0x24d4], R22 ;  /* 0x0024d41601007387 */ /* 0x0001e20000100800 */
[----:B------:R-:W-:Y:S01]  /*17a60*/  LOP3.LUT R0, R0, 0x20, RZ, 0x3c, !PT ;  /* 0x0000002000007812 */ /* 0x000fe200078e3cff */
[----:B0-----:R-:W4:Y:S04]  /*17a70*/  LDL.LU R22, [R1+0x3a8] ;  /* 0x0003a80001167983 */ /* 0x001f280000300800 */
[----:B--2---:R0:W-:Y:S01]  /*17a80*/  STS.U16 [R0+0x400], R24 ;  /* 0x0004001800007388 */ /* 0x0041e20000000400 */
[----:B------:R1:W-:Y:S02]  /*17a90*/  STS.U16 [R0+0x480], R18 ;  /* 0x0004801200007388 */ /* 0x0003e40000000400 */
[----:B---3--:R2:W-:Y:S02]  /*17aa0*/  STS.U16 [R0+0x500], R19 ;  /* 0x0005001300007388 */ /* 0x0085e40000000400 */
[----:B----4-:R3:W-:Y:S01]  /*17ab0*/  STS.U16 [R0+0x580], R20 ;  /* 0x0005801400007388 */ /* 0x0107e20000000400 */
[----:B------:R3:W-:Y:S04]  /*17ac0*/  STS.U16 [R0+0x1400], R21 ;  /* 0x0014001500007388 */ /* 0x0007e80000000400 */
[----:B0-----:R-:W4:Y:S01]  /*17ad0*/  LDL.LU R24, [R1+0x2534] ;  /* 0x0025340001187983 */ /* 0x001f220000300800 */
[----:B-1----:R-:W4:Y:S02]  /*17ae0*/  LDL.LU R18, [R1+0x2530] ;  /* 0x0025300001127983 */ /* 0x002f240000300800 */
[----:B--2---:R-:W2:Y:S01]  /*17af0*/  LDL.LU R19, [R1+0x252c] ;  /* 0x00252c0001137983 */ /* 0x004ea20000300800 */
[----:B---3--:R-:W3:Y:S04]  /*17b00*/  LDL.LU R20, [R1+0x2528] ;  /* 0x0025280001147983 */ /* 0x008ee80000300800 */
[----:B------:R-:W2:Y:S04]  /*17b10*/  LDL.LU R21, [R1+0x2524] ;  /* 0x0025240001157983 */ /* 0x000ea80000300800 */
        /* <DEDUP_REMOVED lines=18> */
[----:B------:R0:W-:Y:S01]  /*17c40*/  STS.U16 [R0+0x5580], R12 ;  /* 0x0055800c00007388 */ /* 0x0001e20000000400 */
[----:B--2---:R-:W-:Y:S01]  /*17c50*/  STL [R1+0x24d8], R21 ;  /* 0x0024d81501007387 */ /* 0x004fe20000100800 */
[----:B0-----:R-:W2:Y:S03]  /*17c60*/  LDL.LU R12, [R1+0x428] ;  /* 0x00042800010c7983 */ /* 0x001ea60000300800 */
[----:B--2---:R0:W-:Y:S04]  /*17c70*/  STL [R1+0x251c], R12 ;  /* 0x00251c0c01007387 */ /* 0x0041e80000100800 */
[----:B0-----:R-:W2:Y:S01]  /*17c80*/  LDL.LU R12, [R1+0x42c] ;  /* 0x00042c00010c7983 */ /* 0x001ea20000300800 */
[----:B------:R-:W-:Y:S02]  /*17c90*/  STS.U16 [R0+0x6400], R13 ;  /* 0x0064000d00007388 */ /* 0x000fe40000000400 */
[----:B------:R-:W-:Y:S02]  /*17ca0*/  STS.U16 [R0+0x6480], R16 ;  /* 0x0064801000007388 */ /* 0x000fe40000000400 */
[----:B------:R-:W-:Y:S01]  /*17cb0*/  STS.U16 [R0+0x6500], R17 ;  /* 0x0065001100007388 */ /* 0x000fe20000000400 */
[----:B------:R4:W-:Y:S01]  /*17cc0*/  STS.U16 [R0+0x6580], R29 ;  /* 0x0065801d00007388 */ /* 0x0009e20000000400 */
[----:B------:R0:W-:Y:S01]  /*17cd0*/  STS.U16 [R0+0x7400], R21 ;  /* 0x0074001500007388 */ /* 0x0001e20000000400 */
[C---:B----4-:R-:W-:Y:S01]  /*17ce0*/  LOP3.LUT R29, R24.reuse, 0x3f, RZ, 0xc0, !PT ;  /* 0x0000003f181d7812 */ /* 0x050fe200078ec0ff */
[----:B------:R-:W-:Y:S01]  /*17cf0*/  LOP3.LUT R24, R24, 0x3f, RZ, 0xc0, !PT ;  /* 0x0000003f18187812 */ /* 0x000fe200078ec0ff */
[----:B--2---:R1:W-:Y:S01]  /*17d00*/  STL [R1+0x2520], R12 ;  /* 0x0025200c01007387 */ /* 0x0043e20000100800 */
[----:B------:R-:W2:Y:S02]  /*17d10*/  LDL.LU R13, [R1+0x424] ;  /* 0x00042400010d7983 */ /* 0x000ea40000300800 */
[----:B------:R-:W4:Y:S02]  /*17d20*/  LDL.LU R16, [R1+0x420] ;  /* 0x0004200001107983 */ /* 0x000f240000300800 */
[----:B------:R-:W2:Y:S01]  /*17d30*/  LDL.LU R17, [R1+0x32c] ;  /* 0x00032c0001117983 */ /* 0x000ea20000300800 */
[----:B0-----:R-:W2:Y:S01]  /*17d40*/  LDL.LU R21, [R1+0x29c] ;  /* 0x00029c0001157983 */ /* 0x001ea20000300800 */
        /* <DEDUP_REMOVED lines=8> */
[----:B------:R-:W2:Y:S02]  /*17dd0*/  LDL.LU R14, [R1+0x16c] ;  /* 0x00016c00010e7983 */ /* 0x000ea40000300800 */
[----:B------:R-:W2:Y:S02]  /*17de0*/  LDL.LU R15, [R1+0x168] ;  /* 0x00016800010f7983 */ /* 0x000ea40000300800 */
[----:B-1----:R-:W-:Y:S01]  /*17df0*/  IMAD.SHL.U32 R12, R24, 0x2, RZ ;  /* 0x00000002180c7824 */ /* 0x002fe200078e00ff */
        /* <DEDUP_REMOVED lines=9> */
[----:B------:R-:W2:Y:S03]  /*17e90*/  LDL.LU R24, [R1+0x20] ;  /* 0x0000200001187983 */ /* 0x000ea60000300800 */
[----:B---3--:R-:W-:Y:S01]  /*17ea0*/  STS.U16 [R12+0x7480], R20 ;  /* 0x007480140c007388 */ /* 0x008fe20000000400 */
[----:B------:R0:W-:Y:S02]  /*17eb0*/  STL [R1+0x24dc], R20 ;  /* 0x0024dc1401007387 */ /* 0x0001e40000100800 */
[----:B------:R-:W-:Y:S02]  /*17ec0*/  STS.U16 [R12+0x7500], R19 ;  /* 0x007500130c007388 */ /* 0x000fe40000000400 */
[----:B------:R-:W-:Y:S01]  /*17ed0*/  STS.U16 [R12+0x7580], R18 ;  /* 0x007580120c007388 */ /* 0x000fe20000000400 */
[----:B0-----:R-:W2:Y:S01]  /*17ee0*/  LDL.LU R20, [R1+0x320] ;  /* 0x0003200001147983 */ /* 0x001ea20000300800 */
[----:B------:R0:W-:Y:S03]  /*17ef0*/  STL [R1+0x24e0], R19 ;  /* 0x0024e01301007387 */ /* 0x0001e60000100800 */
[----:B0-----:R-:W2:Y:S01]  /*17f00*/  LDL.LU R19, [R1+0x324] ;  /* 0x0003240001137983 */ /* 0x001ea20000300800 */
[----:B------:R-:W2:Y:S02]  /*17f10*/  LDL.LU R12, [R1+0x2520] ;  /* 0x00252000010c7983 */ /* 0x000ea40000300800 */
[----:B------:R-:W-:-:S02]  /*17f20*/  IMAD.SHL.U32 R0, R29, 0x2, RZ ;  /* 0x000000021d007824 */ /* 0x000fc400078e00ff */
[----:B------:R0:W-:Y:S03]  /*17f30*/  STL [R1+0x24e4], R18 ;  /* 0x0024e41201007387 */ /* 0x0001e60000100800 */
[----:B------:R-:W-:Y:S01]  /*17f40*/  LOP3.LUT R0, R0, 0x30, RZ, 0x3c, !PT ;  /* 0x0000003000007812 */ /* 0x000fe200078e3cff */
[----:B0-----:R-:W2:Y:S04]  /*17f50*/  LDL.LU R18, [R1+0x328] ;  /* 0x0003280001127983 */ /* 0x001ea80000300800 */
[----:B--2---:R0:W-:Y:S04]  /*17f60*/  STS.U16 [R0+0x600], R12 ;  /* 0x0006000c00007388 */ /* 0x0041e80000000400 */
[----:B0-----:R-:W2:Y:S04]  /*17f70*/  LDL.LU R12, [R1+0x251c] ;  /* 0x00251c00010c7983 */ /* 0x001ea80000300800 */
[----:B--2---:R0:W-:Y:S01]  /*17f80*/  STS.U16 [R0+0x680], R12 ;  /* 0x0006800c00007388 */ /* 0x0041e20000000400 */
[----:B------:R1:W-:Y:S02]  /*17f90*/  STS.U16 [R0+0x700], R13 ;  /* 0x0007000d00007388 */ /* 0x0003e40000000400 */
[----:B----4-:R2:W-:Y:S02]  /*17fa0*/  STS.U16 [R0+0x780], R16 ;  /* 0x0007801000007388 */ /* 0x0105e40000000400 */
[----:B------:R4:W-:Y:S01]  /*17fb0*/  STS.U16 [R0+0x1600], R17 ;  /* 0x0016001100007388 */ /* 0x0009e20000000400 */
[----:B0-----:R-:W3:Y:S01]  /*17fc0*/  LDL.LU R12, [R1+0x2518] ;  /* 0x00251800010c7983 */ /* 0x001ee20000300800 */
[----:B-1----:R-:W3:Y:S02]  /*17fd0*/  LDL.LU R13, [R1+0x2514] ;  /* 0x00251400010d7983 */ /* 0x002ee40000300800 */
[----:B--2---:R-:W2:Y:S02]  /*17fe0*/  LDL.LU R16, [R1+0x2510] ;  /* 0x0025100001107983 */ /* 0x004ea40000300800 */
[----:B----4-:R-:W4:Y:S01]  /*17ff0*/  LDL.LU R17, [R1+0x250c] ;  /* 0x00250c0001117983 */ /* 0x010f220000300800 */
        /* <DEDUP_REMOVED lines=14> */
[----:B------:R0:W-:Y:S02]  /*180e0*/  STS.U16 [R0+0x4780], R4 ;  /* 0x0047800400007388 */ /* 0x0001e40000000400 */
[----:B------:R-:W-:Y:S01]  /*180f0*/  STS.U16 [R0+0x5600], R5 ;  /* 0x0056000500007388 */ /* 0x000fe20000000400 */
[----:B------:R-:W-:Y:S01]  /*18100*/  STS.U16 [R0+0x5680], R6 ;  /* 0x0056800600007388 */ /* 0x000fe20000000400 */
[----:B------:R-:W-:Y:S02]  /*18110*/  STS.U16 [R0+0x5700], R7 ;  /* 0x0057000700007388 */ /* 0x000fe40000000400 */
[----:B------:R1:W-:Y:S02]  /*18120*/  STS.U16 [R0+0x5780], R8 ;  /* 0x0057800800007388 */ /* 0x0003e40000000400 */
[----:B------:R1:W-:Y:S01]  /*18130*/  STS.U16 [R0+0x6600], R9 ;  /* 0x0066000900007388 */ /* 0x0003e20000000400 */
[----:B------:R1:W-:Y:S01]  /*18140*/  STS.U16 [R0+0x6680], R10 ;  /* 0x0066800a00007388 */ /* 0x0003e20000000400 */
[----:B------:R1:W-:Y:S02]  /*18150*/  STS.U16 [R0+0x6700], R11 ;  /* 0x0067000b00007388 */ /* 0x0003e40000000400 */
[----:B------:R-:W-:Y:S02]  /*18160*/  STS.U16 [R0+0x6780], R24 ;  /* 0x0067801800007388 */ /* 0x000fe40000000400 */
[----:B0-----:R-:W-:Y:S01]  /*18170*/  IMAD.SHL.U32 R4, R29, 0x2, RZ ;  /* 0x000000021d047824 */ /* 0x001fe200078e00ff */
[----:B----4-:R-:W-:Y:S01]  /*18180*/  STL [R1+0x24e8], R17 ;  /* 0x0024e81101007387 */ /* 0x010fe20000100800 */
[----:B--2---:R-:W-:Y:S02]  /*18190*/  STL [R1+0x24ec], R16 ;  /* 0x0024ec1001007387 */ /* 0x004fe40000100800 */
[----:B------:R-:W2:Y:S02]  /*181a0*/  LDL.LU R14, [R1+0x41c] ;  /* 0x00041c00010e7983 */ /* 0x000ea40000300800 */
[----:B-1----:R-:W4:Y:S01]  /*181b0*/  LDL.LU R8, [R1+0x418] ;  /* 0x0004180001087983 */ /* 0x002f220000300800 */
[----:B------:R-:W4:Y:S04]  /*181c0*/  LDL.LU R9, [R1+0x414] ;  /* 0x0004140001097983 */ /* 0x000f280000300800 */
[----:B------:R-:W-:Y:S01]  /*181d0*/  STS.U16 [R0+0x7600], R17 ;  /* 0x0076001100007388 */ /* 0x000fe20000000400 */
[----:B------:R-:W4:Y:S02]  /*181e0*/  LDL.LU R10, [R1+0x410] ;  /* 0x00041000010a7983 */ /* 0x000f240000300800 */
[----:B------:R0:W-:Y:S02]  /*181f0*/  STS.U16 [R0+0x7680], R16 ;  /* 0x0076801000007388 */ /* 0x0001e40000000400 */
[----:B------:R-:W4:Y:S01]  /*18200*/  LDL.LU R11, [R1+0x31c] ;  /* 0x00031c00010b7983 */ /* 0x000f220000300800 */
[----:B---3--:R-:W-:Y:S04]  /*18210*/  STS.U16 [R0+0x7700], R13 ;  /* 0x0077000d00007388 */ /* 0x008fe80000000400 */
[----:B0-----:R-:W4:Y:S01]  /*18220*/  LDL.LU R16, [R1+0x310] ;  /* 0x0003100001107983 */ /* 0x001f220000300800 */
[----:B------:R-:W4:Y:S02]  /*18230*/  LDL.LU R17, [R1+0x28c] ;  /* 0x00028c0001117983 */ /* 0x000f240000300800 */
[----:B------:R-:W4:Y:S02]  /*18240*/  LDL.LU R18, [R1+0x288] ;  /* 0x0002880001127983 */ /* 0x000f240000300800 */
[----:B------:R-:W4:Y:S01]  /*18250*/  LDL.LU R19, [R1+0x284] ;  /* 0x0002840001137983 */ /* 0x000f220000300800 */
[----:B------:R-:W4:Y:S01]  /*18260*/  LDL.LU R20, [R1+0x280] ;  /* 0x0002800001147983 */ /* 0x000f220000300800 */
[----:B------:R-:W4:Y:S02]  /*18270*/  LDL.LU R7, [R1+0x1c0] ;  /* 0x0001c00001077983 */ /* 0x000f240000300800 */
[----:B------:R-:W4:Y:S02]  /*18280*/  LDL.LU R24, [R1+0x1bc] ;  /* 0x0001bc0001187983 */ /* 0x000f240000300800 */
[----:B------:R-:W4:Y:S01]  /*18290*/  LDL.LU R29, [R1+0x1b8] ;  /* 0x0001b800011d7983 */ /* 0x000f220000300800 */
[----:B------:R0:W-:Y:S04]  /*182a0*/  STL [R1+0x24f0], R13 ;  /* 0x0024f00d01007387 */ /* 0x0001e80000100800 */
        /* <DEDUP_REMOVED lines=8> */
[----:B------:R-:W4:Y:S01]  /*18330*/  LDL.LU R28, [R1+0x74] ;  /* 0x00007400011c7983 */ /* 0x000f220000300800 */
[----:B------:R-:W4:Y:S03]  /*18340*/  LDL.LU R3, [R1+0x70] ;  /* 0x0000700001037983 */ /* 0x000f260000300800 */
[----:B------:R0:W-:Y:S01]  /*18350*/  STS.U16 [R0+0x7780], R12 ;  /* 0x0077800c00007388 */ /* 0x0001e20000000400 */
[----:B------:R-:W4:Y:S03]  /*18360*/  LDL.LU R15, [R1+0x1c] ;  /* 0x00001c00010f7983 */ /* 0x000f260000300800 */
[----:B0-----:R-:W4:Y:S01]  /*18370*/  LDL.LU R0, [R1+0x18] ;  /* 0x0000180001007983 */ /* 0x001f220000300800 */
[----:B------:R-:W4:Y:S02]  /*18380*/  LDL.LU R5, [R1+0x14] ;  /* 0x0000140001057983 */ /* 0x000f240000300800 */
[----:B------:R-:W4:Y:S02]  /*18390*/  LDL.LU R6, [R1+0x10] ;  /* 0x0000100001067983 */ /* 0x000f240000300800 */
[----:B------:R0:W-:Y:S02]  /*183a0*/  STL [R1+0x24f4], R12 ;  /* 0x0024f40c01007387 */ /* 0x0001e40000100800 */
[----:B0-----:R-:W4:Y:S01]  /*183b0*/  LDL.LU R12, [R1+0x318] ;  /* 0x00031800010c7983 */ /* 0x001f220000300800 */
[----:B------:R-:W-:-:S05]  /*183c0*/  LOP3.LUT R4, R4, 0x40, RZ, 0x3c, !PT ;  /* 0x0000004004047812 */ /* 0x000fca00078e3cff */
[----:B--2---:R0:W-:Y:S01]  /*183d0*/  STS.U16 [R4+0x800], R14 ;  /* 0x0008000e04007388 */ /* 0x0041e20000000400 */
[----:B----4-:R1:W-:Y:S03]  /*183e0*/  STS.U16 [R4+0x880], R8 ;  /* 0x0008800804007388 */ /* 0x0103e60000000400 */
[----:B------:R2:W-:Y:S04]  /*183f0*/  STS.U16 [R4+0x900], R9 ;  /* 0x0009000904007388 */ /* 0x0005e80000000400 */
[----:B------:R4:W-:Y:S01]  /*18400*/  STS.U16 [R4+0x980], R10 ;  /* 0x0009800a04007388 */ /* 0x0009e20000000400 */
[----:B------:R4:W-:Y:S03]  /*18410*/  STS.U16 [R4+0x1800], R11 ;  /* 0x0018000b04007388 */ /* 0x0009e60000000400 */
[----:B0-----:R-:W3:Y:S04]  /*18420*/  LDL.LU R14, [R1+0x2508] ;  /* 0x00250800010e7983 */ /* 0x001ee80000300800 */
[----:B-1----:R-:W3:Y:S01]  /*18430*/  LDL.LU R8, [R1+0x2504] ;  /* 0x0025040001087983 */ /* 0x002ee20000300800 */
[----:B--2---:R-:W2:Y:S03]  /*18440*/  LDL.LU R9, [R1+0x2500] ;  /* 0x0025000001097983 */ /* 0x004ea60000300800 */
[----:B----4-:R-:W4:Y:S01]  /*18450*/  LDL.LU R10, [R1+0x24fc] ;  /* 0x0024fc00010a7983 */ /* 0x010f220000300800 */
[----:B------:R-:W2:Y:S03]  /*18460*/  LDL.LU R11, [R1+0x24f8] ;  /* 0x0024f800010b7983 */ /* 0x000ea60000300800 */
[----:B------:R-:W-:Y:S01]  /*18470*/  STS.U16 [R4+0x1880], R12 ;  /* 0x0018800c04007388 */ /* 0x000fe20000000400 */
[----:B------:R-:W-:Y:S02]  /*18480*/  STS.U16 [R4+0x1900], R13 ;  /* 0x0019000d04007388 */ /* 0x000fe40000000400 */
[----:B------:R-:W-:Y:S02]  /*18490*/  STS.U16 [R4+0x1980], R16 ;  /* 0x0019801004007388 */ /* 0x000fe40000000400 */
[----:B------:R-:W-:Y:S01]  /*184a0*/  STS.U16 [R4+0x2800], R17 ;  /* 0x0028001104007388 */ /* 0x000fe20000000400 */
[----:B------:R-:W-:Y:S01]  /*184b0*/  STS.U16 [R4+0x2880], R18 ;  /* 0x0028801204007388 */ /* 0x000fe20000000400 */
[----:B------:R-:W-:Y:S02]  /*184c0*/  STS.U16 [R4+0x2900], R19 ;  /* 0x0029001304007388 */ /* 0x000fe40000000400 */
[----:B------:R-:W-:Y:S02]  /*184d0*/  STS.U16 [R4+0x2980], R20 ;  /* 0x0029801404007388 */ /* 0x000fe40000000400 */
[----:B------:R0:W-:Y:S01]  /*184e0*/  STS.U16 [R4+0x3800], R7 ;  /* 0x0038000704007388 */ /* 0x0001e20000000400 */
[----:B------:R1:W-:Y:S01]  /*184f0*/  STS.U16 [R4+0x3880], R24 ;  /* 0x0038801804007388 */ /* 0x0003e20000000400 */
[----:B------:R1:W-:Y:S03]  /*18500*/  STS.U16 [R4+0x3900], R29 ;  /* 0x0039001d04007388 */ /* 0x0003e60000000400 */
[----:B0-----:R-:W4:Y:S01]  /*18510*/  LDL.LU R7, [R1+0x40c] ;  /* 0x00040c0001077983 */ /* 0x001f220000300800 */
[----:B-1----:R-:W4:Y:S02]  /*18520*/  LDL.LU R24, [R1+0x408] ;  /* 0x0004080001187983 */ /* 0x002f240000300800 */
[----:B------:R-:W4:Y:S02]  /*18530*/  LDL.LU R29, [R1+0x404] ;  /* 0x00040400011d7983 */ /* 0x000f240000300800 */
[----:B------:R-:W-:Y:S01]  /*18540*/  STS.U16 [R4+0x3980], R21 ;  /* 0x0039801504007388 */ /* 0x000fe20000000400 */
[----:B------:R-:W-:Y:S01]  /*18550*/  STS.U16 [R4+0x4800], R22 ;  /* 0x0048001604007388 */ /* 0x000fe20000000400 */
[----:B------:R-:W-:Y:S02]  /*18560*/  STS.U16 [R4+0x4880], R23 ;  /* 0x0048801704007388 */ /* 0x000fe40000000400 */
[----:B------:R0:W-:Y:S01]  /*18570*/  STS.U16 [R4+0x4900], R25 ;  /* 0x0049001904007388 */ /* 0x0001e20000000400 */
[----:B------:R-:W4:Y:S01]  /*18580*/  LDL.LU R12, [R1+0x400] ;  /* 0x00040000010c7983 */ /* 0x000f220000300800 */
[----:B------:R1:W-:Y:S02]  /*18590*/  STS.U16 [R4+0x4980], R26 ;  /* 0x0049801a04007388 */ /* 0x0003e40000000400 */
[----:B------:R1:W-:Y:S02]  /*185a0*/  STS.U16 [R4+0x5800], R2 ;  /* 0x0058000204007388 */ /* 0x0003e40000000400 */
[----:B------:R1:W-:Y:S01]  /*185b0*/  STS.U16 [R4+0x5880], R27 ;  /* 0x0058801b04007388 */ /* 0x0003e20000000400 */
[----:B------:R1:W-:Y:S04]  /*185c0*/  STS.U16 [R4+0x5900], R28 ;  /* 0x0059001c04007388 */ /* 0x0003e80000000400 */
[----:B0-----:R-:W4:Y:S01]  /*185d0*/  LDL.LU R25, [R1+0x30c] ;  /* 0x00030c0001197983 */ /* 0x001f220000300800 */
[----:B-1----:R-:W4:Y:S03]  /*185e0*/  LDL.LU R26, [R1+0x308] ;  /* 0x00030800011a7983 */ /* 0x002f260000300800 */
[----:B------:R-:W4:Y:S04]  /*185f0*/  LDL.LU R2, [R1+0x304] ;  /* 0x0003040001027983 */ /* 0x000f280000300800 */
[----:B------:R-:W4:Y:S01]  /*18600*/  LDL.LU R27, [R1+0x300] ;  /* 0x00030000011b7983 */ /* 0x000f220000300800 */
[----:B------:R0:W-:Y:S02]  /*18610*/  STS.U16 [R4+0x5980], R3 ;  /* 0x0059800304007388 */ /* 0x0001e40000000400 */
[----:B------:R-:W4:Y:S02]  /*18620*/  LDL.LU R28, [R1+0x27c] ;  /* 0x00027c00011c7983 */ /* 0x000f240000300800 */
[----:B------:R1:W-:Y:S01]  /*18630*/  STS.U16 [R4+0x6800], R15 ;  /* 0x0068000f04007388 */ /* 0x0003e20000000400 */
[----:B------:R1:W-:Y:S01]  /*18640*/  STS.U16 [R4+0x6880], R0 ;  /* 0x0068800004007388 */ /* 0x0003e20000000400 */
[----:B------:R-:W-:Y:S03]  /*18650*/  STS.U16 [R4+0x6900], R5 ;  /* 0x0069000504007388 */ /* 0x000fe60000000400 */
[----:B0-----:R-:W4:Y:S01]  /*18660*/  LDL.LU R3, [R1+0x278] ;  /* 0x0002780001037983 */ /* 0x001f220000300800 */
[----:B-1----:R-:W4:Y:S03]  /*18670*/  LDL.LU R15, [R1+0x274] ;  /* 0x00027400010f7983 */ /* 0x002f260000300800 */
[----:B------:R-:W4:Y:S01]  /*18680*/  LDL.LU R0, [R1+0x270] ;  /* 0x0002700001007983 */ /* 0x000f220000300800 */
[----:B------:R-:W4:Y:S03]  /*18690*/  LDL.LU R13, [R1+0x1b0] ;  /* 0x0001b000010d7983 */ /* 0x000f260000300800 */
[----:B------:R-:W4:Y:S01]  /*186a0*/  LDL.LU R16, [R1+0x1ac] ;  /* 0x0001ac0001107983 */ /* 0x000f220000300800 */
[----:B------:R-:W4:Y:S03]  /*186b0*/  LDL.LU R17, [R1+0x1a8] ;  /* 0x0001a80001117983 */ /* 0x000f260000300800 */
[----:B------:R-:W-:Y:S01]  /*186c0*/  STS.U16 [R4+0x6980], R6 ;  /* 0x0069800604007388 */ /* 0x000fe20000000400 */
[----:B------:R-:W4:Y:S02]  /*186d0*/  LDL.LU R18, [R1+0x1a4] ;  /* 0x0001a40001127983 */ /* 0x000f240000300800 */
[----:B------:R-:W4:Y:S02]  /*186e0*/  LDL.LU R19, [R1+0x100] ;  /* 0x0001000001137983 */ /* 0x000f240000300800 */
[----:B------:R-:W4:Y:S01]  /*186f0*/  LDL.LU R20, [R1+0xf8] ;  /* 0x0000f80001147983 */ /* 0x000f220000300800 */
[----:B------:R-:W4:Y:S01]  /*18700*/  LDL.LU R21, [R1+0xf0] ;  /* 0x0000f00001157983 */ /* 0x000f220000300800 */
[----:B------:R-:W4:Y:S02]  /*18710*/  LDL.LU R22, [R1+0xe8] ;  /* 0x0000e80001167983 */ /* 0x000f240000300800 */
[C---:B---3--:R-:W-:Y:S01]  /*18720*/  IMAD.SHL.U32 R23, R14.reuse, 0x2, RZ ;  /* 0x000000020e177824 */ /* 0x048fe200078e00ff */
[----:B--2---:R-:W-:Y:S04]  /*18730*/  STS.U16 [R4+0x7800], R11 ;  /* 0x0078000b04007388 */ /* 0x004fe80000000400 */
[----:B------:R-:W-:Y:S01]  /*18740*/  LOP3.LUT R23, R23, 0x50, RZ, 0x3c, !PT ;  /* 0x0000005017177812 */ /* 0x000fe200078e3cff */
[----:B----4-:R-:W-:Y:S01]  /*18750*/  STS.U16 [R4+0x7880], R10 ;  /* 0x0078800a04007388 */ /* 0x010fe20000000400 */
[----:B------:R-:W-:Y:S04]  /*18760*/  STS.U16 [R4+0x7900], R9 ;  /* 0x0079000904007388 */ /* 0x000fe80000000400 */
[----:B------:R0:W-:Y:S04]  /*18770*/  STS.U16 [R4+0x7980], R8 ;  /* 0x0079800804007388 */ /* 0x0001e80000000400 */
[----:B0-----:R-:W2:Y:S01]  /*18780*/  LDL.LU R4, [R1+0x6c] ;  /* 0x00006c0001047983 */ /* 0x001ea20000300800 */
[----:B------:R-:W3:Y:S02]  /*18790*/  LDL.LU R5, [R1+0x68] ;  /* 0x0000680001057983 */ /* 0x000ee40000300800 */
[----:B------:R-:W4:Y:S01]  /*187a0*/  LDL.LU R6, [R1+0x64] ;  /* 0x0000640001067983 */ /* 0x000f220000300800 */
[----:B------:R0:W-:Y:S01]  /*187b0*/  STS.U16 [R23+0xa00], R7 ;  /* 0x000a000717007388 */ /* 0x0001e20000000400 */
[----:B------:R1:W-:Y:S02]  /*187c0*/  STS.U16 [R23+0xa80], R24 ;  /* 0x000a801817007388 */ /* 0x0003e40000000400 */
[----:B------:R1:W-:Y:S01]  /*187d0*/  STS.U16 [R23+0xb00], R29 ;  /* 0x000b001d17007388 */ /* 0x0003e20000000400 */
[----:B0-----:R-:W4:Y:S01]  /*187e0*/  LDL.LU R7, [R1+0x60] ;  /* 0x0000600001077983 */ /* 0x001f220000300800 */
[----:B-1----:R-:W4:Y:S02]  /*187f0*/  LDL.LU R24, [R1+0xc] ;  /* 0x00000c0001187983 */ /* 0x002f240000300800 */
[----:B------:R-:W4:Y:S01]  /*18800*/  LDL.LU R29, [R1+0x8] ;  /* 0x00000800011d7983 */ /* 0x000f220000300800 */
[----:B------:R0:W-:Y:S01]  /*18810*/  STS.U16 [R23+0xb80], R12 ;  /* 0x000b800c17007388 */ /* 0x0001e20000000400 */
[----:B------:R1:W-:Y:S03]  /*18820*/  STS.U16 [R23+0x1a00], R25 ;  /* 0x001a001917007388 */ /* 0x0003e60000000400 */
[----:B------:R1:W-:Y:S01]  /*18830*/  STS.U16 [R23+0x1a80], R26 ;  /* 0x001a801a17007388 */ /* 0x0003e20000000400 */
[----:B------:R-:W-:Y:S02]  /*18840*/  STS.U16 [R23+0x1b00], R2 ;  /* 0x001b000217007388 */ /* 0x000fe40000000400 */
[----:B------:R1:W-:Y:S01]  /*18850*/  STS.U16 [R23+0x1b80], R27 ;  /* 0x001b801b17007388 */ /* 0x0003e20000000400 */
[----:B0-----:R-:W4:Y:S01]  /*18860*/  LDL.LU R12, [R1+0x24f4] ;  /* 0x0024f400010c7983 */ /* 0x001f220000300800 */
[----:B-1----:R-:W4:Y:S03]  /*18870*/  LDL.LU R25, [R1+0x3fc] ;  /* 0x0003fc0001197983 */ /* 0x002f260000300800 */
[----:B------:R0:W-:Y:S04]  /*18880*/  STS.U16 [R23+0x2a00], R28 ;  /* 0x002a001c17007388 */ /* 0x0001e80000000400 */
[----:B------:R-:W4:Y:S01]  /*18890*/  LDL.LU R26, [R1+0x3f4] ;  /* 0x0003f400011a7983 */ /* 0x000f220000300800 */
[----:B------:R-:W4:Y:S02]  /*188a0*/  LDL.LU R27, [R1+0x3ec] ;  /* 0x0003ec00011b7983 */ /* 0x000f240000300800 */
[----:B------:R-:W4:Y:S01]  /*188b0*/  LDL.LU R2, [R1+0x3e4] ;  /* 0x0003e40001027983 */ /* 0x000f220000300800 */
[----:B------:R1:W-:Y:S01]  /*188c0*/  STS.U16 [R23+0x2a80], R3 ;  /* 0x002a800317007388 */ /* 0x0003e20000000400 */
[----:B------:R1:W-:Y:S02]  /*188d0*/  STS.U16 [R23+0x2b00], R15 ;  /* 0x002b000f17007388 */ /* 0x0003e40000000400 */
[----:B------:R1:W-:Y:S01]  /*188e0*/  STS.U16 [R23+0x2b80], R0 ;  /* 0x002b800017007388 */ /* 0x0003e20000000400 */
[----:B0-----:R-:W4:Y:S01]  /*188f0*/  LDL.LU R28, [R1+0x2fc] ;  /* 0x0002fc00011c7983 */ /* 0x001f220000300800 */
[----:B------:R0:W-:Y:S02]  /*18900*/  STS.U16 [R23+0x3a00], R13 ;  /* 0x003a000d17007388 */ /* 0x0001e40000000400 */
[----:B------:R0:W-:Y:S01]  /*18910*/  STS.U16 [R23+0x3a80], R16 ;  /* 0x003a801017007388 */ /* 0x0001e20000000400 */
[----:B-1----:R-:W4:Y:S01]  /*18920*/  LDL.LU R3, [R1+0x2f4] ;  /* 0x0002f40001037983 */ /* 0x002f220000300800 */
[----:B------:R-:W4:Y:S02]  /*18930*/  LDL.LU R15, [R1+0x2ec] ;  /* 0x0002ec00010f7983 */ /* 0x000f240000300800 */
[----:B------:R-:W4:Y:S02]  /*18940*/  LDL.LU R0, [R1+0x2e4] ;  /* 0x0002e40001007983 */ /* 0x000f240000300800 */
[----:B------:R1:W-:Y:S01]  /*18950*/  STS.U16 [R23+0x3b00], R17 ;  /* 0x003b001117007388 */ /* 0x0003e20000000400 */
[----:B0-----:R-:W4:Y:S01]  /*18960*/  LDL.LU R13, [R1+0x24f0] ;  /* 0x0024f000010d7983 */ /* 0x001f220000300800 */
[----:B------:R-:W4:Y:S03]  /*18970*/  LDL.LU R16, [R1+0x24ec] ;  /* 0x0024ec0001107983 */ /* 0x000f260000300800 */
[----:B------:R0:W-:Y:S01]  /*18980*/  STS.U16 [R23+0x3b80], R18 ;  /* 0x003b801217007388 */ /* 0x0001e20000000400 */
[----:B------:R0:W-:Y:S02]  /*18990*/  STS.U16 [R23+0x4a00], R19 ;  /* 0x004a001317007388 */ /* 0x0001e40000000400 */
[----:B------:R0:W-:Y:S02]  /*189a0*/  STS.U16 [R23+0x4a80], R20 ;  /* 0x004a801417007388 */ /* 0x0001e40000000400 */
[----:B------:R0:W-:Y:S01]  /*189b0*/  STS.U16 [R23+0x4b00], R21 ;  /* 0x004b001517007388 */ /* 0x0001e20000000400 */
[----:B-1----:R-:W4:Y:S04]  /*189c0*/  LDL.LU R17, [R1+0x24e8] ;  /* 0x0024e80001117983 */ /* 0x002f280000300800 */
[----:B------:R1:W-:Y:S04]  /*189d0*/  STS.U16 [R23+0x4b80], R22 ;  /* 0x004b801617007388 */ /* 0x0003e80000000400 */
[----:B0-----:R-:W4:Y:S01]  /*189e0*/  LDL.LU R18, [R1+0x24e4] ;  /* 0x0024e40001127983 */ /* 0x001f220000300800 */
[----:B------:R-:W4:Y:S03]  /*189f0*/  LDL.LU R19, [R1+0x24e0] ;  /* 0x0024e00001137983 */ /* 0x000f260000300800 */
[----:B------:R-:W4:Y:S01]  /*18a00*/  LDL.LU R20, [R1+0x24dc] ;  /* 0x0024dc0001147983 */ /* 0x000f220000300800 */
[----:B------:R-:W4:Y:S03]  /*18a10*/  LDL.LU R21, [R1+0x24d8] ;  /* 0x0024d80001157983 */ /* 0x000f260000300800 */
[----:B-1----:R-:W4:Y:S04]  /*18a20*/  LDL.LU R22, [R1+0x24d4] ;  /* 0x0024d40001167983 */ /* 0x002f280000300800 */
[----:B--2---:R0:W-:Y:S01]  /*18a30*/  STS.U16 [R23+0x5a00], R4 ;  /* 0x005a000417007388 */ /* 0x0041e20000000400 */
[----:B---3--:R1:W-:Y:S02]  /*18a40*/  STS.U16 [R23+0x5a80], R5 ;  /* 0x005a800517007388 */ /* 0x0083e40000000400 */
[----:B----4-:R2:W-:Y:S01]  /*18a50*/  STS.U16 [R23+0x5b00], R6 ;  /* 0x005b000617007388 */ /* 0x0105e20000000400 */
[----:B0-----:R-:W3:Y:S01]  /*18a60*/  LDL.LU R4, [R1+0x24d0] ;  /* 0x0024d00001047983 */ /* 0x001ee20000300800 */
[----:B-1----:R-:W4:Y:S03]  /*18a70*/  LDL.LU R5, [R1+0x24cc] ;  /* 0x0024cc0001057983 */ /* 0x002f260000300800 */
[----:B--2---:R-:W2:Y:S04]  /*18a80*/  LDL.LU R6, [R1+0x24c8] ;  /* 0x0024c80001067983 */ /* 0x004ea80000300800 */
[----:B------:R0:W-:Y:S01]  /*18a90*/  STS.U16 [R23+0x5b80], R7 ;  /* 0x005b800717007388 */ /* 0x0001e20000000400 */
[----:B------:R1:W-:Y:S02]  /*18aa0*/  STS.U16 [R23+0x6a00], R24 ;  /* 0x006a001817007388 */ /* 0x0003e40000000400 */
[----:B------:R1:W-:Y:S01]  /*18ab0*/  STS.U16 [R23+0x6a80], R29 ;  /* 0x006a801d17007388 */ /* 0x0003e20000000400 */
[----:B0-----:R-:W2:Y:S01]  /*18ac0*/  LDL.LU R7, [R1+0x24c4] ;  /* 0x0024c40001077983 */ /* 0x001ea20000300800 */
[----:B-1----:R-:W2:Y:S02]  /*18ad0*/  LDL.LU R24, [R1+0x24c0] ;  /* 0x0024c00001187983 */ /* 0x002ea40000300800 */
[----:B------:R-:W2:Y:S02]  /*18ae0*/  LDL.LU R29, [R1+0x24bc] ;  /* 0x0024bc00011d7983 */ /* 0x000ea40000300800 */
[----:B------:R-:W-:-:S05]  /*18af0*/  IMAD.SHL.U32 R14, R14, 0x2, RZ ;  /* 0x000000020e0e7824 */ /* 0x000fca00078e00ff */
[----:B------:R-:W-:Y:S01]  /*18b00*/  LOP3.LUT R14, R14, 0x60, RZ, 0x3c, !PT ;  /* 0x000000600e0e7812 */ /* 0x000fe200078e3cff */
[----:B--2---:R-:W-:Y:S01]  /*18b10*/  STS.U16 [R23+0x6b00], R29 ;  /* 0x006b001d17007388 */ /* 0x004fe20000000400 */
[----:B------:R-:W-:Y:S02]  /*18b20*/  STS.U16 [R23+0x6b80], R24 ;  /* 0x006b801817007388 */ /* 0x000fe40000000400 */
[----:B------:R-:W-:Y:S02]  /*18b30*/  STS.U16 [R23+0x7a00], R7 ;  /* 0x007a000717007388 */ /* 0x000fe40000000400 */
[----:B------:R-:W-:Y:S01]  /*18b40*/  STS.U16 [R23+0x7a80], R6 ;  /* 0x007a800617007388 */ /* 0x000fe20000000400 */
[----:B----4-:R0:W-:Y:S01]  /*18b50*/  STS.U16 [R23+0x7b00], R5 ;  /* 0x007b000517007388 */ /* 0x0101e20000000400 */
[----:B---3--:R1:W-:Y:S02]  /*18b60*/  STS.U16 [R23+0x7b80], R4 ;  /* 0x007b800417007388 */ /* 0x0083e40000000400 */
[----:B------:R2:W-:Y:S02]  /*18b70*/  STS.U16 [R14+0xc00], R25 ;  /* 0x000c00190e007388 */ /* 0x0005e40000000400 */
[----:B------:R3:W-:Y:S01]  /*18b80*/  STS.U16 [R14+0xc80], R26 ;  /* 0x000c801a0e007388 */ /* 0x0007e20000000400 */
[----:B------:R3:W-:Y:S01]  /*18b90*/  STS.U16 [R14+0xd00], R27 ;  /* 0x000d001b0e007388 */ /* 0x0007e20000000400 */
[----:B------:R3:W-:Y:S03]  /*18ba0*/  STS.U16 [R14+0xd80], R2 ;  /* 0x000d80020e007388 */ /* 0x0007e60000000400 */
[----:B0-----:R-:W4:Y:S01]  /*18bb0*/  LDL R5, [R1+0x11a0] ;  /* 0x0011a00001057983 */ /* 0x001f220000100800 */
[----:B-1----:R-:W4:Y:S02]  /*18bc0*/  LDL.LU R23, [R1+0x24b8] ;  /* 0x0024b80001177983 */ /* 0x002f240000300800 */
[----:B------:R-:W4:Y:S02]  /*18bd0*/  LDL R4, [R1+0x1198] ;  /* 0x0011980001047983 */ /* 0x000f240000100800 */
[----:B--2---:R-:W2:Y:S01]  /*18be0*/  LDL.LU R25, [R1+0x24b4] ;  /* 0x0024b40001197983 */ /* 0x004ea20000300800 */
[----:B---3--:R-:W3:Y:S01]  /*18bf0*/  LDL.LU R26, [R1+0x24b0] ;  /* 0x0024b000011a7983 */ /* 0x008ee20000300800 */
[----:B------:R-:W2:Y:S02]  /*18c00*/  LDL.LU R27, [R1+0x24ac] ;  /* 0x0024ac00011b7983 */ /* 0x000ea40000300800 */
[----:B------:R-:W2:Y:S01]  /*18c10*/  LDL.LU R2, [R1+0x24a8] ;  /* 0x0024a80001027983 */ /* 0x000ea20000300800 */
[----:B------:R0:W-:Y:S01]  /*18c20*/  STS.U16 [R14+0x1c00], R28 ;  /* 0x001c001c0e007388 */ /* 0x0001e20000000400 */
[----:B------:R1:W-:Y:S02]  /*18c30*/  STS.U16 [R14+0x1c80], R3 ;  /* 0x001c80030e007388 */ /* 0x0003e40000000400 */
[----:B------:R1:W-:Y:S01]  /*18c40*/  STS.U16 [R14+0x1d00], R15 ;  /* 0x001d000f0e007388 */ /* 0x0003e20000000400 */
[----:B0-----:R-:W2:Y:S01]  /*18c50*/  LDL.LU R28, [R1+0x24a4] ;  /* 0x0024a400011c7983 */ /* 0x001ea20000300800 */
[----:B-1----:R-:W2:Y:S02]  /*18c60*/  LDL.LU R3, [R1+0x24a0] ;  /* 0x0024a00001037983 */ /* 0x002ea40000300800 */
[----:B------:R-:W2:Y:S01]  /*18c70*/  LDL.LU R15, [R1+0x249c] ;  /* 0x00249c00010f7983 */ /* 0x000ea20000300800 */
[----:B----4-:R-:W-:-:S04]  /*18c80*/  @!P0 LOP3.LUT R5, R5, R4, RZ, 0x3c, !PT ;  /* 0x0000000405058212 */ /* 0x010fc800078e3cff */
[----:B------:R-:W-:-:S04]  /*18c90*/  @!P0 LOP3.LUT R4, R5, R4, RZ, 0x3c, !PT ;  /* 0x0000000405048212 */ /* 0x000fc800078e3cff */
[----:B------:R-:W-:Y:S02]  /*18ca0*/  @!P0 LOP3.LUT R5, R5, R4, RZ, 0x3c, !PT ;  /* 0x0000000405058212 */ /* 0x000fe400078e3cff */
[----:B--2---:R-:W-:-:S06]  /*18cb0*/  PRMT R15, RZ, 0x7610, R15 ;  /* 0x00007610ff0f7816 */ /* 0x004fcc000000000f */
[----:B------:R-:W2:Y:S04]  /*18cc0*/  @!P0 LDG.E.U16 R15, [R4.64] ;  /* 0x00000006040f8981 */ /* 0x000ea8000c1e1500 */
[----:B------:R0:W-:Y:S04]  /*18cd0*/  STS.U16 [R14+0x1d80], R0 ;  /* 0x001d80000e007388 */ /* 0x0001e80000000400 */
[----:B0-----:R-:W4:Y:S01]  /*18ce0*/  LDL.LU R14, [R1+0x2498] ;  /* 0x00249800010e7983 */ /* 0x001f220000300800 */
[----:B------:R-:W3:Y:S03]  /*18cf0*/  LDL.LU R0, [R1+0x2494] ;  /* 0x0024940001007983 */ /* 0x000ee60000300800 */
[----:B--2---:R0:W-:Y:S04]  /*18d00*/  STL [R1+0x90], R15 ;  /* 0x0000900f01007387 */ /* 0x0041e80000100800 */
[----:B0-----:R-:W2:Y:S01]  /*18d10*/  LDL.LU R15, [R1+0x2490] ;  /* 0x00249000010f7983 */ /* 0x001ea20000300800 */
[----:B------:R-:W2:Y:S02]  /*18d20*/  LDL R4, [R1+0x7d8] ;  /* 0x0007d80001047983 */ /* 0x000ea40000100800 */
[----:B------:R-:W2:Y:S01]  /*18d30*/  LDL R5, [R1+0xfd4] ;  /* 0x000fd40001057983 */ /* 0x000ea20000100800 */
[----:B----4-:R-:W-:-:S02]  /*18d40*/  PRMT R14, RZ, 0x7610, R14 ;  /* 0x00007610ff0e7816 */ /* 0x010fc4000000000e */
[----:B--2---:R-:W-:-:S04]  /*18d50*/  @!P0 LOP3.LUT R5, R5, R4, RZ, 0x3c, !PT ;  /* 0x0000000405058212 */ /* 0x004fc800078e3cff */
[----:B------:R-:W-:-:S04]  /*18d60*/  @!P0 LOP3.LUT R4, R5, R4, RZ, 0x3c, !PT ;  /* 0x0000000405048212 */ /* 0x000fc800078e3cff */
[----:B------:R-:W-:-:S05]  /*18d70*/  @!P0 LOP3.LUT R5, R5, R4, RZ, 0x3c, !PT ;  /* 0x0000000405058212 */ /* 0x000fca00078e3cff */
[----:B------:R-:W2:Y:S04]  /*18d80*/  @!P0 LDG.E.U16 R14, [R4.64] ;  /* 0x00000006040e8981 */ /* 0x000ea8000c1e1500 */
[----:B--2---:R0:W-:Y:S04]  /*18d90*/  STL [R1+0x98], R14 ;  /* 0x0000980e01007387 */ /* 0x0041e80000100800 */
[----:B0-----:R-:W2:Y:S01]  /*18da0*/  LDL.LU R14, [R1+0x248c] ;  /* 0x00248c00010e7983 */ /* 0x001ea20000300800 */
[----:B------:R-:W4:Y:S02]  /*18db0*/  LDL R4, [R1+0x1134] ;  /* 0x0011340001047983 */ /* 0x000f240000100800 */
[----:B------:R-:W4:Y:S01]  /*18dc0*/  LDL R5, [R1+0x1138] ;  /* 0x0011380001057983 */ /* 0x000f220000100800 */
[----:B---3--:R-:W-:-:S02]  /*18dd0*/  PRMT R0, RZ, 0x7610, R0 ;  /* 0x00007610ff007816 */ /* 0x008fc40000000000 */
[----:B----4-:R-:W-:-:S04]  /*18de0*/  @!P0 LOP3.LUT R5, R5, R4, RZ, 0x3c, !PT ;  /* 0x0000000405058212 */ /* 0x010fc800078e3cff */
[----:B------:R-:W-:-:S04]  /*18df0*/  @!P0 LOP3.LUT R4, R5, R4, RZ, 0x3c, !PT ;  /* 0x0000000405048212 */ /* 0x000fc800078e3cff */
[----:B------:R-:W-:-:S05]  /*18e00*/  @!P0 LOP3.LUT R5, R5, R4, RZ, 0x3c, !PT ;  /* 0x0000000405058212 */ /* 0x000fca00078e3cff */
[----:B------:R-:W3:Y:S04]  /*18e10*/  @!P0 LDG.E.U16 R0, [R4.64] ;  /* 0x0000000604008981 */ /* 0x000ee8000c1e1500 */
[----:B---3--:R0:W-:Y:S04]  /*18e20*/  STL [R1+0x94], R0 ;  /* 0x0000940001007387 */ /* 0x0081e80000100800 */
[----:B0-----:R-:W3:Y:S01]  /*18e30*/  LDL.LU R0, [R1+0x2488] ;  /* 0x0024880001007983 */ /* 0x001ee20000300800 */
[----:B------:R-:W4:Y:S02]  /*18e40*/  LDL R4, [R1+0x10f4] ;  /* 0x0010f40001047983 */ /* 0x000f240000100800 */
[----:B------:R-:W4:Y:S01]  /*18e50*/  LDL R5, [R1+0x10f8] ;  /* 0x0010f80001057983 */ /* 0x000f220000100800 */
[----:B--2---:R-:W-:-:S02]  /*18e60*/  PRMT R14, RZ, 0x7610, R14 ;  /* 0x00007610ff0e7816 */ /* 0x004fc4000000000e */
[----:B----4-:R-:W-:-:S04]  /*18e70*/  @!P0 LOP3.LUT R5, R5, R4, RZ, 0x3c, !PT ;  /* 0x0000000405058212 */ /* 0x010fc800078e3cff */
        /* <DEDUP_REMOVED lines=106> */
[----:B------:R-:W-:-:S02]  /*19520*/  PRMT R18, RZ, 0x7610, R18 ;  /* 0x00007610ff127816 */ /* 0x000fc40000000012 */
[----:B----4-:R-:W-:-:S04]  /*19530*/  @!P0 LOP3.LUT R5, R5, R4, RZ, 0x3c, !PT ;  /* 0x0000000405058212 */ /* 0x010fc800078e3cff */
[----:B------:R-:W-:-:S04]  /*19540*/  @!P0 LOP3.LUT R4, R5, R4, RZ, 0x3c, !PT ;  /* 0x0000000405048212 */ /* 0x000fc800078e3cff */
[----:B------:R-:W-:-:S05]  /*19550*/  @!P0 LOP3.LUT R5, R5, R4, RZ, 0x3c, !PT ;  /* 0x0000000405058212 */ /* 0x000fca00078e3cff */
[----:B------:R0:W4:Y:S04]  /*19560*/  @!P0 LDG.E.U16 R18, [R4.64] ;  /* 0x0000000604128981 */ /* 0x000128000c1e1500 */
[----:B0-----:R-:W2:Y:S04]  /*19570*/  LDL R4, [R1+0x1168] ;  /* 0x0011680001047983 */ /* 0x001ea80000100800 */
[----:B------:R-:W2:Y:S01]  /*19580*/  LDL R5, [R1+0x11b8] ;  /* 0x0011b80001057983 */ /* 0x000ea20000100800 */
[----:B------:R-:W-:Y:S02]  /*19590*/  PRMT R13, RZ, 0x7610, R13 ;  /* 0x00007610ff0d7816 */ /* 0x000fe4000000000d */
[----:B--2---:R-:W-:-:S04]  /*195a0*/  @!P0 LOP3.LUT R5, R5, R4, RZ, 0x3c, !PT ;  /* 0x0000000405058212 */ /* 0x004fc800078e3cff */
[----:B------:R-:W-:-:S04]  /*195b0*/  @!P0 LOP3.LUT R4, R5, R4, RZ, 0x3c, !PT ;  /* 0x0000000405048212 */ /* 0x000fc800078e3cff */
[----:B------:R-:W-:Y:S01]  /*195c0*/  @!P0 LOP3.LUT R5, R5, R4, RZ, 0x3c, !PT ;  /* 0x0000000405058212 */ /* 0x000fe200078e3cff */
[----:B----4-:R0:W-:Y:S04]  /*195d0*/  STL [R1+0x2404], R18 ;  /* 0x0024041201007387 */ /* 0x0101e80000100800 */
[----:B------:R1:W2:Y:S04]  /*195e0*/  @!P0 LDG.E.U16 R13, [R4.64] ;  /* 0x00000006040d8981 */ /* 0x0002a8000c1e1500 */
[----:B-1----:R-:W4:Y:S04]  /*195f0*/  LDL R4, [R1+0xfc8] ;  /* 0x000fc80001047983 */ /* 0x002f280000100800 */
[----:B------:R-:W4:Y:S01]  /*19600*/  LDL R5, [R1+0x1158] ;  /* 0x0011580001057983 */ /* 0x000f220000100800 */
[----:B0-----:R-:W-:-:S02]  /*19610*/  PRMT R18, RZ, 0x7610, R18 ;  /* 0x00007610ff127816 */ /* 0x001fc40000000012 */
[----:B----4-:R-:W-:-:S04]  /*19620*/  @!P0 LOP3.LUT R5, R5, R4, RZ, 0x3c, !PT ;  /* 0x0000000405058212 */ /* 0x010fc800078e3cff */
[----:B------:R-:W-:-:S04]  /*19630*/  @!P0 LOP3.LUT R4, R5, R4, RZ, 0x3c, !PT ;  /* 0x0000000405048212 */ /* 0x000fc800078e3cff */
[----:B------:R-:W-:Y:S01]  /*19640*/  @!P0 LOP3.LUT R5, R5, R4, RZ, 0x3c, !PT ;  /* 0x0000000405058212 */ /* 0x000fe200078e3cff */
[----:B--2---:R-:W-:Y:S04]  /*19650*/  STL [R1+0x2408], R13 ;  /* 0x0024080d01007387 */ /* 0x004fe80000100800 */
[----:B------:R0:W2:Y:S04]  /*19660*/  @!P0 LDG.E.U16 R18, [R4.64] ;  /* 0x0000000604128981 */ /* 0x0000a8000c1e1500 */
[----:B0-----:R-:W4:Y:S04]  /*19670*/  LDL R4, [R1+0x1124] ;  /* 0x0011240001047983 */ /* 0x001f280000100800 */
[----:B------:R-:W4:Y:S01]  /*19680*/  LDL R5, [R1+0x1128] ;  /* 0x0011280001057983 */ /* 0x000f220000100800 */
[----:B---3--:R-:W-:-:S02]  /*19690*/  PRMT R0, RZ, 0x7610, R0 ;  /* 0x00007610ff007816 */ /* 0x008fc40000000000 */
[----:B----4-:R-:W-:-:S04]  /*196a0*/  @!P0 LOP3.LUT R5, R5, R4, RZ, 0x3c, !PT ;  /* 0x0000000405058212 */ /* 0x010fc800078e3cff */
[----:B------:R-:W-:-:S04]  /*196b0*/  @!P0 LOP3.LUT R4, R5, R4, RZ, 0x3c, !PT ;  /* 0x0000000405048212 */ /* 0x000fc800078e3cff */
[----:B------:R-:W-:-:S05]  /*196c0*/  @!P0 LOP3.LUT R5, R5, R4, RZ, 0x3c, !PT ;  /* 0x0000000405058212 */ /* 0x000fca00078e3cff */
[----:B------:R-:W3:Y:S04]  /*196d0*/  @!P0 LDG.E.U16 R0, [R4.64] ;  /* 0x0000000604008981 */ /* 0x000ee8000c1e1500 */
[----:B--2---:R0:W-:Y:S04]  /*196e0*/  STL [R1+0x60], R18 ;  /* 0x0000601201007387 */ /* 0x0041e80000100800 */
[----:B0-----:R-:W2:Y:S04]  /*196f0*/  LDL R18, [R1+0x116c] ;  /* 0x00116c0001127983 */ /* 0x001ea80000100800 */
        /* <DEDUP_REMOVED lines=8> */
[----:B------:R-:W4:Y:S04]  /*19780*/  @!P0 LDG.E.U16 R14, [R4.64] ;  /* 0x00000006040e8981 */ /* 0x000f28000c1e1500 */
[----:B----4-:R0:W-:Y:S04]  /*19790*/  STL [R1+0x50], R14 ;  /* 0x0000500e01007387 */ /* 0x0101e80000100800 */
[----:B0-----:R-:W4:Y:S01]  /*197a0*/  LDL.LU R14, [R1+0x2450] ;  /* 0x00245000010e7983 */ /* 0x001f220000300800 */
[----:B------:R-:W2:Y:S02]  /*197b0*/  LDL R4, [R1+0x10a4] ;  /* 0x0010a40001047983 */ /* 0x000ea40000100800 */
[----:B------:R-:W2:Y:S01]  /*197c0*/  LDL R5, [R1+0x10a8] ;  /* 0x0010a80001057983 */ /* 0x000ea20000100800 */
[----:B---3--:R-:W-:-:S02]  /*197d0*/  PRMT R0, RZ, 0x7610, R0 ;  /* 0x00007610ff007816 */ /* 0x008fc40000000000 */
[----:B--2---:R-:W-:-:S04]  /*197e0*/  @!P0 LOP3.LUT R5, R5, R4, RZ, 0x3c, !PT ;  /* 0x0000000405058212 */ /* 0x004fc800078e3cff */
[----:B------:R-:W-:-:S04]  /*197f0*/  @!P0 LOP3.LUT R4, R5, R4, RZ, 0x3c, !PT ;  /* 0x0000000405048212 */ /* 0x000fc800078e3cff */
[----:B------:R-:W-:-:S05]  /*19800*/  @!P0 LOP3.LUT R5, R5, R4, RZ, 0x3c, !PT ;  /* 0x0000000405058212 */ /* 0x000fca00078e3cff */
[----:B------:R-:W2:Y:S04]  /*19810*/  @!P0 LDG.E.U16 R0, [R4.64] ;  /* 0x0000000604008981 */ /* 0x000ea8000c1e1500 */
[----:B--2---:R0:W-:Y:S04]  /*19820*/  STL [R1+0x48], R0 ;  /* 0x0000480001007387 */ /* 0x0041e80000100800 */
[----:B0-----:R-:W2:Y:S01]  /*19830*/  LDL.LU R0, [R1+0x244c] ;  /* 0x00244c0001007983 */ /* 0x001ea20000300800 */
[----:B------:R-:W3:Y:S02]  /*19840*/  LDL R4, [R1+0x1064] ;  /* 0x0010640001047983 */ /* 0x000ee40000100800 */
[----:B------:R-:W3:Y:S01]  /*19850*/  LDL R5, [R1+0x1068] ;  /* 0x0010680001057983 */ /* 0x000ee20000100800 */
[----:B----4-:R-:W-:-:S02]  /*19860*/  PRMT R14, RZ, 0x7610, R14 ;  /* 0x00007610ff0e7816 */ /* 0x010fc4000000000e */
[----:B---3--:R-:W-:-:S04]  /*19870*/  @!P0 LOP3.LUT R5, R5, R4, RZ, 0x3c, !PT ;  /* 0x0000000405058212 */ /* 0x008fc800078e3cff */
        /* <DEDUP_REMOVED lines=11> */
[----:B------:R-:W2:Y:S01]  /*19930*/  @!P0 LDG.E.U16 R0, [R4.64] ;  /* 0x0000000604008981 */ /* 0x000ea2000c1e1500 */
[----:B------:R-:W-:-:S03]  /*19940*/  PRMT R12, RZ, 0x7610, R12 ;  /* 0x00007610ff0c7816 */ /* 0x000fc6000000000c */
[----:B--2---:R0:W-:Y:S04]  /*19950*/  STL [R1+0xc], R0 ;  /* 0x00000c0001007387 */ /* 0x0041e80000100800 */
[----:B0-----:R-:W2:Y:S01]  /*19960*/  LDL.LU R0, [R1+0x2444] ;  /* 0x0024440001007983 */ /* 0x001ea20000300800 */
[----:B------:R-:W4:Y:S02]  /*19970*/  LDL R5, [R1+0xfec] ;  /* 0x000fec0001057983 */ /* 0x000f240000100800 */
[----:B------:R-:W-:Y:S01]  /*19980*/  @!P0 IMAD.MOV.U32 R4, RZ, RZ, R18 ;  /* 0x000000ffff048224 */ /* 0x000fe200078e0012 */
[----:B------:R-:W-:Y:S01]  /*19990*/  PRMT R11, RZ, 0x7610, R11 ;  /* 0x00007610ff0b7816 */ /* 0x000fe2000000000b */
[----:B------:R-:W2:Y:S04]  /*199a0*/  LDL R18, [R1+0x1060] ;  /* 0x0010600001127983 */ /* 0x000ea80000100800 */
[----:B----4-:R0:W4:Y:S04]  /*199b0*/  @!P0 LDG.E.U16 R12, [R4.64] ;  /* 0x00000006040c8981 */ /* 0x010128000c1e1500 */
[----:B0-----:R-:W2:Y:S04]  /*199c0*/  LDL R4, [R1+0x1170] ;  /* 0x0011700001047983 */ /* 0x001ea80000100800 */
[----:B------:R-:W2:Y:S02]  /*199d0*/  LDL R5, [R1+0x11b4] ;  /* 0x0011b40001057983 */ /* 0x000ea40000100800 */
[----:B--2---:R-:W-:-:S04]  /*199e0*/  @!P0 LOP3.LUT R5, R5, R4, RZ, 0x3c, !PT ;  /* 0x0000000405058212 */ /* 0x004fc800078e3cff */
[----:B------:R-:W-:-:S04]  /*199f0*/  @!P0 LOP3.LUT R4, R5, R4, RZ, 0x3c, !PT ;  /* 0x0000000405048212 */ /* 0x000fc800078e3cff */
[----:B------:R-:W-:Y:S01]  /*19a00*/  @!P0 LOP3.LUT R5, R5, R4, RZ, 0x3c, !PT ;  /* 0x0000000405058212 */ /* 0x000fe200078e3cff */
[----:B----4-:R-:W-:Y:S04]  /*19a10*/  STL [R1+0x2400], R12 ;  /* 0x0024000c01007387 */ /* 0x010fe80000100800 */
        /* <DEDUP_REMOVED lines=8> */
[----:B--2---:R-:W-:Y:S04]  /*19aa0*/  STL [R1+0x240c], R11 ;  /* 0x00240c0b01007387 */ /* 0x004fe80000100800 */
[----:B---3--:R0:W-:Y:S04]  /*19ab0*/  STL [R1+0x5c], R14 ;  /* 0x00005c0e01007387 */ /* 0x0081e80000100800 */
[----:B0-----:R-:W2:Y:S01]  /*19ac0*/  LDL.LU R14, [R1+0x2440] ;  /* 0x00244000010e7983 */ /* 0x001ea20000300800 */
[----:B------:R-:W3:Y:S02]  /*19ad0*/  LDL R4, [R1+0x111c] ;  /* 0x00111c0001047983 */ /* 0x000ee40000100800 */
[----:B------:R-:W3:Y:S01]  /*19ae0*/  LDL R5, [R1+0x1120] ;  /* 0x0011200001057983 */ /* 0x000ee20000100800 */
[----:B------:R-:W-:-:S02]  /*19af0*/  PRMT R0, RZ, 0x7610, R0 ;  /* 0x00007610ff007816 */ /* 0x000fc40000000000 */
        /* <DEDUP_REMOVED lines=21> */
[----:B------:R-:W3:Y:S01]  /*19c50*/  @!P0 LDG.E.U16 R0, [R4.64] ;  /* 0x0000000604008981 */ /* 0x000ee2000c1e1500 */
[----:B------:R-:W-:-:S03]  /*19c60*/  PRMT R11, RZ, 0x7610, R11 ;  /* 0x00007610ff0b7816 */ /* 0x000fc6000000000b */
[----:B---3--:R0:W-:Y:S04]  /*19c70*/  STL [R1+0x44], R0 ;  /* 0x0000440001007387 */ /* 0x0081e80000100800 */
[----:B0-----:R-:W3:Y:S01]  /*19c80*/  LDL.LU R0, [R1+0x2434] ;  /* 0x0024340001007983 */ /* 0x001ee20000300800 */
[----:B------:R-:W4:Y:S02]  /*19c90*/  LDL R5, [R1+0x105c] ;  /* 0x00105c0001057983 */ /* 0x000f240000100800 */
[----:B------:R-:W-:Y:S02]  /*19ca0*/  @!P0 IMAD.MOV.U32 R4, RZ, RZ, R18 ;  /* 0x000000ffff048224 */ /* 0x000fe400078e0012 */
[----:B------:R-:W2:Y:S04]  /*19cb0*/  LDL R18, [R1+0x1114] ;  /* 0x0011140001127983 */ /* 0x000ea80000100800 */
[----:B----4-:R0:W4:Y:S04]  /*19cc0*/  @!P0 LDG.E.U16 R11, [R4.64] ;  /* 0x00000006040b8981 */ /* 0x010128000c1e1500 */
[----:B0-----:R-:W2:Y:S04]  /*19cd0*/  LDL R4, [R1+0x101c] ;  /* 0x00101c0001047983 */ /* 0x001ea80000100800 */
[----:B------:R-:W2:Y:S01]  /*19ce0*/  LDL R5, [R1+0x1020] ;  /* 0x0010200001057983 */ /* 0x000ea20000100800 */
[----:B---3--:R-:W-:-:S02]  /*19cf0*/  PRMT R0, RZ, 0x7610, R0 ;  /* 0x00007610ff007816 */ /* 0x008fc40000000000 */
[----:B--2---:R-:W-:-:S04]  /*19d00*/  @!P0 LOP3.LUT R5, R5, R4, RZ, 0x3c, !PT ;  /* 0x0000000405058212 */ /* 0x004fc800078e3cff */
[----:B------:R-:W-:-:S04]  /*19d10*/  @!P0 LOP3.LUT R4, R5, R4, RZ, 0x3c, !PT ;  /* 0x0000000405048212 */ /* 0x000fc800078e3cff */
[----:B------:R-:W-:-:S05]  /*19d20*/  @!P0 LOP3.LUT R5, R5, R4, RZ, 0x3c, !PT ;  /* 0x0000000405058212 */ /* 0x000fca00078e3cff */
[----:B------:R-:W2:Y:S04]  /*19d30*/  @!P0 LDG.E.U16 R0, [R4.64] ;  /* 0x0000000604008981 */ /* 0x000ea8000c1e1500 */
[----:B----4-:R0:W-:Y:S04]  /*19d40*/  STL [R1+0x2c], R11 ;  /* 0x00002c0b01007387 */ /* 0x0101e80000100800 */
[----:B0-----:R-:W3:Y:S04]  /*19d50*/  LDL R11, [R1+0x1118] ;  /* 0x00111800010b7983 */ /* 0x001ee80000100800 */
[----:B--2---:R0:W-:Y:S04]  /*19d60*/  STL [R1+0x8], R0 ;  /* 0x0000080001007387 */ /* 0x0041e80000100800 */
[----:B0-----:R-:W2:Y:S01]  /*19d70*/  LDL.LU R0, [R1+0x2430] ;  /* 0x0024300001007983 */ /* 0x001ea20000300800 */
        /* <DEDUP_REMOVED lines=14> */
[----:B------:R1:W2:Y:S01]  /*19e60*/  @!P0 LDG.E.U16 R9, [R4.64] ;  /* 0x0000000604098981 */ /* 0x0002a2000c1e1500 */
[----:B------:R-:W-:Y:S02]  /*19e70*/  PRMT R14, RZ, 0x7610, R14 ;  /* 0x00007610ff0e7816 */ /* 0x000fe4000000000e */
[----:B------:R-:W-:Y:S01]  /*19e80*/  PRMT R0, RZ, 0x7610, R0 ;  /* 0x00007610ff007816 */ /* 0x000fe20000000000 */
[----:B0-----:R-:W4:Y:S04]  /*19e90*/  LDL R10, [R1+0x10d8] ;  /* 0x0010d800010a7983 */ /* 0x001f280000100800 */
[----:B-1----:R-:W2:Y:S04]  /*19ea0*/  LDL R4, [R1+0xfc0] ;  /* 0x000fc00001047983 */ /* 0x002ea80000100800 */
[----:B------:R-:W2:Y:S02]  /*19eb0*/  LDL R5, [R1+0x1150] ;  /* 0x0011500001057983 */ /* 0x000ea40000100800 */
[----:B--2---:R-:W-:-:S04]  /*19ec0*/  @!P0 LOP3.LUT R5, R5, R4, RZ, 0x3c, !PT ;  /* 0x0000000405058212 */ /* 0x004fc800078e3cff */
[----:B------:R-:W-:-:S04]  /*19ed0*/  @!P0 LOP3.LUT R4, R5, R4, RZ, 0x3c, !PT ;  /* 0x0000000405048212 */ /* 0x000fc800078e3cff */
[----:B------:R-:W-:-:S05]  /*19ee0*/  @!P0 LOP3.LUT R5, R5, R4, RZ, 0x3c, !PT ;  /* 0x0000000405058212 */ /* 0x000fca00078e3cff */
[----:B------:R3:W2:Y:S02]  /*19ef0*/  @!P0 LDG.E.U16 R14, [R4.64] ;  /* 0x00000006040e8981 */ /* 0x0006a4000c1e1500 */
[----:B---3--:R-:W-:Y:S02]  /*19f00*/  @!P0 IMAD.MOV.U32 R4, RZ, RZ, R11 ;  /* 0x000000ffff048224 */ /* 0x008fe400078e000b */
[----:B------:R-:W-:-:S05]  /*19f10*/  @!P0 IMAD.MOV.U32 R5, RZ, RZ, R18 ;  /* 0x000000ffff058224 */ /* 0x000fca00078e0012 */
[----:B------:R-:W3:Y:S04]  /*19f20*/  @!P0 LDG.E.U16 R0, [R4.64] ;  /* 0x0000000604008981 */ /* 0x000ee8000c1e1500 */
[----:B------:R-:W-:Y:S04]  /*19f30*/  STL [R1+0x23ec], R9 ;  /* 0x0023ec0901007387 */ /* 0x000fe80000100800 */
[----:B--2---:R0:W-:Y:S04]  /*19f40*/  STL [R1+0x40], R14 ;  /* 0x0000400e01007387 */ /* 0x0041e80000100800 */
[----:B0-----:R-:W2:Y:S01]  /*19f50*/  LDL.LU R14, [R1+0x242c] ;  /* 0x00242c00010e7983 */ /* 0x001ea20000300800 */
[----:B------:R-:W2:Y:S02]  /*19f60*/  LDL R18, [R1+0xfe4] ;  /* 0x000fe40001127983 */ /* 0x000ea40000100800 */
[----:B------:R-:W2:Y:S01]  /*19f70*/  LDL R11, [R1+0x117c] ;  /* 0x00117c00010b7983 */ /* 0x000ea20000100800 */
[----:B---3--:R0:W-:Y:S04]  /*19f80*/  STL [R1+0x3c], R0 ;  /* 0x00003c0001007387 */ /* 0x0081e80000100800 */
[----:B0-----:R-:W3:Y:S01]  /*19f90*/  LDL.LU R0, [R1+0x2428] ;  /* 0x0024280001007983 */ /* 0x001ee20000300800 */
[----:B------:R-:W2:Y:S01]  /*19fa0*/  LDL R5, [R1+0x10d4] ;  /* 0x0010d40001057983 */ /* 0x000ea20000100800 */
[----:B------:R-:W-:Y:S01]  /*19fb0*/  PRMT R9, RZ, 0x7610, R9 ;  /* 0x00007610ff097816 */ /* 0x000fe20000000009 */
[----:B----4-:R-:W-:-:S02]  /*19fc0*/  @!P0 IMAD.MOV.U32 R4, RZ, RZ, R10 ;  /* 0x000000ffff048224 */ /* 0x010fc400078e000a */
[----:B------:R-:W4:Y:S04]  /*19fd0*/  LDL R10, [R1+0x1180] ;  /* 0x00118000010a7983 */ /* 0x000f280000100800 */
[----:B--2---:R0:W2:Y:S04]  /*19fe0*/  @!P0 LDG.E.U16 R9, [R4.64] ;  /* 0x0000000604098981 */ /* 0x0040a8000c1e1500 */
[----:B0-----:R-:W2:Y:S04]  /*19ff0*/  LDL R4, [R1+0x1094] ;  /* 0x0010940001047983 */ /* 0x001ea80000100800 */
[----:B------:R-:W2:Y:S01]  /*1a000*/  LDL R5, [R1+0x1098] ;  /* 0x0010980001057983 */ /* 0x000ea20000100800 */
[----:B---3--:R-:W-:-:S02]  /*1a010*/  PRMT R0, RZ, 0x7610, R0 ;  /* 0x00007610ff007816 */ /* 0x008fc40000000000 */
[----:B--2---:R-:W-:-:S04]  /*1a020*/  @!P0 LOP3.LUT R5, R5, R4, RZ, 0x3c, !PT ;  /* 0x0000000405058212 */ /* 0x004fc800078e3cff */
[----:B------:R-:W-:-:S04]  /*1a030*/  @!P0 LOP3.LUT R4, R5, R4, RZ, 0x3c, !PT ;  /* 0x0000000405048212 */ /* 0x000fc800078e3cff */
[----:B------:R-:W-:-:S05]  /*1a040*/  @!P0 LOP3.LUT R5, R5, R4, RZ, 0x3c, !PT ;  /* 0x0000000405058212 */ /* 0x000fca00078e3cff */
[----:B------:R-:W2:Y:S04]  /*1a050*/  @!P0 LDG.E.U16 R0, [R4.64] ;  /* 0x0000000604008981 */ /* 0x000ea8000c1e1500 */
[----:B------:R0:W-:Y:S04]  /*1a060*/  STL [R1+0x38], R9 ;  /* 0x0000380901007387 */ /* 0x0001e80000100800 */
[----:B0-----:R-:W3:Y:S04]  /*1a070*/  LDL R9, [R1+0x11ac] ;  /* 0x0011ac0001097983 */ /* 0x001ee80000100800 */
[----:B--2---:R0:W-:Y:S04]  /*1a080*/  STL [R1+0x34], R0 ;  /* 0x0000340001007387 */ /* 0x0041e80000100800 */
[----:B0-----:R-:W2:Y:S01]  /*1a090*/  LDL.LU R0, [R1+0x2424] ;  /* 0x0024240001007983 */ /* 0x001ea20000300800 */
[----:B------:R-:W2:Y:S02]  /*1a0a0*/  LDL R4, [R1+0x1054] ;  /* 0x0010540001047983 */ /* 0x000ea40000100800 */
[----:B------:R-:W2:Y:S01]  /*1a0b0*/  LDL R5, [R1+0x1058] ;  /* 0x0010580001057983 */ /* 0x000ea20000100800 */
[----:B------:R-:W-:-:S02]  /*1a0c0*/  PRMT R15, RZ, 0x7610, R15 ;  /* 0x00007610ff0f7816 */ /* 0x000fc4000000000f */
[----:B--2---:R-:W-:-:S04]  /*1a0d0*/  @!P0 LOP3.LUT R5, R5, R4, RZ, 0x3c, !PT ;  /* 0x0000000405058212 */ /* 0x004fc800078e3cff */
[----:B------:R-:W-:-:S04]  /*1a0e0*/  @!P0 LOP3.LUT R4, R5, R4, RZ, 0x3c, !PT ;  /* 0x0000000405048212 */ /* 0x000fc800078e3cff */
[----:B------:R-:W-:-:S05]  /*1a0f0*/  @!P0 LOP3.LUT R5, R5, R4, RZ, 0x3c, !PT ;  /* 0x0000000405058212 */ /* 0x000fca00078e3cff */
[----:B------:R-:W2:Y:S04]  /*1a100*/  @!P0 LDG.E.U16 R15, [R4.64] ;  /* 0x00000006040f8981 */ /* 0x000ea8000c1e1500 */
[----:B--2---:R0:W-:Y:S04]  /*1a110*/  STL [R1+0x28], R15 ;  /* 0x0000280f01007387 */ /* 0x0041e80000100800 */
[----:B0-----:R-:W2:Y:S01]  /*1a120*/  LDL.LU R15, [R1+0x2420] ;  /* 0x00242000010f7983 */ /* 0x001ea20000300800 */
[----:B------:R-:W2:Y:S02]  /*1a130*/  LDL R4, [R1+0x1014] ;  /* 0x0010140001047983 */ /* 0x000ea40000100800 */
[----:B------:R-:W2:Y:S01]  /*1a140*/  LDL R5, [R1+0x1018] ;  /* 0x0010180001057983 */ /* 0x000ea20000100800 */
[----:B------:R-:W-:-:S02]  /*1a150*/  PRMT R0, RZ, 0x7610, R0 ;  /* 0x00007610ff007816 */ /* 0x000fc40000000000 */
[----:B------:R-:W-:Y:S02]  /*1a160*/  PRMT R8, RZ, 0x7610, R8 ;  /* 0x00007610ff087816 */ /* 0x000fe40000000008 */
[----:B--2---:R-:W-:-:S04]  /*1a170*/  @!P0 LOP3.LUT R5, R5, R4, RZ, 0x3c, !PT ;  /* 0x0000000405058212 */ /* 0x004fc800078e3cff */
[----:B------:R-:W-:-:S04]  /*1a180*/  @!P0 LOP3.LUT R4, R5, R4, RZ, 0x3c, !PT ;  /* 0x0000000405048212 */ /* 0x000fc800078e3cff */
[----:B------:R-:W-:-:S05]  /*1a190*/  @!P0 LOP3.LUT R5, R5, R4, RZ, 0x3c, !PT ;  /* 0x0000000405058212 */ /* 0x000fca00078e3cff */
[----:B------:R0:W2:Y:S02]  /*1a1a0*/  @!P0 LDG.E.U16 R0, [R4.64] ;  /* 0x0000000604008981 */ /* 0x0000a4000c1e1500 */
[----:B0-----:R-:W-:Y:S02]  /*1a1b0*/  @!P0 IMAD.MOV.U32 R4, RZ, RZ, R11 ;  /* 0x000000ffff048224 */ /* 0x001fe400078e000b */
[----:B------:R-:W-:-:S05]  /*1a1c0*/  @!P0 IMAD.MOV.U32 R5, RZ, RZ, R18 ;  /* 0x000000ffff058224 */ /* 0x000fca00078e0012 */
[----:B------:R3:W2:Y:S01]  /*1a1d0*/  @!P0 LDG.E.U16 R8, [R4.64] ;  /* 0x0000000604088981 */ /* 0x0006a2000c1e1500 */
[----:B------:R-:W-:Y:S01]  /*1a1e0*/  PRMT R7, RZ, 0x7610, R7 ;  /* 0x00007610ff077816 */ /* 0x000fe20000000007 */
[----:B---3--:R-:W-:Y:S02]  /*1a1f0*/  @!P0 IMAD.MOV.U32 R4, RZ, RZ, R9 ;  /* 0x000000ffff048224 */ /* 0x008fe400078e0009 */
[----:B----4-:R-:W-:-:S05]  /*1a200*/  @!P0 IMAD.MOV.U32 R5, RZ, RZ, R10 ;  /* 0x000000ffff058224 */ /* 0x010fca00078e000a */
[----:B------:R0:W3:Y:S04]  /*1a210*/  @!P0 LDG.E.U16 R7, [R4.64] ;  /* 0x0000000604078981 */ /* 0x0000e8000c1e1500 */
[----:B--2---:R1:W-:Y:S04]  /*1a220*/  STL [R1+0x4], R0 ;  /* 0x0000040001007387 */ /* 0x0043e80000100800 */
[----:B-1----:R-:W2:Y:S01]  /*1a230*/  LDL.LU R0, [R1+0x241c] ;  /* 0x00241c0001007983 */ /* 0x002ea20000300800 */
[----:B------:R-:W4:Y:S03]  /*1a240*/  LDL R11, [R1+0x10d0] ;  /* 0x0010d000010b7983 */ /* 0x000f260000100800 */
[----:B------:R1:W-:Y:S01]  /*1a250*/  STL [R1+0x23d4], R8 ;  /* 0x0023d40801007387 */ /* 0x0003e20000100800 */
[----:B0-----:R-:W2:Y:S01]  /*1a260*/  LDL R5, [R1+0xfbc] ;  /* 0x000fbc0001057983 */ /* 0x001ea20000100800 */
[----:B------:R-:W-:Y:S01]  /*1a270*/  PRMT R12, RZ, 0x7610, R12 ;  /* 0x00007610ff0c7816 */ /* 0x000fe2000000000c */
[----:B------:R-:W2:Y:S01]  /*1a280*/  LDL R18, [R1+0x1090] ;  /* 0x0010900001127983 */ /* 0x000ea20000100800 */
[----:B------:R-:W2:Y:S04]  /*1a290*/  LDL R10, [R1+0x104c] ;  /* 0x00104c00010a7983 */ /* 0x000ea80000100800 */
[----:B------:R-:W2:Y:S04]  /*1a2a0*/  LDL R9, [R1+0x1050] ;  /* 0x0010500001097983 */ /* 0x000ea80000100800 */
[----:B-1----:R-:W2:Y:S04]  /*1a2b0*/  LDL R8, [R1+0x114c] ;  /* 0x00114c0001087983 */ /* 0x002ea80000100800 */
[----:B---3--:R-:W-:Y:S01]  /*1a2c0*/  STL [R1+0x23d0], R7 ;  /* 0x0023d00701007387 */ /* 0x008fe20000100800 */
[----:B--2---:R-:W-:-:S05]  /*1a2d0*/  @!P0 IMAD.MOV.U32 R4, RZ, RZ, R8 ;  /* 0x000000ffff048224 */ /* 0x004fca00078e0008 */
[----:B------:R0:W2:Y:S04]  /*1a2e0*/  @!P0 LDG.E.U16 R12, [R4.64] ;  /* 0x00000006040c8981 */ /* 0x0000a8000c1e1500 */
[----:B0-----:R-:W3:Y:S04]  /*1a2f0*/  LDL R4, [R1+0x110c] ;  /* 0x00110c0001047983 */ /* 0x001ee80000100800 */
[----:B------:R-:W3:Y:S01]  /*1a300*/  LDL R5, [R1+0x1110] ;  /* 0x0011100001057983 */ /* 0x000ee20000100800 */
[----:B------:R-:W-:Y:S02]  /*1a310*/  PRMT R2, RZ, 0x7610, R2 ;  /* 0x00007610ff027816 */ /* 0x000fe40000000002 */
[----:B---3--:R-:W-:-:S04]  /*1a320*/  @!P0 LOP3.LUT R5, R5, R4, RZ, 0x3c, !PT ;  /* 0x0000000405058212 */ /* 0x008fc800078e3cff */
[----:B------:R-:W-:-:S04]  /*1a330*/  @!P0 LOP3.LUT R4, R5, R4, RZ, 0x3c, !PT ;  /* 0x0000000405048212 */ /* 0x000fc800078e3cff */
[----:B------:R-:W-:-:S05]  /*1a340*/  @!P0 LOP3.LUT R5, R5, R4, RZ, 0x3c, !PT ;  /* 0x0000000405058212 */ /* 0x000fca00078e3cff */
[----:B------:R-:W3:Y:S04]  /*1a350*/  @!P0 LDG.E.U16 R2, [R4.64] ;  /* 0x0000000604028981 */ /* 0x000ee8000c1e1500 */
[----:B--2---:R0:W-:Y:S01]  /*1a360*/  STL [R1+0x20], R12 ;  /* 0x0000200c01007387 */ /* 0x0041e20000100800 */
[----:B------:R-:W2:Y:S03]  /*1a370*/  LDL R8, [R1+0x1010] ;  /* 0x0010100001087983 */ /* 0x000ea60000100800 */
[----:B0-----:R-:W2:Y:S04]  /*1a380*/  LDL R12, [R1+0x100c] ;  /* 0x00100c00010c7983 */ /* 0x001ea80000100800 */
[----:B---3--:R-:W-:Y:S01]  /*1a390*/  STL [R1+0x1c], R2 ;  /* 0x00001c0201007387 */ /* 0x008fe20000100800 */
[----:B------:R-:W3:Y:S01]  /*1a3a0*/  LDL R5, [R1+0x10cc] ;  /* 0x0010cc0001057983 */ /* 0x000ee20000100800 */
[----:B------:R-:W-:Y:S01]  /*1a3b0*/  PRMT R7, RZ, 0x7610, R7 ;  /* 0x00007610ff077816 */ /* 0x000fe20000000007 */
[----:B----4-:R-:W-:Y:S01]  /*1a3c0*/  @!P0 IMAD.MOV.U32 R4, RZ, RZ, R11 ;  /* 0x000000ffff048224 */ /* 0x010fe200078e000b */
[----:B------:R-:W-:-:S02]  /*1a3d0*/  PRMT R15, RZ, 0x7610, R15 ;  /* 0x00007610ff0f7816 */ /* 0x000fc4000000000f */
[----:B------:R-:W-:Y:S02]  /*1a3e0*/  PRMT R14, RZ, 0x7610, R14 ;  /* 0x00007610ff0e7816 */ /* 0x000fe4000000000e */
[----:B------:R-:W-:Y:S01]  /*1a3f0*/  PRMT R22, RZ, 0x7610, R22 ;  /* 0x00007610ff167816 */ /* 0x000fe20000000016 */
[----:B------:R-:W4:Y:S04]  /*1a400*/  LDL R11, [R1+0xfe0] ;  /* 0x000fe000010b7983 */ /* 0x000f280000100800 */
[----:B---3--:R0:W3:Y:S04]  /*1a410*/  @!P0 LDG.E.U16 R7, [R4.64] ;  /* 0x0000000604078981 */ /* 0x0080e8000c1e1500 */
[----:B0-----:R-:W2:Y:S01]  /*1a420*/  LDL R5, [R1+0x108c] ;  /* 0x00108c0001057983 */ /* 0x001ea20000100800 */
[----:B------:R-:W-:-:S05]  /*1a430*/  @!P0 IMAD.MOV.U32 R4, RZ, RZ, R18 ;  /* 0x000000ffff048224 */ /* 0x000fca00078e0012 */
[----:B--2---:R0:W2:Y:S02]  /*1a440*/  @!P0 LDG.E.U16 R15, [R4.64] ;  /* 0x00000006040f8981 */ /* 0x0040a4000c1e1500 */
[----:B0-----:R-:W-:Y:S02]  /*1a450*/  @!P0 IMAD.MOV.U32 R4, RZ, RZ, R9 ;  /* 0x000000ffff048224 */ /* 0x001fe400078e0009 */
[----:B------:R-:W-:-:S05]  /*1a460*/  @!P0 IMAD.MOV.U32 R5, RZ, RZ, R10 ;  /* 0x000000ffff058224 */ /* 0x000fca00078e000a */
[----:B------:R0:W2:Y:S04]  /*1a470*/  @!P0 LDG.E.U16 R14, [R4.64] ;  /* 0x00000006040e8981 */ /* 0x0000a8000c1e1500 */
[----:B---3--:R1:W-:Y:S01]  /*1a480*/  STL [R1+0x18], R7 ;  /* 0x0000180701007387 */ /* 0x0083e20000100800 */
[----:B------:R-:W3:Y:S02]  /*1a490*/  LDL R10, [R1+0x1188] ;  /* 0x00118800010a7983 */ /* 0x000ee40000100800 */
[----:B------:R-:W2:Y:S02]  /*1a4a0*/  LDL R9, [R1+0x11a8] ;  /* 0x0011a80001097983 */ /* 0x000ea40000100800 */
[----:B------:R-:W2:Y:S02]  /*1a4b0*/  LDL R18, [R1+0x1148] ;  /* 0x0011480001127983 */ /* 0x000ea40000100800 */
[----:B0-----:R-:W-:-:S02]  /*1a4c0*/  @!P0 IMAD.MOV.U32 R4, RZ, RZ, R8 ;  /* 0x000000ffff048224 */ /* 0x001fc400078e0008 */
[----:B------:R-:W-:Y:S01]  /*1a4d0*/  @!P0 IMAD.MOV.U32 R5, RZ, RZ, R12 ;  /* 0x000000ffff058224 */ /* 0x000fe200078e000c */
[----:B-1----:R-:W2:Y:S04]  /*1a4e0*/  LDL R7, [R1+0x1184] ;  /* 0x0011840001077983 */ /* 0x002ea80000100800 */
[----:B------:R-:W2:Y:S04]  /*1a4f0*/  LDL R12, [R1+0x1104] ;  /* 0x00110400010c7983 */ /* 0x000ea80000100800 */
[----:B------:R-:W2:Y:S04]  /*1a500*/  @!P0 LDG.E.U16 R22, [R4.64] ;  /* 0x0000000604168981 */ /* 0x000ea8000c1e1500 */
[----:B------:R-:W3:Y:S01]  /*1a510*/  LDL R8, [R1+0x1108] ;  /* 0x0011080001087983 */ /* 0x000ee20000100800 */
[----:B------:R-:W-:-:S03]  /*1a520*/  PRMT R6, RZ, 0x7610, R6 ;  /* 0x00007610ff067816 */ /* 0x000fc60000000006 */
[----:B--2---:R0:W-:Y:S04]  /*1a530*/  STL [R1+0x23d8], R22 ;  /* 0x0023d81601007387 */ /* 0x0041e80000100800 */
[----:B0-----:R-:W2:Y:S01]  /*1a540*/  LDL R22, [R1+0x1144] ;  /* 0x0011440001167983 */ /* 0x001ea20000100800 */
[----:B------:R0:W-:Y:S02]  /*1a550*/  STL [R1+0x10], R14 ;  /* 0x0000100e01007387 */ /* 0x0001e40000100800 */
[----:B------:R4:W-:Y:S02]  /*1a560*/  STL [R1+0x14], R15 ;  /* 0x0000140f01007387 */ /* 0x0009e40000100800 */
[----:B0-----:R-:W-:Y:S02]  /*1a570*/  @!P0 IMAD.MOV.U32 R14, RZ, RZ, R7 ;  /* 0x000000ffff0e8224 */ /* 0x001fe400078e0007 */
[----:B----4-:R-:W-:Y:S01]  /*1a580*/  @!P0 IMAD.MOV.U32 R15, RZ, RZ, R11 ;  /* 0x000000ffff0f8224 */ /* 0x010fe200078e000b */
[----:B------:R-:W4:Y:S04]  /*1a590*/  LDL R7, [R1+0x10c8] ;  /* 0x0010c80001077983 */ /* 0x000f280000100800 */
[----:B------:R-:W2:Y:S04]  /*1a5a0*/  LDL R11, [R1+0x10c4] ;  /* 0x0010c400010b7983 */ /* 0x000ea80000100800 */
[----:B------:R0:W2:Y:S01]  /*1a5b0*/  @!P0 LDG.E.U16 R6, [R14.64] ;  /* 0x000000060e068981 */ /* 0x0000a2000c1e1500 */
[----:B------:R-:W-:Y:S01]  /*1a5c0*/  PRMT R5, RZ, 0x7610, R5 ;  /* 0x00007610ff057816 */ /* 0x000fe20000000005 */
[----:B0-----:R-:W-:-:S02]  /*1a5d0*/  @!P0 IMAD.MOV.U32 R14, RZ, RZ, R9 ;  /* 0x000000ffff0e8224 */ /* 0x001fc400078e0009 */
[----:B---3--:R-:W-:-:S05]  /*1a5e0*/  @!P0 IMAD.MOV.U32 R15, RZ, RZ, R10 ;  /* 0x000000ffff0f8224 */ /* 0x008fca00078e000a */
[----:B------:R0:W3:Y:S01]  /*1a5f0*/  @!P0 LDG.E.U16 R5, [R14.64] ;  /* 0x000000060e058981 */ /* 0x0000e2000c1e1500 */
[----:B------:R-:W-:Y:S02]  /*1a600*/  PRMT R13, RZ, 0x7610, R13 ;  /* 0x00007610ff0d7816 */ /* 0x000fe4000000000d */
[----:B------:R-:W-:Y:S01]  /*1a610*/  PRMT R29, RZ, 0x7610, R29 ;  /* 0x00007610ff1d7816 */ /* 0x000fe2000000001d */
[----:B0-----:R-:W-:Y:S01]  /*1a620*/  @!P0 IMAD.MOV.U32 R14, RZ, RZ, R18 ;  /* 0x000000ffff0e8224 */ /* 0x001fe200078e0012 */
[----:B------:R-:W-:Y:S01]  /*1a630*/  PRMT R28, RZ, 0x7610, R28 ;  /* 0x00007610ff1c7816 */ /* 0x000fe2000000001c */
[----:B--2---:R0:W-:Y:S01]  /*1a640*/  STL [R1+0x23dc], R6 ;  /* 0x0023dc0601007387 */ /* 0x0041e20000100800 */
[----:B------:R-:W2:Y:S02]  /*1a650*/  LDL R10, [R1+0x1084] ;  /* 0x00108400010a7983 */ /* 0x000ea40000100800 */
[----:B------:R-:W2:Y:S02]  /*1a660*/  LDL R9, [R1+0x1088] ;  /* 0x0010880001097983 */ /* 0x000ea40000100800 */
[----:B------:R-:W-:-:S05]  /*1a670*/  @!P0 IMAD.MOV.U32 R15, RZ, RZ, R22 ;  /* 0x000000ffff0f8224 */ /* 0x000fca00078e0016 */
[----:B------:R1:W2:Y:S02]  /*1a680*/  @!P0 LDG.E.U16 R13, [R14.64] ;  /* 0x000000060e0d8981 */ /* 0x0002a4000c1e1500 */
[----:B-1----:R-:W-:Y:S02]  /*1a690*/  @!P0 IMAD.MOV.U32 R14, RZ, RZ, R8 ;  /* 0x000000ffff0e8224 */ /* 0x002fe400078e0008 */
[----:B------:R-:W-:-:S05]  /*1a6a0*/  @!P0 IMAD.MOV.U32 R15, RZ, RZ, R12 ;  /* 0x000000ffff0f8224 */ /* 0x000fca00078e000c */
[----:B------:R4:W2:Y:S02]  /*1a6b0*/  @!P0 LDG.E.U16 R29, [R14.64] ;  /* 0x000000060e1d8981 */ /* 0x0008a4000c1e1500 */
[----:B----4-:R-:W-:Y:S02]  /*1a6c0*/  @!P0 IMAD.MOV.U32 R14, RZ, RZ, R7 ;  /* 0x000000ffff0e8224 */ /* 0x010fe400078e0007 */
[----:B------:R-:W-:-:S05]  /*1a6d0*/  @!P0 IMAD.MOV.U32 R15, RZ, RZ, R11 ;  /* 0x000000ffff0f8224 */ /* 0x000fca00078e000b */
[----:B------:R2:W4:Y:S01]  /*1a6e0*/  @!P0 LDG.E.U16 R28, [R14.64] ;  /* 0x000000060e1c8981 */ /* 0x000522000c1e1500 */
[----:B------:R-:W-:-:S03]  /*1a6f0*/  PRMT R27, RZ, 0x7610, R27 ;  /* 0x00007610ff1b7816 */ /* 0x000fc6000000001b */
[----:B---3--:R1:W-:Y:S01]  /*1a700*/  STL [R1+0x23e0], R5 ;  /* 0x0023e00501007387 */ /* 0x0083e20000100800 */
[----:B------:R-:W3:Y:S02]  /*1a710*/  LDL R8, [R1+0x1044] ;  /* 0x0010440001087983 */ /* 0x000ee40000100800 */
[----:B0-----:R-:W3:Y:S02]  /*1a720*/  LDL R6, [R1+0x1048] ;  /* 0x0010480001067983 */ /* 0x001ee40000100800 */
[----:B--2---:R-:W-:Y:S02]  /*1a730*/  @!P0 IMAD.MOV.U32 R15, RZ, RZ, R10 ;  /* 0x000000ffff0f8224 */ /* 0x004fe400078e000a */
[----:B------:R-:W-:-:S05]  /*1a740*/  @!P0 IMAD.MOV.U32 R14, RZ, RZ, R9 ;  /* 0x000000ffff0e8224 */ /* 0x000fca00078e0009 */
[----:B------:R3:W2:Y:S04]  /*1a750*/  @!P0 LDG.E.U16 R27, [R14.64] ;  /* 0x000000060e1b8981 */ /* 0x0006a8000c1e1500 */
[----:B------:R-:W-:Y:S01]  /*1a760*/  STL [R1+0x23e4], R29 ;  /* 0x0023e41d01007387 */ /* 0x000fe20000100800 */
[----:B------:R-:W2:Y:S02]  /*1a770*/  LDL R7, [R1+0x1004] ;  /* 0x0010040001077983 */ /* 0x000ea40000100800 */
[----:B-1----:R-:W2:Y:S01]  /*1a780*/  LDL R5, [R1+0x1008] ;  /* 0x0010080001057983 */ /* 0x002ea20000100800 */
[----:B----4-:R-:W-:Y:S01]  /*1a790*/  STL [R1+0x23f0], R28 ;  /* 0x0023f01c01007387 */ /* 0x010fe20000100800 */
[----:B------:R-:W4:Y:S02]  /*1a7a0*/  LDL R12, [R1+0xfdc] ;  /* 0x000fdc00010c7983 */ /* 0x000f240000100800 */
[----:B------:R-:W4:Y:S02]  /*1a7b0*/  LDL R11, [R1+0x118c] ;  /* 0x00118c00010b7983 */ /* 0x000f240000100800 */
[----:B------:R-:W4:Y:S01]  /*1a7c0*/  LDL R10, [R1+0x1190] ;  /* 0x00119000010a7983 */ /* 0x000f220000100800 */
[----:B------:R-:W4:Y:S01]  /*1a7d0*/  LDL R9, [R1+0x11a4] ;  /* 0x0011a40001097983 */ /* 0x000f220000100800 */
[----:B---3--:R-:W-:-:S02]  /*1a7e0*/  @!P0 IMAD.MOV.U32 R14, RZ, RZ, R6 ;  /* 0x000000ffff0e8224 */ /* 0x008fc400078e0006 */
[----:B------:R-:W-:Y:S01]  /*1a7f0*/  @!P0 IMAD.MOV.U32 R15, RZ, RZ, R8 ;  /* 0x000000ffff0f8224 */ /* 0x000fe200078e0008 */
[----:B------:R-:W-:Y:S02]  /*1a800*/  PRMT R26, RZ, 0x7610, R26 ;  /* 0x00007610ff1a7816 */ /* 0x000fe4000000001a */
[----:B------:R-:W-:-:S04]  /*1a810*/  PRMT R20, RZ, 0x7610, R20 ;  /* 0x00007610ff147816 */ /* 0x000fc80000000014 */
[----:B------:R0:W3:Y:S01]  /*1a820*/  @!P0 LDG.E.U16 R26, [R14.64] ;  /* 0x000000060e1a8981 */ /* 0x0000e2000c1e1500 */
[----:B------:R-:W-:-:S03]  /*1a830*/  PRMT R4, RZ, 0x7610, R4 ;  /* 0x00007610ff047816 */ /* 0x000fc60000000004 */
[----:B--2---:R-:W-:Y:S01]  /*1a840*/  STL [R1+0x23f4], R27 ;  /* 0x0023f41b01007387 */ /* 0x004fe20000100800 */
[----:B------:R-:W2:Y:S02]  /*1a850*/  LDL R8, [R1+0x113c] ;  /* 0x00113c0001087983 */ /* 0x000ea40000100800 */
[----:B------:R-:W3:Y:S01]  /*1a860*/  LDL R6, [R1+0x1140] ;  /* 0x0011400001067983 */ /* 0x000ee20000100800 */
[----:B------:R-:W-:Y:S01]  /*1a870*/  PRMT R3, RZ, 0x7610, R3 ;  /* 0x00007610ff037816 */ /* 0x000fe20000000003 */
[----:B0-----:R-:W-:Y:S02]  /*1a880*/  @!P0 IMAD.MOV.U32 R15, RZ, RZ, R7 ;  /* 0x000000ffff0f8224 */ /* 0x001fe400078e0007 */
[----:B------:R-:W-:-:S05]  /*1a890*/  @!P0 IMAD.MOV.U32 R14, RZ, RZ, R5 ;  /* 0x000000ffff0e8224 */ /* 0x000fca00078e0005 */
[----:B------:R4:W3:Y:S02]  /*1a8a0*/  @!P0 LDG.E.U16 R20, [R14.64] ;  /* 0x000000060e148981 */ /* 0x0008e4000c1e1500 */
[----:B----4-:R-:W-:Y:S02]  /*1a8b0*/  @!P0 IMAD.MOV.U32 R15, RZ, RZ, R12 ;  /* 0x000000ffff0f8224 */ /* 0x010fe400078e000c */
[----:B------:R-:W-:-:S05]  /*1a8c0*/  @!P0 IMAD.MOV.U32 R14, RZ, RZ, R11 ;  /* 0x000000ffff0e8224 */ /* 0x000fca00078e000b */
[----:B------:R0:W4:Y:S02]  /*1a8d0*/  @!P0 LDG.E.U16 R4, [R14.64] ;  /* 0x000000060e048981 */ /* 0x000124000c1e1500 */
[----:B0-----:R-:W-:Y:S02]  /*1a8e0*/  @!P0 IMAD.MOV.U32 R14, RZ, RZ, R9 ;  /* 0x000000ffff0e8224 */ /* 0x001fe400078e0009 */
[----:B------:R-:W-:-:S05]  /*1a8f0*/  @!P0 IMAD.MOV.U32 R15, RZ, RZ, R10 ;  /* 0x000000ffff0f8224 */ /* 0x000fca00078e000a */
[----:B------:R2:W4:Y:S01]  /*1a900*/  @!P0 LDG.E.U16 R3, [R14.64] ;  /* 0x000000060e038981 */ /* 0x000522000c1e1500 */
[----:B------:R-:W-:Y:S01]  /*1a910*/  PRMT R16, RZ, 0x7610, R16 ;  /* 0x00007610ff107816 */ /* 0x000fe20000000010 */
[----:B--2---:R-:W-:Y:S02]  /*1a920*/  @!P0 IMAD.MOV.U32 R15, RZ, RZ, R8 ;  /* 0x000000ffff0f8224 */ /* 0x004fe400078e0008 */
[----:B---3--:R-:W-:-:S05]  /*1a930*/  @!P0 IMAD.MOV.U32 R14, RZ, RZ, R6 ;  /* 0x000000ffff0e8224 */ /* 0x008fca00078e0006 */
[----:B------:R-:W2:Y:S04]  /*1a940*/  @!P0 LDG.E.U16 R16, [R14.64] ;  /* 0x000000060e108981 */ /* 0x000ea8000c1e1500 */
[----:B------:R-:W-:Y:S01]  /*1a950*/  STL [R1+0x23f8], R26 ;  /* 0x0023f81a01007387 */ /* 0x000fe20000100800 */
[----:B------:R-:W3:Y:S02]  /*1a960*/  LDL R7, [R1+0x10fc] ;  /* 0x0010fc0001077983 */ /* 0x000ee40000100800 */
[----:B------:R-:W3:Y:S02]  /*1a970*/  LDL R5, [R1+0x1100] ;  /* 0x0011000001057983 */ /* 0x000ee40000100800 */
[----:B------:R-:W-:Y:S01]  /*1a980*/  STL [R1], R13 ;  /* 0x0000000d01007387 */ /* 0x000fe20000100800 */
[----:B------:R-:W-:Y:S04]  /*1a990*/  STL [R1+0x23fc], R20 ;  /* 0x0023fc1401007387 */ /* 0x000fe80000100800 */
[----:B----4-:R-:W-:Y:S04]  /*1a9a0*/  STL [R1+0x2410], R4 ;  /* 0x0024100401007387 */ /* 0x010fe80000100800 */
[----:B------:R0:W-:Y:S01]  /*1a9b0*/  STL [R1+0x2414], R3 ;  /* 0x0024140301007387 */ /* 0x0001e20000100800 */
[----:B------:R-:W4:Y:S03]  /*1a9c0*/  LDL R6, [R1+0x10bc] ;  /* 0x0010bc0001067983 */ /* 0x000f260000100800 */
[----:B0-----:R-:W4:Y:S04]  /*1a9d0*/  LDL R3, [R1+0x10c0] ;  /* 0x0010c00001037983 */ /* 0x001f280000100800 */
[----:B--2---:R-:W-:Y:S01]  /*1a9e0*/  STL [R1+0x2418], R16 ;  /* 0x0024181001007387 */ /* 0x004fe20000100800 */
[----:B------:R-:W2:Y:S02]  /*1a9f0*/  LDL R8, [R1+0x1080] ;  /* 0x0010800001087983 */ /* 0x000ea40000100800 */
[----:B------:R-:W2:Y:S02]  /*1aa00*/  LDL R12, [R1+0x107c] ;  /* 0x00107c00010c7983 */ /* 0x000ea40000100800 */
[----:B------:R-:W2:Y:S01]  /*1aa10*/  LDL R11, [R1+0x103c] ;  /* 0x00103c00010b7983 */ /* 0x000ea20000100800 */
[----:B------:R-:W2:Y:S01]  /*1aa20*/  LDL R10, [R1+0x1040] ;  /* 0x00104000010a7983 */ /* 0x000ea20000100800 */
[----:B------:R-:W-:Y:S01]  /*1aa30*/  PRMT R17, RZ, 0x7610, R17 ;  /* 0x00007610ff117816 */ /* 0x000fe20000000011 */
[----:B---3--:R-:W-:-:S02]  /*1aa40*/  @!P0 IMAD.MOV.U32 R14, RZ, RZ, R5 ;  /* 0x000000ffff0e8224 */ /* 0x008fc400078e0005 */
[----:B------:R-:W-:Y:S01]  /*1aa50*/  @!P0 IMAD.MOV.U32 R15, RZ, RZ, R7 ;  /* 0x000000ffff0f8224 */ /* 0x000fe200078e0007 */
[----:B------:R-:W3:Y:S04]  /*1aa60*/  LDL R5, [R1+0xffc] ;  /* 0x000ffc0001057983 */ /* 0x000ee80000100800 */
[----:B------:R-:W3:Y:S01]  /*1aa70*/  LDL R4, [R1+0x1000] ;  /* 0x0010000001047983 */ /* 0x000ee20000100800 */
[----:B------:R-:W3:Y:S02]  /*1aa80*/  LDL.LU R13, [R1+0x7a8] ;  /* 0x0007a800010d7983 */ /* 0x000ee40000300800 */
[----:B------:R-:W3:Y:S02]  /*1aa90*/  LDL.LU R26, [R1+0x7a4] ;  /* 0x0007a400011a7983 */ /* 0x000ee40000300800 */
[----:B------:R-:W3:Y:S01]  /*1aaa0*/  LDL.LU R27, [R1+0x7a0] ;  /* 0x0007a000011b7983 */ /* 0x000ee20000300800 */
[----:B------:R-:W3:Y:S04]  /*1aab0*/  LDL.LU R28, [R1+0x79c] ;  /* 0x00079c00011c7983 */ /* 0x000ee80000300800 */
[----:B------:R4:W3:Y:S01]  /*1aac0*/  @!P0 LDG.E.U16 R17, [R14.64] ;  /* 0x000000060e118981 */ /* 0x0008e2000c1e1500 */
[----:B------:R-:W3:Y:S02]  /*1aad0*/  LDL.LU R18, [R1+0x3f8] ;  /* 0x0003f80001127983 */ /* 0x000ee40000300800 */
[----:B------:R-:W3:Y:S01]  /*1aae0*/  LDL R9, [R1+0xfd8] ;  /* 0x000fd80001097983 */ /* 0x000ee20000100800 */
[----:B------:R-:W-:Y:S01]  /*1aaf0*/  PRMT R19, RZ, 0x7610, R19 ;  /* 0x00007610ff137816 */ /* 0x000fe20000000013 */
[----:B----4-:R-:W-:-:S02]  /*1ab00*/  @!P0 IMAD.MOV.U32 R14, RZ, RZ, R3 ;  /* 0x000000ffff0e8224 */ /* 0x010fc400078e0003 */
[----:B------:R-:W4:Y:S01]  /*1ab10*/  LDL R3, [R1+0x1194] ;  /* 0x0011940001037983 */ /* 0x000f220000100800 */
[----:B------:R-:W-:Y:S02]  /*1ab20*/  @!P0 IMAD.MOV.U32 R15, RZ, RZ, R6 ;  /* 0x000000ffff0f8224 */ /* 0x000fe400078e0006 */
[----:B------:R-:W4:Y:S02]  /*1ab30*/  LDL.LU R29, [R1+0x3f0] ;  /* 0x0003f000011d7983 */ /* 0x000f240000300800 */
[----:B------:R-:W4:Y:S01]  /*1ab40*/  LDL.LU R6, [R1+0x3e8] ;  /* 0x0003e80001067983 */ /* 0x000f220000300800 */
[----:B------:R-:W4:Y:S04]  /*1ab50*/  LDL.LU R7, [R1+0x3e0] ;  /* 0x0003e00001077983 */ /* 0x000f280000300800 */
[----:B------:R2:W4:Y:S04]  /*1ab60*/  @!P0 LDG.E.U16 R19, [R14.64] ;  /* 0x000000060e138981 */ /* 0x000528000c1e1500 */
[----:B------:R-:W0:Y:S01]  /*1ab70*/  S2R R2, SR_TID.X ;  /* 0x0000000000027919 */ /* 0x000e220000002100 */
[----:B--2---:R-:W-:-:S03]  /*1ab80*/  @!P0 IMAD.MOV.U32 R14, RZ, RZ, R8 ;  /* 0x000000ffff0e8224 */ /* 0x004fc600078e0008 */
[----:B------:R-:W2:Y:S01]  /*1ab90*/  LDL.LU R8, [R1+0x2f8] ;  /* 0x0002f80001087983 */ /* 0x000ea20000300800 */
[----:B------:R-:W-:Y:S02]  /*1aba0*/  @!P0 IMAD.MOV.U32 R15, RZ, RZ, R12 ;  /* 0x000000ffff0f8224 */ /* 0x000fe400078e000c */
[----:B------:R-:W2:Y:S01]  /*1abb0*/  LDL.LU R12, [R1+0x2f0] ;  /* 0x0002f000010c7983 */ /* 0x000ea20000300800 */
[----:B------:R-:W-:Y:S02]  /*1abc0*/  PRMT R21, RZ, 0x7610, R21 ;  /* 0x00007610ff157816 */ /* 0x000fe40000000015 */
[----:B------:R-:W-:Y:S02]  /*1abd0*/  PRMT R23, RZ, 0x7610, R23 ;  /* 0x00007610ff177816 */ /* 0x000fe40000000017 */
[----:B0-----:R-:W-:Y:S02]  /*1abe0*/  LOP3.LUT R2, R2, 0x3f, RZ, 0xc0, !PT ;  /* 0x0000003f02027812 */ /* 0x001fe400078ec0ff */
[----:B------:R0:W2:Y:S01]  /*1abf0*/  @!P0 LDG.E.U16 R21, [R14.64] ;  /* 0x000000060e158981 */ /* 0x0000a2000c1e1500 */
[----:B------:R-:W-:-:S02]  /*1ac00*/  PRMT R24, RZ, 0x7610, R24 ;  /* 0x00007610ff187816 */ /* 0x000fc40000000018 */
[----:B------:R-:W-:Y:S02]  /*1ac10*/  IMAD.SHL.U32 R2, R2, 0x2, RZ ;  /* 0x0000000202027824 */ /* 0x000fe400078e00ff */
[----:B0-----:R-:W-:Y:S02]  /*1ac20*/  @!P0 IMAD.MOV.U32 R14, RZ, RZ, R10 ;  /* 0x000000ffff0e8224 */ /* 0x001fe400078e000a */
[----:B------:R-:W-:-:S05]  /*1ac30*/  @!P0 IMAD.MOV.U32 R15, RZ, RZ, R11 ;  /* 0x000000ffff0f8224 */ /* 0x000fca00078e000b */
[----:B------:R3:W2:Y:S01]  /*1ac40*/  @!P0 LDG.E.U16 R23, [R14.64] ;  /* 0x000000060e178981 */ /* 0x0006a2000c1e1500 */
[----:B------:R-:W-:Y:S01]  /*1ac50*/  PRMT R25, RZ, 0x7610, R25 ;  /* 0x00007610ff197816 */ /* 0x000fe20000000019 */
[----:B---3--:R-:W-:Y:S02]  /*1ac60*/  @!P0 IMAD.MOV.U32 R14, RZ, RZ, R4 ;  /* 0x000000ffff0e8224 */ /* 0x008fe400078e0004 */
[----:B------:R-:W-:Y:S01]  /*1ac70*/  @!P0 IMAD.MOV.U32 R15, RZ, RZ, R5 ;  /* 0x000000ffff0f8224 */ /* 0x000fe200078e0005 */
[----:B------:R-:W-:Y:S01]  /*1ac80*/  LOP3.LUT R4, R2, 0x60, RZ, 0x3c, !PT ;  /* 0x0000006002047812 */ /* 0x000fe200078e3cff */
[----:B------:R-:W3:Y:S04]  /*1ac90*/  LDL.LU R5, [R1+0x2e8] ;  /* 0x0002e80001057983 */ /* 0x000ee80000300800 */
[----:B------:R0:W3:Y:S01]  /*1aca0*/  @!P0 LDG.E.U16 R24, [R14.64] ;  /* 0x000000060e188981 */ /* 0x0000e2000c1e1500 */
[----:B------:R-:W3:Y:S03]  /*1acb0*/  LDL.LU R22, [R1+0x2e0] ;  /* 0x0002e00001167983 */ /* 0x000ee60000300800 */
[----:B------:R1:W-:Y:S01]  /*1acc0*/  STS.U16 [R4+0x2c00], R13 ;  /* 0x002c000d04007388 */ /* 0x0003e20000000400 */
[----:B------:R-:W-:Y:S02]  /*1acd0*/  STS.U16 [R4+0x2c80], R26 ;  /* 0x002c801a04007388 */ /* 0x000fe40000000400 */
[----:B------:R-:W-:Y:S02]  /*1ace0*/  STS.U16 [R4+0x2d00], R27 ;  /* 0x002d001b04007388 */ /* 0x000fe40000000400 */
[----:B0-----:R-:W-:-:S02]  /*1acf0*/  @!P0 IMAD.MOV.U32 R15, RZ, RZ, R9 ;  /* 0x000000ffff0f8224 */ /* 0x001fc400078e0009 */
[----:B------:R-:W3:Y:S01]  /*1ad00*/  LDL.LU R9, [R1+0x21c] ;  /* 0x00021c0001097983 */ /* 0x000ee20000300800 */
[----:B------:R-:W3:Y:S02]  /*1ad10*/  LDL.LU R10, [R1+0x218] ;  /* 0x00021800010a7983 */ /* 0x000ee40000300800 */
[----:B------:R-:W3:Y:S02]  /*1ad20*/  LDL.LU R11, [R1+0x214] ;  /* 0x00021400010b7983 */ /* 0x000ee40000300800 */
[----:B-1----:R-:W3:Y:S02]  /*1ad30*/  LDL.LU R13, [R1+0x210] ;  /* 0x00021000010d7983 */ /* 0x002ee40000300800 */
[----:B----4-:R-:W-:Y:S01]  /*1ad40*/  @!P0 IMAD.MOV.U32 R14, RZ, RZ, R3 ;  /* 0x000000ffff0e8224 */ /* 0x010fe200078e0003 */
[----:B------:R-:W-:Y:S01]  /*1ad50*/  STS.U16 [R4+0x2d80], R28 ;  /* 0x002d801c04007388 */ /* 0x000fe20000000400 */
[----:B------:R0:W-:Y:S03]  /*1ad60*/  STS.U16 [R4+0x3c00], R18 ;  /* 0x003c001204007388 */ /* 0x0001e60000000400 */
[----:B------:R1:W4:Y:S04]  /*1ad70*/  @!P0 LDG.E.U16 R25, [R14.64] ;  /* 0x000000060e198981 */ /* 0x000328000c1e1500 */
[----:B-1----:R-:W4:Y:S01]  /*1ad80*/  LDL.LU R14, [R1+0x154] ;  /* 0x00015400010e7983 */ /* 0x002f220000300800 */
[----:B------:R-:W4:Y:S02]  /*1ad90*/  LDL.LU R15, [R1+0x10c] ;  /* 0x00010c00010f7983 */ /* 0x000f240000300800 */
[----:B------:R-:W4:Y:S02]  /*1ada0*/  LDL.LU R16, [R1+0x104] ;  /* 0x0001040001107983 */ /* 0x000f240000300800 */
[----:B0-----:R-:W4:Y:S01]  /*1adb0*/  LDL.LU R18, [R1+0xfc] ;  /* 0x0000fc0001127983 */ /* 0x001f220000300800 */
[----:B------:R-:W-:Y:S01]  /*1adc0*/  STS.U16 [R4+0x3c80], R29 ;  /* 0x003c801d04007388 */ /* 0x000fe20000000400 */
[----:B------:R-:W-:Y:S02]  /*1add0*/  STS.U16 [R4+0x3d00], R6 ;  /* 0x003d000604007388 */ /* 0x000fe40000000400 */
[----:B------:R0:W-:Y:S01]  /*1ade0*/  STS.U16 [R4+0x3d80], R7 ;  /* 0x003d800704007388 */ /* 0x0001e20000000400 */
[----:B------:R-:W4:Y:S04]  /*1adf0*/  LDL.LU R3, [R1+0xd8] ;  /* 0x0000d80001037983 */ /* 0x000f280000300800 */
[----:B0-----:R-:W4:Y:S04]  /*1ae00*/  LDL.LU R7, [R1+0xd4] ;  /* 0x0000d40001077983 */ /* 0x001f280000300800 */
[----:B--2---:R0:W-:Y:S01]  /*1ae10*/  STS.U16 [R4+0x4c00], R8 ;  /* 0x004c000804007388 */ /* 0x0041e20000000400 */
[----:B------:R1:W-:Y:S03]  /*1ae20*/  STS.U16 [R4+0x4c80], R12 ;  /* 0x004c800c04007388 */ /* 0x0003e60000000400 */
[----:B0-----:R-:W2:Y:S01]  /*1ae30*/  LDL.LU R8, [R1+0xd0] ;  /* 0x0000d00001087983 */ /* 0x001ea20000300800 */
[----:B------:R-:W2:Y:S02]  /*1ae40*/  LDL.LU R20, [R1+0x7c8] ;  /* 0x0007c80001147983 */ /* 0x000ea40000300800 */
[----:B------:R-:W2:Y:S02]  /*1ae50*/  LDL.LU R26, [R1+0x7c4] ;  /* 0x0007c400011a7983 */ /* 0x000ea40000300800 */
[----:B------:R-:W2:Y:S01]  /*1ae60*/  LDL.LU R27, [R1+0x7c0] ;  /* 0x0007c000011b7983 */ /* 0x000ea20000300800 */
[----:B------:R-:W2:Y:S01]  /*1ae70*/  LDL.LU R6, [R1+0x7bc] ;  /* 0x0007bc0001067983 */ /* 0x000ea20000300800 */
[----:B-1----:R-:W2:Y:S02]  /*1ae80*/  LDL.LU R12, [R1+0x7b8] ;  /* 0x0007b800010c7983 */ /* 0x002ea40000300800 */
[----:B------:R-:W2:Y:S02]  /*1ae90*/  LDL.LU R28, [R1+0x7b4] ;  /* 0x0007b400011c7983 */ /* 0x000ea40000300800 */
[----:B------:R-:W2:Y:S01]  /*1aea0*/  LDL.LU R29, [R1+0x7b0] ;  /* 0x0007b000011d7983 */ /* 0x000ea20000300800 */
[----:B---3--:R0:W-:Y:S01]  /*1aeb0*/  STS.U16 [R4+0x4d00], R5 ;  /* 0x004d000504007388 */ /* 0x0081e20000000400 */
[----:B------:R-:W-:Y:S03]  /*1aec0*/  STS.U16 [R4+0x4d80], R22 ;  /* 0x004d801604007388 */ /* 0x000fe60000000400 */
[----:B0-----:R-:W3:Y:S04]  /*1aed0*/  LDL.LU R5, [R1+0x7ac] ;  /* 0x0007ac0001057983 */ /* 0x001ee80000300800 */
[----:B------:R0:W-:Y:S01]  /*1aee0*/  STS.U16 [R4+0x5c00], R9 ;  /* 0x005c000904007388 */ /* 0x0001e20000000400 */
[----:B------:R1:W-:Y:S03]  /*1aef0*/  STS.U16 [R4+0x5c80], R10 ;  /* 0x005c800a04007388 */ /* 0x0003e60000000400 */
[----:B------:R1:W-:Y:S01]  /*1af00*/  STS.U16 [R4+0x5d00], R11 ;  /* 0x005d000b04007388 */ /* 0x0003e20000000400 */
[----:B------:R1:W-:Y:S03]  /*1af10*/  STS.U16 [R4+0x5d80], R13 ;  /* 0x005d800d04007388 */ /* 0x0003e60000000400 */
[----:B0-----:R-:W3:Y:S01]  /*1af20*/  LDL.LU R9, [R1+0x798] ;  /* 0x0007980001097983 */ /* 0x001ee20000300800 */
[----:B------:R-:W3:Y:S02]  /*1af30*/  LDL.LU R22, [R1+0x794] ;  /* 0x0007940001167983 */ /* 0x000ee40000300800 */
[----:B-1----:R-:W3:Y:S01]  /*1af40*/  LDL.LU R10, [R1+0x790] ;  /* 0x00079000010a7983 */ /* 0x002ee20000300800 */
[----:B------:R-:W3:Y:S01]  /*1af50*/  LDL.LU R11, [R1+0x78c] ;  /* 0x00078c00010b7983 */ /* 0x000ee20000300800 */
[----:B------:R-:W3:Y:S03]  /*1af60*/  LDL.LU R13, [R1+0x3dc] ;  /* 0x0003dc00010d7983 */ /* 0x000ee60000300800 */
[----:B----4-:R-:W-:Y:S01]  /*1af70*/  STS.U16 [R4+0x6c00], R14 ;  /* 0x006c000e04007388 */ /* 0x010fe20000000400 */
[----:B------:R-:W-:Y:S02]  /*1af80*/  STS.U16 [R4+0x6c80], R15 ;  /* 0x006c800f04007388 */ /* 0x000fe40000000400 */
[----:B------:R-:W-:Y:S02]  /*1af90*/  STS.U16 [R4+0x6d00], R16 ;  /* 0x006d001004007388 */ /* 0x000fe40000000400 */
[----:B------:R0:W-:Y:S02]  /*1afa0*/  STS.U16 [R4+0x6d80], R18 ;  /* 0x006d801204007388 */ /* 0x0001e40000000400 */
[----:B0-----:R-:W3:Y:S04]  /*1afb0*/  LDL.LU R18, [R1+0x3d8] ;  /* 0x0003d80001127983 */ /* 0x001ee80000300800 */
[----:B------:R0:W-:Y:S01]  /*1afc0*/  STS.U16 [R4+0x7c00], R0 ;  /* 0x007c000004007388 */ /* 0x0001e20000000400 */
[----:B------:R-:W-:Y:S02]  /*1afd0*/  STS.U16 [R4+0x7c80], R3 ;  /* 0x007c800304007388 */ /* 0x000fe40000000400 */
[----:B------:R1:W-:Y:S01]  /*1afe0*/  STS.U16 [R4+0x7d00], R7 ;  /* 0x007d000704007388 */ /* 0x0003e20000000400 */
[----:B0-----:R-:W-:Y:S01]  /*1aff0*/  LOP3.LUT R0, R2, 0x70, RZ, 0x3c, !PT ;  /* 0x0000007002007812 */ /* 0x001fe200078e3cff */
[----:B-1----:R-:W3:Y:S04]  /*1b000*/  LDL.LU R7, [R1+0x3d4] ;  /* 0x0003d40001077983 */ /* 0x002ee80000300800 */
[----:B--2---:R0:W-:Y:S01]  /*1b010*/  STS.U16 [R4+0x7d80], R8 ;  /* 0x007d800804007388 */ /* 0x0041e20000000400 */
[----:B------:R-:W-:Y:S02]  /*1b020*/  STS.U16 [R0+0xe00], R20 ;  /* 0x000e001400007388 */ /* 0x000fe40000000400 */
[----:B------:R-:W-:Y:S02]  /*1b030*/  STS.U16 [R0+0xe80], R26 ;  /* 0x000e801a00007388 */ /* 0x000fe40000000400 */
[----:B------:R-:W-:Y:S01]  /*1b040*/  STS.U16 [R0+0xf00], R27 ;  /* 0x000f001b00007388 */ /* 0x000fe20000000400 */
[----:B------:R1:W-:Y:S01]  /*1b050*/  STS.U16 [R0+0xf80], R6 ;  /* 0x000f800600007388 */ /* 0x0003e20000000400 */
[----:B------:R2:W-:Y:S03]  /*1b060*/  STS.U16 [R0+0x1e00], R12 ;  /* 0x001e000c00007388 */ /* 0x0005e60000000400 */
[----:B0-----:R-:W4:Y:S04]  /*1b070*/  LDL.LU R8, [R1+0x3d0] ;  /* 0x0003d00001087983 */ /* 0x001f280000300800 */
[----:B-1----:R-:W4:Y:S01]  /*1b080*/  LDL.LU R6, [R1+0x2dc] ;  /* 0x0002dc0001067983 */ /* 0x002f220000300800 */
[----:B--2---:R-:W2:Y:S02]  /*1b090*/  LDL.LU R12, [R1+0x2d8] ;  /* 0x0002d800010c7983 */ /* 0x004ea40000300800 */
[----:B------:R0:W-:Y:S02]  /*1b0a0*/  STS.U16 [R0+0x1e80], R28 ;  /* 0x001e801c00007388 */ /* 0x0001e40000000400 */
[----:B------:R1:W-:Y:S01]  /*1b0b0*/  STS.U16 [R0+0x1f00], R29 ;  /* 0x001f001d00007388 */ /* 0x0003e20000000400 */
[----:B------:R-:W2:Y:S04]  /*1b0c0*/  LDL.LU R27, [R1+0x2d4] ;  /* 0x0002d400011b7983 */ /* 0x000ea80000300800 */
[----:B0-----:R-:W2:Y:S01]  /*1b0d0*/  LDL.LU R28, [R1+0x2d0] ;  /* 0x0002d000011c7983 */ /* 0x001ea20000300800 */
[----:B-1----:R-:W2:Y:S03]  /*1b0e0*/  LDL.LU R29, [R1+0x20c] ;  /* 0x00020c00011d7983 */ /* 0x002ea60000300800 */
[----:B---3--:R-:W-:Y:S04]  /*1b0f0*/  STS.U16 [R0+0x1f80], R5 ;  /* 0x001f800500007388 */ /* 0x008fe80000000400 */
[----:B------:R0:W-:Y:S01]  /*1b100*/  STS.U16 [R0+0x2e00], R9 ;  /* 0x002e000900007388 */ /* 0x0001e20000000400 */
[----:B------:R-:W-:Y:S02]  /*1b110*/  STS.U16 [R0+0x2e80], R22 ;  /* 0x002e801600007388 */ /* 0x000fe40000000400 */
[----:B------:R-:W-:Y:S01]  /*1b120*/  STS.U16 [R0+0x2f00], R10 ;  /* 0x002f000a00007388 */ /* 0x000fe20000000400 */
[----:B------:R1:W-:Y:S01]  /*1b130*/  STS.U16 [R0+0x2f80], R11 ;  /* 0x002f800b00007388 */ /* 0x0003e20000000400 */
[----:B------:R3:W-:Y:S03]  /*1b140*/  STS.U16 [R0+0x3e00], R13 ;  /* 0x003e000d00007388 */ /* 0x0007e60000000400 */
[----:B0-----:R-:W2:Y:S01]  /*1b150*/  LDL.LU R9, [R1+0x208] ;  /* 0x0002080001097983 */ /* 0x001ea20000300800 */
[----:B------:R-:W2:Y:S02]  /*1b160*/  LDL.LU R16, [R1+0x204] ;  /* 0x0002040001107983 */ /* 0x000ea40000300800 */
[----:B------:R-:W2:Y:S02]  /*1b170*/  LDL.LU R3, [R1+0x15c] ;  /* 0x00015c0001037983 */ /* 0x000ea40000300800 */
[----:B------:R-:W2:Y:S01]  /*1b180*/  LDL.LU R4, [R1+0xf4] ;  /* 0x0000f40001047983 */ /* 0x000ea20000300800 */
[----:B-1----:R-:W2:Y:S01]  /*1b190*/  LDL.LU R11, [R1+0xec] ;  /* 0x0000ec00010b7983 */ /* 0x002ea20000300800 */
[----:B------:R-:W2:Y:S02]  /*1b1a0*/  LDL.LU R10, [R1+0xe4] ;  /* 0x0000e400010a7983 */ /* 0x000ea40000300800 */
[----:B---3--:R-:W3:Y:S01]  /*1b1b0*/  LDL.LU R13, [R1+0xe0] ;  /* 0x0000e000010d7983 */ /* 0x008ee20000300800 */
[----:B------:R0:W-:Y:S04]  /*1b1c0*/  STS.U16 [R0+0x3e80], R18 ;  /* 0x003e801200007388 */ /* 0x0001e80000000400 */
[----:B0-----:R-:W3:Y:S01]  /*1b1d0*/  LDL.LU R18, [R1+0xcc] ;  /* 0x0000cc0001127983 */ /* 0x001ee20000300800 */
[----:B------:R-:W3:Y:S02]  /*1b1e0*/  LDL.LU R5, [R1+0xc8] ;  /* 0x0000c80001057983 */ /* 0x000ee40000300800 */
[----:B------:R-:W3:Y:S02]  /*1b1f0*/  LDL.LU R22, [R1+0xc4] ;  /* 0x0000c40001167983 */ /* 0x000ee40000300800 */
[----:B------:R-:W3:Y:S01]  /*1b200*/  LDL.LU R2, [R1+0xbc] ;  /* 0x0000bc0001027983 */ /* 0x000ee20000300800 */
[----:B------:R-:W3:Y:S04]  /*1b210*/  LDL.LU R14, [R1+0x98] ;  /* 0x00009800010e7983 */ /* 0x000ee80000300800 */
[----:B------:R0:W-:Y:S01]  /*1b220*/  STS.U16 [R0+0x3f00], R7 ;  /* 0x003f000700007388 */ /* 0x0001e20000000400 */
[----:B------:R-:W3:Y:S03]  /*1b230*/  LDL.LU R15, [R1+0x94] ;  /* 0x00009400010f7983 */ /* 0x000ee60000300800 */
[----:B0-----:R-:W3:Y:S04]  /*1b240*/  LDL.LU R7, [R1+0x8c] ;  /* 0x00008c0001077983 */ /* 0x001ee80000300800 */
[----:B----4-:R0:W-:Y:S04]  /*1b250*/  STS.U16 [R0+0x3f80], R8 ;  /* 0x003f800800007388 */ /* 0x0101e80000000400 */
[----:B------:R1:W-:Y:S01]  /*1b260*/  STS.U16 [R0+0x4e00], R6 ;  /* 0x004e000600007388 */ /* 0x0003e20000000400 */
[----:B--2---:R2:W-:Y:S03]  /*1b270*/  STS.U16 [R0+0x4e80], R12 ;  /* 0x004e800c00007388 */ /* 0x0045e60000000400 */
[----:B0-----:R-:W4:Y:S01]  /*1b280*/  LDL.LU R8, [R1+0x88] ;  /* 0x0000880001087983 */ /* 0x001f220000300800 */
[----:B------:R-:W4:Y:S03]  /*1b290*/  LDL.LU R20, [R1+0x84] ;  /* 0x0000840001147983 */ /* 0x000f260000300800 */
[----:B-1----:R-:W4:Y:S04]  /*1b2a0*/  LDL.LU R6, [R1+0x80] ;  /* 0x0000800001067983 */ /* 0x002f280000300800 */
[----:B--2---:R-:W2:Y:S04]  /*1b2b0*/  LDL.LU R12, [R1+0x7c] ;  /* 0x00007c00010c7983 */ /* 0x004ea80000300800 */
[----:B------:R0:W-:Y:S01]  /*1b2c0*/  STS.U16 [R0+0x4f00], R27 ;  /* 0x004f001b00007388 */ /* 0x0001e20000000400 */
[----:B------:R1:W-:Y:S02]  /*1b2d0*/  STS.U16 [R0+0x4f80], R28 ;  /* 0x004f801c00007388 */ /* 0x0003e40000000400 */
[----:B------:R1:W-:Y:S02]  /*1b2e0*/  STS.U16 [R0+0x5e00], R29 ;  /* 0x005e001d00007388 */ /* 0x0003e40000000400 */
[----:B------:R-:W2:Y:S01]  /*1b2f0*/  LDL.LU R26, [R1+0x78] ;  /* 0x00007800011a7983 */ /* 0x000ea20000300800 */
[----:B0-----:R-:W2:Y:S01]  /*1b300*/  LDL.LU R27, [R1+0x74] ;  /* 0x00007400011b7983 */ /* 0x001ea20000300800 */
[----:B-1----:R-:W2:Y:S02]  /*1b310*/  LDL.LU R28, [R1+0x70] ;  /* 0x00007000011c7983 */ /* 0x002ea40000300800 */
[----:B------:R-:W2:Y:S01]  /*1b320*/  LDL.LU R29, [R1+0x6c] ;  /* 0x00006c00011d7983 */ /* 0x000ea20000300800 */
[----:B------:R0:W-:Y:S01]  /*1b330*/  STS.U16 [R0+0x5e80], R9 ;  /* 0x005e800900007388 */ /* 0x0001e20000000400 */
[----:B------:R1:W-:Y:S02]  /*1b340*/  STS.U16 [R0+0x5f00], R16 ;  /* 0x005f001000007388 */ /* 0x0003e40000000400 */
[----:B------:R3:W-:Y:S02]  /*1b350*/  STS.U16 [R0+0x5f80], R3 ;  /* 0x005f800300007388 */ /* 0x0007e40000000400 */
[----:B------:R3:W-:Y:S01]  /*1b360*/  STS.U16 [R0+0x6e00], R4 ;  /* 0x006e000400007388 */ /* 0x0007e20000000400 */
[----:B------:R3:W-:Y:S01]  /*1b370*/  STS.U16 [R0+0x6e80], R11 ;  /* 0x006e800b00007388 */ /* 0x0007e20000000400 */
[----:B------:R3:W-:Y:S02]  /*1b380*/  STS.U16 [R0+0x6f00], R10 ;  /* 0x006f000a00007388 */ /* 0x0007e40000000400 */
[----:B---3--:R3:W-:Y:S01]  /*1b390*/  STS.U16 [R0+0x6f80], R13 ;  /* 0x006f800d00007388 */ /* 0x0087e20000000400 */
[----:B0-----:R-:W2:Y:S01]  /*1b3a0*/  LDL.LU R9, [R1+0x68] ;  /* 0x0000680001097983 */ /* 0x001ea20000300800 */
[----:B-1----:R-:W2:Y:S02]  /*1b3b0*/  LDL.LU R16, [R1+0x2418] ;  /* 0x0024180001107983 */ /* 0x002ea40000300800 */
[----:B------:R-:W2:Y:S02]  /*1b3c0*/  LDL.LU R3, [R1+0x2414] ;  /* 0x0024140001037983 */ /* 0x000ea40000300800 */
[----:B------:R-:W2:Y:S01]  /*1b3d0*/  LDL.LU R4, [R1+0x2410] ;  /* 0x0024100001047983 */ /* 0x000ea20000300800 */
[----:B------:R-:W2:Y:S01]  /*1b3e0*/  LDL.LU R11, [R1+0x240c] ;  /* 0x00240c00010b7983 */ /* 0x000ea20000300800 */
[----:B------:R-:W2:Y:S03]  /*1b3f0*/  LDL.LU R10, [R1+0x64] ;  /* 0x00006400010a7983 */ /* 0x000ea60000300800 */
[----:B---3--:R-:W3:Y:S04]  /*1b400*/  LDL.LU R13, [R1+0x2408] ;  /* 0x00240800010d7983 */ /* 0x008ee80000300800 */
[----:B------:R0:W-:Y:S01]  /*1b410*/  STS.U16 [R0+0x7e00], R18 ;  /* 0x007e001200007388 */ /* 0x0001e20000000400 */
[----:B------:R-:W-:Y:S02]  /*1b420*/  STS.U16 [R0+0x7e80], R5 ;  /* 0x007e800500007388 */ /* 0x000fe40000000400 */
[----:B------:R-:W-:Y:S02]  /*1b430*/  STS.U16 [R0+0x7f00], R22 ;  /* 0x007f001600007388 */ /* 0x000fe40000000400 */
[----:B------:R1:W-:Y:S01]  /*1b440*/  STS.U16 [R0+0x7f80], R2 ;  /* 0x007f800200007388 */ /* 0x0003e20000000400 */
[----:B0-----:R-:W3:Y:S04]  /*1b450*/  LDL.LU R18, [R1+0x2404] ;  /* 0x0024040001127983 */ /* 0x001ee80000300800 */
[----:B-1----:R-:W0:Y:S01]  /*1b460*/  S2R R2, SR_TID.X ;  /* 0x0000000000027919 */ /* 0x002e220000002100 */
[----:B------:R-:W3:Y:S02]  /*1b470*/  LDL.LU R5, [R1+0x24] ;  /* 0x0000240001057983 */ /* 0x000ee40000300800 */
[----:B------:R-:W3:Y:S01]  /*1b480*/  LDL.LU R22, [R1+0x60] ;  /* 0x0000600001167983 */ /* 0x000ee20000300800 */
[----:B0-----:R-:W-:-:S05]  /*1b490*/  LOP3.LUT R2, R2, 0x3f, RZ, 0xc0, !PT ;  /* 0x0000003f02027812 */ /* 0x001fca00078ec0ff */
[----:B------:R-:W-:-:S05]  /*1b4a0*/  IMAD.SHL.U32 R2, R2, 0x2, RZ ;  /* 0x0000000202027824 */ /* 0x000fca00078e00ff */
[----:B------:R0:W-:Y:S04]  /*1b4b0*/  STS.U16 [R2+0x8800], R7 ;  /* 0x0088000702007388 */ /* 0x0001e80000000400 */
[----:B0-----:R-:W3:Y:S04]  /*1b4c0*/  LDL.LU R7, [R1+0x58] ;  /* 0x0000580001077983 */ /* 0x001ee80000300800 */
[----:B----4-:R0:W-:Y:S04]  /*1b4d0*/  STS.U16 [R2+0x8c00], R8 ;  /* 0x008c000802007388 */ /* 0x0101e80000000400 */
[----:B--2---:R1:W-:Y:S04]  /*1b4e0*/  STS.U16 [R2+0x9800], R12 ;  /* 0x0098000c02007388 */ /* 0x0043e80000000400 */
[----:B0-----:R-:W2:Y:S04]  /*1b4f0*/  LDL.LU R8, [R1+0x50] ;  /* 0x0000500001087983 */ /* 0x001ea80000300800 */
[----:B-1----:R-:W4:Y:S04]  /*1b500*/  LDL.LU R12, [R1+0x48] ;  /* 0x00004800010c7983 */ /* 0x002f280000300800 */
[----:B------:R0:W-:Y:S04]  /*1b510*/  STS.U16 [R2+0x9400], R6 ;  /* 0x0094000602007388 */ /* 0x0001e80000000400 */
[----:B------:R-:W-:Y:S04]  /*1b520*/  STS.U16 [R2+0x8000], R14 ;  /* 0x0080000e02007388 */ /* 0x000fe80000000400 */
[----:B------:R1:W-:Y:S04]  /*1b530*/  STS.U16 [R2+0x8400], R15 ;  /* 0x0084000f02007388 */ /* 0x0003e80000000400 */
[----:B------:R-:W-:Y:S04]  /*1b540*/  STS.U16 [R2+0x9000], R20 ;  /* 0x0090001402007388 */ /* 0x000fe80000000400 */
[----:B------:R1:W-:Y:S01]  /*1b550*/  STS.U16 [R2+0x9c00], R26 ;  /* 0x009c001a02007388 */ /* 0x0003e20000000400 */
[----:B0-----:R-:W-:-:S03]  /*1b560*/  LOP3.LUT R6, R2, 0x10, RZ, 0x3c, !PT ;  /* 0x0000001002067812 */ /* 0x001fc600078e3cff */
[----:B-1----:R-:W4:Y:S04]  /*1b570*/  LDL.LU R15, [R1+0x30] ;  /* 0x00003000010f7983 */ /* 0x002f280000300800 */
[----:B------:R0:W-:Y:S01]  /*1b580*/  STS.U16 [R6+0x8080], R27 ;  /* 0x0080801b06007388 */ /* 0x0001e20000000400 */
[----:B------:R1:W-:Y:S02]  /*1b590*/  STS.U16 [R6+0x8480], R28 ;  /* 0x0084801c06007388 */ /* 0x0003e40000000400 */
[----:B------:R-:W-:Y:S02]  /*1b5a0*/  STS.U16 [R6+0x8880], R29 ;  /* 0x0088801d06007388 */ /* 0x000fe40000000400 */
[----:B------:R-:W4:Y:S01]  /*1b5b0*/  LDL.LU R2, [R1+0xc] ;  /* 0x00000c0001027983 */ /* 0x000f220000300800 */
[----:B------:R-:W4:Y:S04]  /*1b5c0*/  LDL.LU R26, [R1+0x5c] ;  /* 0x00005c00011a7983 */ /* 0x000f280000300800 */
[----:B0-----:R-:W4:Y:S01]  /*1b5d0*/  LDL.LU R27, [R1+0x54] ;  /* 0x00005400011b7983 */ /* 0x001f220000300800 */
[----:B-1----:R-:W4:Y:S02]  /*1b5e0*/  LDL.LU R28, [R1+0x4c] ;  /* 0x00004c00011c7983 */ /* 0x002f240000300800 */
[----:B------:R-:W4:Y:S01]  /*1b5f0*/  LDL.LU R14, [R1+0x44] ;  /* 0x00004400010e7983 */ /* 0x000f220000300800 */
[----:B------:R0:W-:Y:S04]  /*1b600*/  STS.U16 [R6+0x8c80], R9 ;  /* 0x008c800906007388 */ /* 0x0001e80000000400 */
[----:B0-----:R-:W0:Y:S04]  /*1b610*/  S2R R9, SR_TID.X ;  /* 0x0000000000097919 */ /* 0x001e280000002100 */
[----:B------:R1:W-:Y:S01]  /*1b620*/  STS.U16 [R6+0x9080], R10 ;  /* 0x0090800a06007388 */ /* 0x0003e20000000400 */
[----:B0-----:R-:W-:-:S03]  /*1b630*/  LOP3.LUT R29, R9, 0x3f, RZ, 0xc0, !PT ;  /* 0x0000003f091d7812 */ /* 0x001fc600078ec0ff */
[----:B---3--:R0:W-:Y:S04]  /*1b640*/  STS.U16 [R6+0x9480], R5 ;  /* 0x0094800506007388 */ /* 0x0081e80000000400 */
[----:B------:R-:W3:Y:S01]  /*1b650*/  LDL.LU R9, [R1+0x2c] ;  /* 0x00002c0001097983 */ /* 0x000ee20000300800 */
[----:B-1----:R-:W3:Y:S02]  /*1b660*/  LDL.LU R10, [R1+0x8] ;  /* 0x00000800010a7983 */ /* 0x002ee40000300800 */
[----:B------:R-:W-:Y:S01]  /*1b670*/  IMAD.SHL.U32 R20, R29, 0x2, RZ ;  /* 0x000000021d147824 */ /* 0x000fe200078e00ff */
[----:B------:R-:W-:Y:S04]  /*1b680*/  STS.U16 [R6+0x9880], R18 ;  /* 0x0098801206007388 */ /* 0x000fe80000000400 */
[----:B------:R-:W3:Y:S01]  /*1b690*/  LDL.LU R29, [R1+0x40] ;  /* 0x00004000011d7983 */ /* 0x000ee20000300800 */
[----:B------:R-:W-:-:S03]  /*1b6a0*/  LOP3.LUT R20, R20, 0x20, RZ, 0x3c, !PT ;  /* 0x0000002014147812 */ /* 0x000fc600078e3cff */
[----:B------:R1:W-:Y:S04]  /*1b6b0*/  STS.U16 [R6+0x9c80], R13 ;  /* 0x009c800d06007388 */ /* 0x0003e80000000400 */
[----:B0-----:R-:W3:Y:S04]  /*1b6c0*/  LDL.LU R5, [R1+0x3c] ;  /* 0x00003c0001057983 */ /* 0x001ee80000300800 */
[----:B------:R0:W-:Y:S04]  /*1b6d0*/  STS.U16 [R20+0x8100], R22 ;  /* 0x0081001614007388 */ /* 0x0001e80000000400 */
[----:B-1----:R-:W3:Y:S01]  /*1b6e0*/  LDL.LU R6, [R1+0x38] ;  /* 0x0000380001067983 */ /* 0x002ee20000300800 */
[----:B0-----:R-:W3:Y:S02]  /*1b6f0*/  LDL.LU R22, [R1+0x34] ;  /* 0x0000340001167983 */ /* 0x001ee40000300800 */
[----:B------:R-:W3:Y:S01]  /*1b700*/  LDL.LU R18, [R1+0x28] ;  /* 0x0000280001127983 */ /* 0x000ee20000300800 */
[----:B------:R-:W-:Y:S04]  /*1b710*/  STS.U16 [R20+0x8500], R7 ;  /* 0x0085000714007388 */ /* 0x000fe80000000400 */
[----:B--2---:R0:W-:Y:S04]  /*1b720*/  STS.U16 [R20+0x8900], R8 ;  /* 0x0089000814007388 */ /* 0x0041e80000000400 */
[----:B----4-:R1:W-:Y:S04]  /*1b730*/  STS.U16 [R20+0x8d00], R12 ;  /* 0x008d000c14007388 */ /* 0x0103e80000000400 */
[----:B0-----:R-:W2:Y:S01]  /*1b740*/  LDL.LU R8, [R1+0x4] ;  /* 0x0000040001087983 */ /* 0x001ea20000300800 */
[----:B------:R-:W3:Y:S03]  /*1b750*/  LDL.LU R13, [R1+0x10] ;  /* 0x00001000010d7983 */ /* 0x000ee60000300800 */
[----:B-1----:R-:W2:Y:S04]  /*1b760*/  LDL.LU R12, [R1+0x2400] ;  /* 0x00240000010c7983 */ /* 0x002ea80000300800 */
[----:B------:R-:W0:Y:S04]  /*1b770*/  S2R R7, SR_TID.X ;  /* 0x0000000000077919 */ /* 0x000e280000002100 */
[----:B------:R1:W-:Y:S04]  /*1b780*/  STS.U16 [R20+0x9100], R15 ;  /* 0x0091000f14007388 */ /* 0x0003e80000000400 */
[----:B------:R0:W-:Y:S04]  /*1b790*/  STS.U16 [R20+0x9500], R2 ;  /* 0x0095000214007388 */ /* 0x0001e80000000400 */
[----:B-1----:R-:W3:Y:S01]  /*1b7a0*/  LDL.LU R15, [R1] ;  /* 0x00000000010f7983 */ /* 0x002ee20000300800 */
[----:B0-----:R-:W-:-:S05]  /*1b7b0*/  LOP3.LUT R7, R7, 0x3f, RZ, 0xc0, !PT ;  /* 0x0000003f07077812 */ /* 0x001fca00078ec0ff */
[----:B------:R-:W-:-:S05]  /*1b7c0*/  IMAD.SHL.U32 R2, R7, 0x2, RZ ;  /* 0x0000000207027824 */ /* 0x000fca00078e00ff */
[----:B------:R-:W-:Y:S01]  /*1b7d0*/  LOP3.LUT R2, R2, 0x30, RZ, 0x3c, !PT ;  /* 0x0000003002027812 */ /* 0x000fe200078e3cff */
[----:B--2---:R0:W-:Y:S01]  /*1b7e0*/  STS.U16 [R20+0x9900], R12 ;  /* 0x0099000c14007388 */ /* 0x0041e20000000400 */
[----:B------:R1:W-:Y:S03]  /*1b7f0*/  STS.U16 [R20+0x9d00], R11 ;  /* 0x009d000b14007388 */ /* 0x0003e60000000400 */
[----:B------:R2:W-:Y:S02]  /*1b800*/  STS.U16 [R2+0x8180], R26 ;  /* 0x0081801a02007388 */ /* 0x0005e40000000400 */
[----:B------:R2:W-:Y:S01]  /*1b810*/  STS.U16 [R2+0x8580], R27 ;  /* 0x0085801b02007388 */ /* 0x0005e20000000400 */
[----:B------:R3:W-:Y:S01]  /*1b820*/  STS.U16 [R2+0x8980], R28 ;  /* 0x0089801c02007388 */ /* 0x0007e20000000400 */
[----:B------:R3:W-:Y:S03]  /*1b830*/  STS.U16 [R2+0x8d80], R14 ;  /* 0x008d800e02007388 */ /* 0x0007e60000000400 */
[----:B0-----:R-:W3:Y:S01]  /*1b840*/  LDL.LU R12, [R1+0x14] ;  /* 0x00001400010c7983 */ /* 0x001ee20000300800 */
[----:B-1----:R-:W3:Y:S02]  /*1b850*/  LDL.LU R20, [R1+0x23fc] ;  /* 0x0023fc0001147983 */ /* 0x002ee40000300800 */
[----:B------:R-:W3:Y:S02]  /*1b860*/  LDL.LU R11, [R1+0x18] ;  /* 0x00001800010b7983 */ /* 0x000ee40000300800 */
[----:B--2---:R-:W2:Y:S01]  /*1b870*/  LDL.LU R26, [R1+0x23f8] ;  /* 0x0023f800011a7983 */ /* 0x004ea20000300800 */
[----:B------:R-:W2:Y:S01]  /*1b880*/  LDL.LU R27, [R1+0x23f4] ;  /* 0x0023f400011b7983 */ /* 0x000ea20000300800 */
[----:B---3--:R-:W3:Y:S03]  /*1b890*/  LDL.LU R28, [R1+0x23f0] ;  /* 0x0023f000011c7983 */ /* 0x008ee60000300800 */
[----:B------:R-:W2:Y:S04]  /*1b8a0*/  LDL.LU R14, [R1+0x90] ;  /* 0x00009000010e7983 */ /* 0x000ea80000300800 */
[----:B------:R0:W-:Y:S01]  /*1b8b0*/  STS.U16 [R2+0x9180], R9 ;  /* 0x0091800902007388 */ /* 0x0001e20000000400 */
[----:B------:R1:W-:Y:S03]  /*1b8c0*/  STS.U16 [R2+0x9580], R10 ;  /* 0x0095800a02007388 */ /* 0x0003e60000000400 */
[----:B0-----:R-:W2:Y:S01]  /*1b8d0*/  LDL.LU R9, [R1+0x23ec] ;  /* 0x0023ec0001097983 */ /* 0x001ea20000300800 */
[----:B-1----:R-:W2:Y:S02]  /*1b8e0*/  LDL.LU R10, [R1+0x23e8] ;  /* 0x0023e800010a7983 */ /* 0x002ea40000300800 */
[----:B------:R-:W-:-:S05]  /*1b8f0*/  IMAD.SHL.U32 R7, R7, 0x2, RZ ;  /* 0x0000000207077824 */ /* 0x000fca00078e00ff */
[----:B------:R-:W-:Y:S01]  /*1b900*/  LOP3.LUT R7, R7, 0x40, RZ, 0x3c, !PT ;  /* 0x0000004007077812 */ /* 0x000fe200078e3cff */
[----:B--2---:R0:W-:Y:S01]  /*1b910*/  STS.U16 [R2+0x9980], R10 ;  /* 0x0099800a02007388 */ /* 0x0041e20000000400 */
[----:B------:R1:W-:Y:S03]  /*1b920*/  STS.U16 [R2+0x9d80], R9 ;  /* 0x009d800902007388 */ /* 0x0003e60000000400 */
[----:B------:R2:W-:Y:S02]  /*1b930*/  STS.U16 [R7+0x8200], R29 ;  /* 0x0082001d07007388 */ /* 0x0005e40000000400 */
[----:B------:R3:W-:Y:S01]  /*1b940*/  STS.U16 [R7+0x8600], R5 ;  /* 0x0086000507007388 */ /* 0x0007e20000000400 */
[----:B------:R3:W-:Y:S01]  /*1b950*/  STS.U16 [R7+0x8a00], R6 ;  /* 0x008a000607007388 */ /* 0x0007e20000000400 */
[----:B------:R3:W-:Y:S02]  /*1b960*/  STS.U16 [R7+0x8e00], R22 ;  /* 0x008e001607007388 */ /* 0x0007e40000000400 */
[----:B------:R-:W-:Y:S01]  /*1b970*/  STS.U16 [R7+0x9200], R18 ;  /* 0x0092001207007388 */ /* 0x000fe20000000400 */
[----:B0-----:R-:W4:Y:S01]  /*1b980*/  LDL.LU R10, [R1+0x1c] ;  /* 0x00001c00010a7983 */ /* 0x001f220000300800 */
[----:B-1----:R-:W4:Y:S02]  /*1b990*/  LDL.LU R9, [R1+0x20] ;  /* 0x0000200001097983 */ /* 0x002f240000300800 */
[----:B--2---:R-:W2:Y:S02]  /*1b9a0*/  LDL.LU R29, [R1+0x23e4] ;  /* 0x0023e400011d7983 */ /* 0x004ea40000300800 */
[----:B---3--:R-:W3:Y:S01]  /*1b9b0*/  LDL.LU R5, [R1+0x23e0] ;  /* 0x0023e00001057983 */ /* 0x008ee20000300800 */
[----:B------:R-:W2:Y:S01]  /*1b9c0*/  LDL.LU R6, [R1+0x23dc] ;  /* 0x0023dc0001067983 */ /* 0x000ea20000300800 */
[----:B------:R-:W2:Y:S03]  /*1b9d0*/  LDL.LU R22, [R1+0x23d8] ;  /* 0x0023d80001167983 */ /* 0x000ea60000300800 */
[----:B------:R0:W-:Y:S04]  /*1b9e0*/  STS.U16 [R7+0x9600], R8 ;  /* 0x0096000807007388 */ /* 0x0001e80000000400 */
[----:B0-----:R-:W2:Y:S04]  /*1b9f0*/  LDL.LU R8, [R1+0x23d4] ;  /* 0x0023d40001087983 */ /* 0x001ea80000300800 */
[----:B------:R-:W0:Y:S04]  /*1ba00*/  S2R R2, SR_TID.X ;  /* 0x0000000000027919 */ /* 0x000e280000002100 */
[----:B--2---:R1:W-:Y:S04]  /*1ba10*/  STS.U16 [R7+0x9a00], R8 ;  /* 0x009a000807007388 */ /* 0x0043e80000000400 */
[----:B-1----:R-:W2:Y:S04]  /*1ba20*/  LDL.LU R7, [R1+0x23d0] ;  /* 0x0023d00001077983 */ /* 0x002ea80000300800 */
[----:B------:R-:W1:Y:S01]  /*1ba30*/  S2R R8, SR_TID.X ;  /* 0x0000000000087919 */ /* 0x000e620000002100 */
[----:B0-----:R-:W-:-:S05]  /*1ba40*/  LOP3.LUT R2, R2, 0x3f, RZ, 0xc0, !PT ;  /* 0x0000003f02027812 */ /* 0x001fca00078ec0ff */
[C---:B------:R-:W-:Y:S02]  /*1ba50*/  IMAD.SHL.U32 R18, R2.reuse, 0x2, RZ ;  /* 0x0000000202127824 */ /* 0x040fe400078e00ff */
[----:B------:R-:W-:-:S03]  /*1ba60*/  IMAD.SHL.U32 R2, R2, 0x2, RZ ;  /* 0x0000000202027824 */ /* 0x000fc600078e00ff */
[----:B------:R-:W-:Y:S02]  /*1ba70*/  LOP3.LUT R18, R18, 0x50, RZ, 0x3c, !PT ;  /* 0x0000005012127812 */ /* 0x000fe400078e3cff */
[----:B-1----:R-:W-:-:S05]  /*1ba80*/  LOP3.LUT R8, R8, 0x3f, RZ, 0xc0, !PT ;  /* 0x0000003f08087812 */ /* 0x002fca00078ec0ff */
[----:B------:R-:W-:-:S05]  /*1ba90*/  IMAD.SHL.U32 R8, R8, 0x2, RZ ;  /* 0x0000000208087824 */ /* 0x000fca00078e00ff */
[----:B------:R-:W-:Y:S02]  /*1baa0*/  LOP3.LUT R8, R8, 0x40, RZ, 0x3c, !PT ;  /* 0x0000004008087812 */ /* 0x000fe400078e3cff */
[----:B------:R-:W-:-:S03]  /*1bab0*/  LOP3.LUT R2, R2, 0x60, RZ, 0x3c, !PT ;  /* 0x0000006002027812 */ /* 0x000fc600078e3cff */
[----:B--2---:R-:W-:Y:S01]  /*1bac0*/  STS.U16 [R8+0x9e00], R7 ;  /* 0x009e000708007388 */ /* 0x004fe20000000400 */
[----:B----4-:R-:W-:Y:S02]  /*1bad0*/  STS.U16 [R18+0x8280], R9 ;  /* 0x0082800912007388 */ /* 0x010fe40000000400 */
[----:B------:R-:W-:Y:S02]  /*1bae0*/  STS.U16 [R18+0x8680], R10 ;  /* 0x0086800a12007388 */ /* 0x000fe40000000400 */
[----:B------:R-:W-:Y:S01]  /*1baf0*/  STS.U16 [R18+0x8a80], R11 ;  /* 0x008a800b12007388 */ /* 0x000fe20000000400 */
[----:B------:R-:W-:Y:S01]  /*1bb00*/  STS.U16 [R18+0x8e80], R12 ;  /* 0x008e800c12007388 */ /* 0x000fe20000000400 */
[----:B------:R-:W-:Y:S02]  /*1bb10*/  STS.U16 [R18+0x9280], R13 ;  /* 0x0092800d12007388 */ /* 0x000fe40000000400 */
[----:B------:R-:W-:Y:S02]  /*1bb20*/  STS.U16 [R18+0x9680], R22 ;  /* 0x0096801612007388 */ /* 0x000fe40000000400 */
[----:B------:R-:W-:Y:S01]  /*1bb30*/  STS.U16 [R18+0x9a80], R6 ;  /* 0x009a800612007388 */ /* 0x000fe20000000400 */
[----:B---3--:R0:W-:Y:S01]  /*1bb40*/  STS.U16 [R18+0x9e80], R5 ;  /* 0x009e800512007388 */ /* 0x0081e20000000400 */
        /* <DEDUP_REMOVED lines=11> */
[----:B------:R-:W-:Y:S04]  /*1bc00*/  STS.U16 [R0+0x8b80], R19 ;  /* 0x008b801300007388 */ /* 0x000fe80000000400 */
[----:B0-----:R-:W2:Y:S01]  /*1bc10*/  LDL R18, [R1+0x5d4] ;  /* 0x0005d40001127983 */ /* 0x001ea20000100800 */
[----:B------:R0:W-:Y:S02]  /*1bc20*/  STS.U16 [R0+0x8f80], R21 ;  /* 0x008f801500007388 */ /* 0x0001e40000000400 */
[----:B------:R1:W-:Y:S01]  /*1bc30*/  STS.U16 [R0+0x9380], R23 ;  /* 0x0093801700007388 */ /* 0x0003e20000000400 */
[----:B0-----:R-:W3:Y:S01]  /*1bc40*/  LDL.LU.64 R20, [R1+0x700] ;  /* 0x0007000001147983 */ /* 0x001ee20000300a00 */
[----:B-1----:R-:W4:Y:S03]  /*1bc50*/  LDL.LU.64 R22, [R1+0x708] ;  /* 0x0007080001167983 */ /* 0x002f260000300a00 */
[----:B------:R-:W0:Y:S04]  /*1bc60*/  S2R R15, SR_TID.X ;  /* 0x00000000000f7919 */ /* 0x000e280000002100 */
[----:B------:R-:W1:Y:S01]  /*1bc70*/  S2R R14, SR_TID.X ;  /* 0x00000000000e7919 */ /* 0x000e620000002100 */
[----:B------:R-:W-:Y:S02]  /*1bc80*/  STS.U16 [R0+0x9780], R24 ;  /* 0x0097801800007388 */ /* 0x000fe40000000400 */
[----:B------:R-:W-:Y:S02]  /*1bc90*/  STS.U16 [R0+0x9b80], R25 ;  /* 0x009b801900007388 */ /* 0x000fe40000000400 */
[----:B------:R-:W-:Y:S01]  /*1bca0*/  BAR.SYNC.DEFER_BLOCKING 0x0 ;  /* 0x0000000000007b1d */ /* 0x000fe20000010000 */
[----:B0-----:R-:W-:Y:S01]  /*1bcb0*/  LOP3.LUT R15, R15, 0x7, RZ, 0xc0, !PT ;  /* 0x000000070f0f7812 */ /* 0x001fe200078ec0ff */
[----:B-1----:R-:W-:-:S04]  /*1bcc0*/  IMAD.SHL.U32 R14, R14, 0x2, RZ ;  /* 0x000000020e0e7824 */ /* 0x002fc800078e00ff */
[----:B------:R-:W-:-:S05]  /*1bcd0*/  IMAD R15, R15, 0x90, RZ ;  /* 0x000000900f0f7824 */ /* 0x000fca00078e02ff */
[----:B------:R-:W-:-:S05]  /*1bce0*/  LOP3.LUT R3, R15, 0x30, R14, 0x78, !PT ;  /* 0x000000300f037812 */ /* 0x000fca00078e780e */
[----:B------:R-:W-:Y:S04]  /*1bcf0*/  LDSM.16.M88.4 R24, [R3+0x8c00] ;  /* 0x008c00000318783b */ /* 0x000fe80000000200 */
[----:B------:R-:W-:Y:S04]  /*1bd00*/  LDSM.16.M88.4 R12, [R3+0x8800] ;  /* 0x00880000030c783b */ /* 0x000fe80000000200 */
[----:B------:R-:W-:Y:S04]  /*1bd10*/  LDSM.16.M88.4 R8, [R3+0x8400] ;  /* 0x008400000308783b */ /* 0x000fe80000000200 */
[----:B--2---:R-:W-:Y:S04]  /*1bd20*/  LDSM.16.MT88.4 R4, [R18] ;  /* 0x000000001204783b */ /* 0x004fe80000004200 */
[----:B----4-:R-:W-:Y:S01]  /*1bd30*/  STL.64 [R1+0x23c8], R22 ;  /* 0x0023c81601007387 */ /* 0x010fe20000100a00 */
[----:B---3--:R-:W-:Y:S02]  /*1bd40*/  STL.64 [R1+0x23c0], R20 ;  /* 0x0023c01401007387 */ /* 0x008fe40000100a00 */
[----:B------:R-:W0:Y:S02]  /*1bd50*/  LDSM.16.M88.4 R20, [R3+0x8000] ;  /* 0x008000000314783b */ /* 0x000e240000000200 */
[----:B0-----:R-:W-:Y:S02]  /*1bd60*/  STL.64 [R1+0x20], R20 ;  /* 0x0000201401007387 */ /* 0x001fe40000100a00 */
[----:B------:R-:W-:Y:S02]  /*1bd70*/  STL.64 [R1+0x28], R22 ;  /* 0x0000281601007387 */ /* 0x000fe40000100a00 */
[----:B------:R-:W0:Y:S04]  /*1bd80*/  LDSM.16.M88.4 R20, [R3+0x9400] ;  /* 0x009400000314783b */ /* 0x000e280000000200 */
[----:B------:R-:W-:Y:S01]  /*1bd90*/  STL [R1+0x203c], R26 ;  /* 0x00203c1a01007387 */ /* 0x000fe20000100800 */
[----:B------:R-:W-:Y:S01]  /*1bda0*/  STL.64 [R1], R12 ;  /* 0x0000000c01007387 */ /* 0x000fe20000100a00 */
[----:B------:R-:W-:Y:S02]  /*1bdb0*/  STL.64 [R1+0x8], R14 ;  /* 0x0000080e01007387 */ /* 0x000fe40000100a00 */
[----:B------:R-:W-:Y:S02]  /*1bdc0*/  STL.64 [R1+0x10], R8 ;  /* 0x0000100801007387 */ /* 0x000fe40000100a00 */
[----:B------:R-:W-:Y:S01]  /*1bdd0*/  STL.64 [R1+0x18], R10 ;  /* 0x0000180a01007387 */ /* 0x000fe20000100a00 */
[----:B------:R1:W-:Y:S04]  /*1bde0*/  STL.64 [R1+0x23b8], R8 ;  /* 0x0023b80801007387 */ /* 0x0003e80000100a00 */
[----:B------:R-:W2:Y:S04]  /*1bdf0*/  LDSM.16.M88.4 R12, [R3+0x9000] ;  /* 0x00900000030c783b */ /* 0x000ea80000000200 */
[----:B-1----:R-:W3:Y:S01]  /*1be00*/  LDL.64 R8, [R1+0x20] ;  /* 0x0000200001087983 */ /* 0x002ee20000100a00 */
[----:B------:R-:W-:Y:S02]  /*1be10*/  STL [R1+0x2038], R27 ;  /* 0x0020381b01007387 */ /* 0x000fe40000100800 */
[----:B------:R1:W-:Y:S02]  /*1be20*/  STL.64 [R1+0x23a8], R24 ;  /* 0x0023a81801007387 */ /* 0x0003e40000100a00 */
[----:B-1----:R-:W4:Y:S04]  /*1be30*/  LDL.64 R24, [R1] ;  /* 0x0000000001187983 */ /* 0x002f280000100a00 */
[----:B0-----:R-:W-:Y:S01]  /*1be40*/  STL.64 [R1+0x30], R20 ;  /* 0x0000301401007387 */ /* 0x001fe20000100a00 */
[----:B------:R0:W-:Y:S02]  /*1be50*/  STL.64 [R1+0x38], R22 ;  /* 0x0000381601007387 */ /* 0x0001e40000100a00 */
[----:B------:R-:W-:Y:S01]  /*1be60*/  IMAD.MOV.U32 R19, RZ, RZ, R21 ;  /* 0x000000ffff137224 */ /* 0x000fe200078e0015 */
[----:B0-----:R-:W2:Y:S01]  /*1be70*/  LDL.LU.64 R22, [R1+0x23c8] ;  /* 0x0023c80001167983 */ /* 0x001ea20000300a00 */
[----:B------:R-:W2:Y:S02]  /*1be80*/  LDL.LU.64 R20, [R1+0x23c0] ;  /* 0x0023c00001147983 */ /* 0x000ea40000300a00 */
[----:B---3--:R-:W-:Y:S01]  /*1be90*/  IMAD.MOV.U32 R28, RZ, RZ, R9 ;  /* 0x000000ffff1c7224 */ /* 0x008fe200078e0009 */
[----:B--2---:R-:W-:Y:S01]  /*1bea0*/  HMMA.16816.F32 R20, R4, R8, R20 ;  /* 0x000000080414723c */ /* 0x004fe20000001814 */
[----:B------:R-:W2:Y:S11]  /*1beb0*/  LDL.LU.64 R8, [R1+0x23b8] ;  /* 0x0023b80001087983 */ /* 0x000eb60000300a00 */
[----:B------:R-:W-:Y:S11]  /*1bec0*/  @!UPT UIADD3 URZ, URZ, URZ, URZ ;  /* 0x0000003f3f3ff290 */ /* 0x000ff6000fffe03f */
[----:B------:R-:W-:Y:S01]  /*1bed0*/  STL.64 [R1+0x320], R20 ;  /* 0x0003201401007387 */ /* 0x000fe20000100a00 */
[----:B------:R-:W-:Y:S02]  /*1bee0*/  STL [R1+0x328], R22 ;  /* 0x0003281601007387 */ /* 0x000fe40000100800 */
[----:B------:R-:W-:Y:S02]  /*1bef0*/  STL.64 [R1+0x40], R12 ;  /* 0x0000400c01007387 */ /* 0x000fe40000100a00 */
[----:B------:R-:W-:Y:S01]  /*1bf00*/  STL.64 [R1+0x48], R14 ;  /* 0x0000480e01007387 */ /* 0x000fe20000100a00 */
[----:B------:R0:W-:Y:S04]  /*1bf10*/  STL.64 [R1+0x23b0], R12 ;  /* 0x0023b00c01007387 */ /* 0x0001e80000100a00 */
[----:B0-----:R-:W3:Y:S01]  /*1bf20*/  LDL.LU.64 R12, [R1+0x6f0] ;  /* 0x0006f000010c7983 */ /* 0x001ee20000300a00 */
[----:B------:R-:W3:Y:S02]  /*1bf30*/  LDL.LU.64 R14, [R1+0x6f8] ;  /* 0x0006f800010e7983 */ /* 0x000ee40000300a00 */
[----:B------:R-:W-:-:S02]  /*1bf40*/  IMAD.MOV.U32 R29, RZ, RZ, R23 ;  /* 0x000000ffff1d7224 */ /* 0x000fc400078e0017 */
[----:B------:R-:W0:Y:S01]  /*1bf50*/  LDSM.16.M88.4 R20, [R3+0x9800] ;  /* 0x009800000314783b */ /* 0x000e220000000200 */
[----:B------:R-:W-:Y:S02]  /*1bf60*/  STL [R1+0x2388], R28 ;  /* 0x0023881c01007387 */ /* 0x000fe40000100800 */
[----:B------:R-:W-:Y:S02]  /*1bf70*/  STL [R1+0x2090], R29 ;  /* 0x0020901d01007387 */ /* 0x000fe40000100800 */
[----:B--2---:R-:W-:Y:S02]  /*1bf80*/  IMAD.MOV.U32 R2, RZ, RZ, R8 ;  /* 0x000000ffff027224 */ /* 0x004fe400078e0008 */
[----:B------:R-:W-:Y:S01]  /*1bf90*/  IMAD.MOV.U32 R0, RZ, RZ, R9 ;  /* 0x000000ffff007224 */ /* 0x000fe200078e0009 */
[----:B---3--:R-:W-:Y:S11]  /*1bfa0*/  HMMA.16816.F32 R12, R4, R8, R12 ;  /* 0x00000008040c723c */ /* 0x008ff6000000180c */
[----:B------:R-:W-:Y:S11]  /*1bfb0*/  @!UPT UIADD3 URZ, URZ, URZ, URZ ;  /* 0x0000003f3f3ff290 */ /* 0x000ff6000fffe03f */
[----:B------:R-:W-:Y:S01]  /*1bfc0*/  @!UPT UIADD3 URZ, URZ, URZ, URZ ;  /* 0x0000003f3f3ff290 */ /* 0x000fe2000fffe03f */
[----:B------:R1:W-:Y:S01]  /*1bfd0*/  STL.64 [R1+0x310], R12 ;  /* 0x0003100c01007387 */ /* 0x0003e20000100a00 */
[----:B------:R2:W-:Y:S03]  /*1bfe0*/  STL.64 [R1+0x318], R14 ;  /* 0x0003180e01007387 */ /* 0x0005e60000100a00 */
[----:B-1----:R-:W3:Y:S01]  /*1bff0*/  LDL.LU.64 R12, [R1+0x760] ;  /* 0x00076000010c7983 */ /* 0x002ee20000300a00 */
[----:B--2---:R-:W3:Y:S02]  /*1c000*/  LDL.LU.64 R14, [R1+0x768] ;  /* 0x00076800010e7983 */ /* 0x004ee40000300a00 */
[----:B------:R-:W2:Y:S02]  /*1c010*/  LDL.LU.64 R8, [R1+0x750] ;  /* 0x0007500001087983 */ /* 0x000ea40000300a00 */
[----:B------:R-:W2:Y:S01]  /*1c020*/  LDL.LU.64 R10, [R1+0x758] ;  /* 0x00075800010a7983 */ /* 0x000ea20000300a00 */
[----:B0-----:R-:W-:Y:S01]  /*1c030*/  STL.64 [R1+0x70], R20 ;  /* 0x0000701401007387 */ /* 0x001fe20000100a00 */
[----:B------:R-:W-:Y:S02]  /*1c040*/  STL.64 [R1+0x78], R22 ;  /* 0x0000781601007387 */ /* 0x000fe40000100a00 */
[----:B------:R-:W-:Y:S02]  /*1c050*/  STL.64 [R1+0x2390], R20 ;  /* 0x0023901401007387 */ /* 0x000fe40000100a00 */
[----:B------:R-:W0:Y:S04]  /*1c060*/  LDSM.16.M88.4 R20, [R3+0x9c00] ;  /* 0x009c00000314783b */ /* 0x000e280000000200 */
[----:B0-----:R0:W-:Y:S01]  /*1c070*/  STL.64 [R1+0x80], R20 ;  /* 0x0000801401007387 */ /* 0x0011e20000100a00 */
[----:B------:R-:W-:-:S02]  /*1c080*/  IMAD.MOV.U32 R17, RZ, RZ, R20 ;  /* 0x000000ffff117224 */ /* 0x000fc400078e0014 */
[----:B------:R1:W-:Y:S02]  /*1c090*/  STL.64 [R1+0x88], R22 ;  /* 0x0000881601007387 */ /* 0x0003e40000100a00 */
[----:B------:R-:W-:Y:S02]  /*1c0a0*/  IMAD.MOV.U32 R16, RZ, RZ, R21 ;  /* 0x000000ffff107224 */ /* 0x000fe400078e0015 */
[----:B0-----:R-:W2:Y:S01]  /*1c0b0*/  LDL.LU.64 R20, [R1+0x530] ;  /* 0x0005300001147983 */ /* 0x001ea20000300a00 */
[----:B-1----:R-:W2:Y:S02]  /*1c0c0*/  LDL.LU.64 R22, [R1+0x538] ;  /* 0x0005380001167983 */ /* 0x002ea40000300a00 */
[----:B----4-:R-:W-:Y:S02]  /*1c0d0*/  IMAD.MOV.U32 R28, RZ, RZ, R24 ;  /* 0x000000ffff1c7224 */ /* 0x010fe400078e0018 */
[----:B------:R-:W-:Y:S01]  /*1c0e0*/  IMAD.MOV.U32 R29, RZ, RZ, R25 ;  /* 0x000000ffff1d7224 */ /* 0x000fe200078e0019 */
[C---:B---3--:R-:W-:Y:S01]  /*1c0f0*/  HMMA.16816.F32 R12, R4.reuse, R24, R12 ;  /* 0x00000018040c723c */ /* 0x048fe2000000180c */
[----:B--2---:R-:W-:Y:S01]  /*1c100*/  STL.64 [R1+0x23a0], R22 ;  /* 0x0023a01601007387 */ /* 0x004fe20000100a00 */
[----:B------:R0:W-:Y:S03]  /*1c110*/  STL.64 [R1+0x2398], R20 ;  /* 0x0023981401007387 */ /* 0x0001e60000100a00 */
[----:B0-----:R-:W2:Y:S01]  /*1c120*/  LDL.LU.64 R20, [R1+0x540] ;  /* 0x0005400001147983 */ /* 0x001ea20000300a00 */
[----:B------:R-:W2:Y:S11]  /*1c130*/  LDL.LU.64 R22, [R1+0x548] ;  /* 0x0005480001167983 */ /* 0x000eb60000300a00 */
[----:B------:R-:W-:Y:S06]  /*1c140*/  @!UPT UIADD3 URZ, URZ, URZ, URZ ;  /* 0x0000003f3f3ff290 */ /* 0x000fec000fffe03f */
[----:B------:R0:W-:Y:S02]  /*1c150*/  STL.64 [R1+0x300], R12 ;  /* 0x0003000c01007387 */ /* 0x0001e40000100a00 */
[----:B------:R2:W-:Y:S01]  /*1c160*/  STL.64 [R1+0x308], R14 ;  /* 0x0003080e01007387 */ /* 0x0005e20000100a00 */
[----:B0-----:R-:W2:Y:S01]  /*1c170*/  LDL.LU.64 R12, [R1+0x23b0] ;  /* 0x0023b000010c7983 */ /* 0x001ea20000300a00 */
[----:B------:R-:W3:Y:S02]  /*1c180*/  LDL.LU.64 R24, [R1+0x23a8] ;  /* 0x0023a80001187983 */ /* 0x000ee40000300a00 */
[C---:B---3--:R-:W-:Y:S08]  /*1c190*/  HMMA.16816.F32 R8, R4.reuse, R24, R8 ;  /* 0x000000180408723c */ /* 0x048ff00000001808 */
[----:B--2---:R-:W-:Y:S11]  /*1c1a0*/  HMMA.16816.F32 R12, R4, R12, R20 ;  /* 0x0000000c040c723c */ /* 0x004ff60000001814 */
[----:B------:R-:W-:Y:S04]  /*1c1b0*/  @!UPT UIADD3 URZ, URZ, URZ, URZ ;  /* 0x0000003f3f3ff290 */ /* 0x000fe8000fffe03f */
[----:B------:R-:W-:Y:S01]  /*1c1c0*/  STL.64 [R1+0x2f0], R8 ;  /* 0x0002f00801007387 */ /* 0x000fe20000100a00 */
[----:B------:R-:W-:Y:S02]  /*1c1d0*/  STL.64 [R1+0x2f8], R10 ;  /* 0x0002f80a01007387 */ /* 0x000fe40000100a00 */
[----:B------:R-:W2:Y:S02]  /*1c1e0*/  LDL.LU.64 R22, [R1+0x23a0] ;  /* 0x0023a00001167983 */ /* 0x000ea40000300a00 */
[----:B------:R-:W2:Y:S04]  /*1c1f0*/  LDL.LU.64 R20, [R1+0x2398] ;  /* 0x0023980001147983 */ /* 0x000ea80000300a00 */
[----:B------:R-:W-:Y:S01]  /*1c200*/  IMAD.MOV.U32 R26, RZ, RZ, R14 ;  /* 0x000000ffff1a7224 */ /* 0x000fe200078e000e */
[----:B------:R-:W-:Y:S01]  /*1c210*/  STL.64 [R1+0x2e0], R12 ;  /* 0x0002e00c01007387 */ /* 0x000fe20000100a00 */
[----:B------:R-:W-:-:S02]  /*1c220*/  IMAD.MOV.U32 R27, RZ, RZ, R15 ;  /* 0x000000ffff1b7224 */ /* 0x000fc400078e000f */
[----:B------:R-:W0:Y:S04]  /*1c230*/  LDSM.16.MT88.4 R12, [R18+0x100] ;  /* 0x00010000120c783b */ /* 0x000e280000004200 */
[----:B------:R-:W3:Y:S01]  /*1c240*/  LDL R3, [R1+0x11e4] ;  /* 0x0011e40001037983 */ /* 0x000ee20000100800 */
[----:B------:R-:W-:Y:S04]  /*1c250*/  LDSM.16.MT88.4 R8, [R18+0x80] ;  /* 0x000080001208783b */ /* 0x000fe80000004200 */
[----:B------:R-:W-:Y:S01]  /*1c260*/  STL [R1+0x2044], R27 ;  /* 0x0020441b01007387 */ /* 0x000fe20000100800 */
[----:B------:R-:W-:Y:S03]  /*1c270*/  STL [R1+0x2040], R26 ;  /* 0x0020401a01007387 */ /* 0x000fe60000100800 */
[----:B0-----:R-:W-:Y:S01]  /*1c280*/  STL.64 [R1+0x2340], R14 ;  /* 0x0023400e01007387 */ /* 0x001fe20000100a00 */
[----:B------:R0:W-:Y:S03]  /*1c290*/  STL.64 [R1+0x2338], R12 ;  /* 0x0023380c01007387 */ /* 0x0001e60000100a00 */
[----:B0-----:R-:W2:Y:S01]  /*1c2a0*/  LDL R12, [R1+0x30] ;  /* 0x00003000010c7983 */ /* 0x001ea20000100800 */
[----:B------:R-:W-:-:S07]  /*1c2b0*/  IMAD.MOV.U32 R13, RZ, RZ, R19 ;  /* 0x000000ffff0d7224 */ /* 0x000fce00078e0013 */
[C---:B--2---:R-:W-:Y:S11]  /*1c2c0*/  HMMA.16816.F32 R20, R4.reuse, R12, R20 ;  /* 0x0000000c0414723c */ /* 0x044ff60000001814 */
[----:B------:R-:W-:Y:S11]  /*1c2d0*/  @!UPT UIADD3 URZ, URZ, URZ, URZ ;  /* 0x0000003f3f3ff290 */ /* 0x000ff6000fffe03f */
[----:B------:R-:W-:Y:S01]  /*1c2e0*/  @!UPT UIADD3 URZ, URZ, URZ, URZ ;  /* 0x0000003f3f3ff290 */ /* 0x000fe2000fffe03f */
[----:B------:R0:W-:Y:S01]  /*1c2f0*/  STL.64 [R1+0x2d0], R20 ;  /* 0x0002d01401007387 */ /* 0x0001e20000100a00 */
[----:B------:R-:W-:Y:S03]  /*1c300*/  STL.64 [R1+0x2d8], R22 ;  /* 0x0002d81601007387 */ /* 0x000fe60000100a00 */
[----:B0-----:R-:W2:Y:S01]  /*1c310*/  LDL.LU.64 R20, [R1+0x2390] ;  /* 0x0023900001147983 */ /* 0x001ea20000300a00 */
[----:B------:R0:W-:Y:S02]  /*1c320*/  STL.64 [R1+0x2358], R12 ;  /* 0x0023580c01007387 */ /* 0x0001e40000100a00 */
[----:B0-----:R-:W-:Y:S02]  /*1c330*/  IMAD.MOV.U32 R12, RZ, RZ, R17 ;  /* 0x000000ffff0c7224 */ /* 0x001fe400078e0011 */
[----:B------:R-:W-:Y:S02]  /*1c340*/  IMAD.MOV.U32 R13, RZ, RZ, R16 ;  /* 0x000000ffff0d7224 */ /* 0x000fe400078e0010 */
[----:B------:R-:W0:Y:S04]  /*1c350*/  LDSM.16.MT88.4 R16, [R18+0x180] ;  /* 0x000180001210783b */ /* 0x000e280000004200 */
[----:B0-----:R-:W-:Y:S01]  /*1c360*/  STL.64 [R1+0x22c8], R18 ;  /* 0x0022c81201007387 */ /* 0x001fe20000100a00 */
[----:B------:R0:W-:Y:S03]  /*1c370*/  STL.64 [R1+0x22c0], R16 ;  /* 0x0022c01001007387 */ /* 0x0001e60000100a00 */
[----:B0-----:R-:W2:Y:S01]  /*1c380*/  LDL.LU.64 R16, [R1+0x570] ;  /* 0x0005700001107983 */ /* 0x001ea20000300a00 */
[----:B------:R-:W2:Y:S02]  /*1c390*/  LDL.LU.64 R18, [R1+0x578] ;  /* 0x0005780001127983 */ /* 0x000ea40000300a00 */
[----:B--2---:R-:W-:Y:S11]  /*1c3a0*/  HMMA.16816.F32 R16, R4, R20, R16 ;  /* 0x000000140410723c */ /* 0x004ff60000001810 */
[----:B------:R-:W-:Y:S11]  /*1c3b0*/  @!UPT UIADD3 URZ, URZ, URZ, URZ ;  /* 0x0000003f3f3ff290 */ /* 0x000ff6000fffe03f */
[----:B------:R-:W-:Y:S01]  /*1c3c0*/  @!UPT UIADD3 URZ, URZ, URZ, URZ ;  /* 0x0000003f3f3ff290 */ /* 0x000fe2000fffe03f */
[----:B------:R-:W-:Y:S01]  /*1c3d0*/  STL.64 [R1+0x2c0], R16 ;  /* 0x0002c01001007387 */ /* 0x000fe20000100a00 */
[----:B------:R0:W-:Y:S02]  /*1c3e0*/  STL.64 [R1+0x2c8], R18 ;  /* 0x0002c81201007387 */ /* 0x0001e40000100a00 */
[----:B0-----:R-:W-:Y:S02]  /*1c3f0*/  IMAD.MOV.U32 R19, RZ, RZ, R20 ;  /* 0x000000ffff137224 */ /* 0x001fe400078e0014 */
[----:B------:R-:W-:Y:S02]  /*1c400*/  IMAD.MOV.U32 R18, RZ, RZ, R21 ;  /* 0x000000ffff127224 */ /* 0x000fe400078e0015 */
[----:B---3--:R-:W0:Y:S04]  /*1c410*/  LDSM.16.MT88.4 R20, [R3] ;  /* 0x000000000314783b */ /* 0x008e280000004200 */
[----:B0-----:R-:W-:Y:S01]  /*1c420*/  STL.64 [R1+0x2248], R22 ;  /* 0x0022481601007387 */ /* 0x001fe20000100a00 */
[----:B------:R0:W-:Y:S02]  /*1c430*/  STL.64 [R1+0x2240], R20 ;  /* 0x0022401401007387 */ /* 0x0001e40000100a00 */
[----:B0-----:R-:W-:-:S02]  /*1c440*/  IMAD.MOV.U32 R20, RZ, RZ, R28 ;  /* 0x000000ffff147224 */ /* 0x001fc400078e001c */
[----:B------:R-:W-:Y:S01]  /*1c450*/  IMAD.MOV.U32 R21, RZ, RZ, R29 ;  /* 0x000000ffff157224 */ /* 0x000fe200078e001d */
[----:B------:R-:W2:Y:S04]  /*1c460*/  LDL.LU R28, [R1+0x2388] ;  /* 0x00238800011c7983 */ /* 0x000ea80000300800 */
[----:B------:R0:W-:Y:S04]  /*1c470*/  STL.64 [R1+0x2360], R20 ;  /* 0x0023601401007387 */ /* 0x0001e80000100a00 */
[----:B0-----:R-:W3:Y:S01]  /*1c480*/  LDL.LU.64 R20, [R1+0x560] ;  /* 0x0005600001147983 */ /* 0x001ee20000300a00 */
[----:B------:R-:W3:Y:S02]  /*1c490*/  LDL.LU.64 R22, [R1+0x568] ;  /* 0x0005680001167983 */ /* 0x000ee40000300a00 */
[----:B---3--:R-:W-:Y:S11]  /*1c4a0*/  HMMA.16816.F32 R4, R4, R12, R20 ;  /* 0x0000000c0404723c */ /* 0x008ff60000001814 */
[----:B------:R-:W-:Y:S11]  /*1c4b0*/  @!UPT UIADD3 URZ, URZ, URZ, URZ ;  /* 0x0000003f3f3ff290 */ /* 0x000ff6000fffe03f */
[----:B------:R-:W-:Y:S01]  /*1c4c0*/  @!UPT UIADD3 URZ, URZ, URZ, URZ ;  /* 0x0000003f3f3ff290 */ /* 0x000fe2000fffe03f */
[----:B------:R-:W-:Y:S01]  /*1c4d0*/  STL.64 [R1+0x210], R4 ;  /* 0x0002100401007387 */ /* 0x000fe20000100a00 */
[----:B------:R-:W3:Y:S02]  /*1c4e0*/  LDL.LU.64 R20, [R1+0x730] ;  /* 0x0007300001147983 */ /* 0x000ee40000300a00 */
[----:B------:R-:W4:Y:S02]  /*1c4f0*/  LDL.LU.64 R22, [R1+0x738] ;  /* 0x0007380001167983 */ /* 0x000f240000300a00 */
[----:B------:R-:W-:Y:S02]  /*1c500*/  IMAD.MOV.U32 R27, RZ, RZ, R6 ;  /* 0x000000ffff1b7224 */ /* 0x000fe400078e0006 */
[----:B------:R-:W-:Y:S02]  /*1c510*/  IMAD.MOV.U32 R26, RZ, RZ, R7 ;  /* 0x000000ffff1a7224 */ /* 0x000fe400078e0007 */
[----:B------:R-:W0:Y:S04]  /*1c520*/  LDSM.16.MT88.4 R4, [R3+0x80] ;  /* 0x000080000304783b */ /* 0x000e280000004200 */
[----:B----4-:R-:W-:Y:S01]  /*1c530*/  STL.64 [R1+0x2370], R22 ;  /* 0x0023701601007387 */ /* 0x010fe20000100a00 */
[----:B---3--:R1:W-:Y:S03]  /*1c540*/  STL.64 [R1+0x2368], R20 ;  /* 0x0023681401007387 */ /* 0x0083e60000100a00 */
[----:B-1----:R-:W3:Y:S01]  /*1c550*/  LDL R20, [R1+0x20] ;  /* 0x0000200001147983 */ /* 0x002ee20000100800 */
[----:B------:R-:W4:Y:S02]  /*1c560*/  LDL.LU.64 R12, [R1+0x720] ;  /* 0x00072000010c7983 */ /* 0x000f240000300a00 */
[----:B------:R-:W3:Y:S02]  /*1c570*/  LDL.LU.64 R14, [R1+0x728] ;  /* 0x00072800010e7983 */ /* 0x000ee40000300a00 */
[----:B--2---:R-:W-:Y:S01]  /*1c580*/  IMAD.MOV.U32 R21, RZ, RZ, R28 ;  /* 0x000000ffff157224 */ /* 0x004fe200078e001c */
[----:B---3--:R-:W-:Y:S01]  /*1c590*/  STL.64 [R1+0x2380], R14 ;  /* 0x0023800e01007387 */ /* 0x008fe20000100a00 */
[----:B----4-:R1:W-:Y:S03]  /*1c5a0*/  STL.64 [R1+0x2378], R12 ;  /* 0x0023780c01007387 */ /* 0x0103e60000100a00 */
[----:B-1----:R-:W2:Y:S01]  /*1c5b0*/  LDL.LU.64 R12, [R1+0x770] ;  /* 0x00077000010c7983 */ /* 0x002ea20000300a00 */
[----:B------:R-:W2:Y:S02]  /*1c5c0*/  LDL.LU.64 R14, [R1+0x778] ;  /* 0x00077800010e7983 */ /* 0x000ea40000300a00 */
[----:B------:R-:W3:Y:S02]  /*1c5d0*/  LDL.64 R16, [R1+0x40] ;  /* 0x0000400001107983 */ /* 0x000ee40000100a00 */
[----:B------:R-:W-:Y:S01]  /*1c5e0*/  STL [R1+0x2098], R26 ;  /* 0x0020981a01007387 */ /* 0x000fe20000100800 */
[----:B------:R-:W-:Y:S01]  /*1c5f0*/  STL [R1+0x2094], R27 ;  /* 0x0020941b01007387 */ /* 0x000fe20000100800 */
[----:B0-----:R-:W-:Y:S02]  /*1c600*/  STL.64 [R1+0x21d8], R6 ;  /* 0x0021d80601007387 */ /* 0x001fe40000100a00 */
[----:B------:R0:W-:Y:S02]  /*1c610*/  STL.64 [R1+0x21d0], R4 ;  /* 0x0021d00401007387 */ /* 0x0001e40000100a00 */
[----:B0-----:R-:W4:Y:S01]  /*1c620*/  LDL.64 R4, [R1+0x80] ;  /* 0x0000800001047983 */ /* 0x001f220000100a00 */
[----:B--2---:R-:W-:Y:S03]  /*1c630*/  HMMA.16816.F32 R20, R8, R20, R12 ;  /* 0x000000140814723c */ /* 0x004fe6000000180c */
[----:B----4-:R0:W-:Y:S01]  /*1c640*/  STL.64 [R1+0x2348], R4 ;  /* 0x0023480401007387 */ /* 0x0101e20000100a00 */
[----:B------:R-:W2:Y:S02]  /*1c650*/  LDL.LU.64 R14, [R1+0x2380] ;  /* 0x00238000010e7983 */ /* 0x000ea40000300a00 */
[----:B------:R-:W2:Y:S11]  /*1c660*/  LDL.LU.64 R12, [R1+0x2378] ;  /* 0x00237800010c7983 */ /* 0x000eb60000300a00 */
[----:B------:R-:W-:Y:S07]  /*1c670*/  @!UPT UIADD3 URZ, URZ, URZ, URZ ;  /* 0x0000003f3f3ff290 */ /* 0x000fee000fffe03f */
[----:B------:R-:W-:Y:S02]  /*1c680*/  IMAD.MOV.U32 R28, RZ, RZ, R20 ;  /* 0x000000ffff1c7224 */ /* 0x000fe400078e0014 */
[----:B------:R-:W-:Y:S02]  /*1c690*/  IMAD.MOV.U32 R3, RZ, RZ, R21 ;  /* 0x000000ffff037224 */ /* 0x000fe400078e0015 */
[----:B0-----:R-:W-:Y:S02]  /*1c6a0*/  IMAD.MOV.U32 R4, RZ, RZ, R2 ;  /* 0x000000ffff047224 */ /* 0x001fe400078e0002 */
[----:B------:R-:W-:Y:S02]  /*1c6b0*/  IMAD.MOV.U32 R5, RZ, RZ, R0 ;  /* 0x000000ffff057224 */ /* 0x000fe400078e0000 */
[----:B------:R-:W-:Y:S02]  /*1c6c0*/  IMAD.MOV.U32 R2, RZ, RZ, R22 ;  /* 0x000000ffff027224 */ /* 0x000fe400078e0016 */
[----:B------:R-:W-:-:S02]  /*1c6d0*/  IMAD.MOV.U32 R0, RZ, RZ, R23 ;  /* 0x000000ffff007224 */ /* 0x000fc400078e0017 */
[----:B------:R-:W4:Y:S01]  /*1c6e0*/  LDL.LU.64 R22, [R1+0x2370] ;  /* 0x0023700001167983 */ /* 0x000f220000300a00 */
[----:B------:R-:W4:Y:S02]  /*1c6f0*/  LDL.LU.64 R20, [R1+0x2368] ;  /* 0x0023680001147983 */ /* 0x000f240000300a00 */
[----:B------:R-:W-:Y:S02]  /*1c700*/  STL [R1+0x202c], R0 ;  /* 0x00202c0001007387 */ /* 0x000fe40000100800 */
[----:B------:R-:W-:Y:S01]  /*1c710*/  STL [R1+0x2028], R2 ;  /* 0x0020280201007387 */ /* 0x000fe20000100800 */
[----:B------:R-:W-:Y:S01]  /*1c720*/  STL [R1+0x2024], R3 ;  /* 0x0020240301007387 */ /* 0x000fe20000100800 */
[----:B------:R-:W-:Y:S01]  /*1c730*/  STL [R1+0x2020], R28 ;  /* 0x0020201c01007387 */ /* 0x000fe20000100800 */
[C---:B----4-:R-:W-:Y:S02]  /*1c740*/  HMMA.16816.F32 R4, R8.reuse, R4, R20 ;  /* 0x000000040804723c */ /* 0x050fe40000001814 */
[----:B------:R-:W2:Y:S11]  /*1c750*/  LDL.LU.64 R20, [R1+0x2360] ;  /* 0x0023600001147983 */ /* 0x000eb60000300a00 */
[----:B------:R-:W-:Y:S10]  /*1c760*/  @!UPT UIADD3 URZ, URZ, URZ, URZ ;  /* 0x0000003f3f3ff290 */ /* 0x000ff4000fffe03f */
[----:B------:R-:W-:Y:S01]  /*1c770*/  STL.64 [R1+0x1f0], R4 ;  /* 0x0001f00401007387 */ /* 0x000fe20000100a00 */
[----:B------:R2:W-:Y:S02]  /*1c780*/  STL.64 [R1+0x1f8], R6 ;  /* 0x0001f80601007387 */ /* 0x0005e40000100a00 */
[C---:B--2---:R-:W-:Y:S01]  /*1c790*/  HMMA.16816.F32 R4, R8.reuse, R20, R12 ;  /* 0x000000140804723c */ /* 0x044fe2000000180c */
[----:B------:R-:W2:Y:S01]  /*1c7a0*/  LDL.LU.64 R12, [R1+0x710] ;  /* 0x00071000010c7983 */ /* 0x000ea20000300a00 */
[----:B------:R-:W2:Y:S02]  /*1c7b0*/  LDL.LU.64 R14, [R1+0x718] ;  /* 0x00071800010e7983 */ /* 0x000ea40000300a00 */
[----:B------:R0:W-:Y:S02]  /*1c7c0*/  STL.64 [R1+0x2310], R20 ;  /* 0x0023101401007387 */ /* 0x0001e40000100a00 */
[----:B0-----:R-:W4:Y:S04]  /*1c7d0*/  LDL.64 R20, [R1+0x10] ;  /* 0x0000100001147983 */ /* 0x001f280000100a00 */
[----:B----4-:R0:W-:Y:S04]  /*1c7e0*/  STL.64 [R1+0x2320], R20 ;  /* 0x0023201401007387 */ /* 0x0101e80000100a00 */
[----:B0-----:R-:W4:Y:S01]  /*1c7f0*/  LDL.64 R20, [R1+0x20] ;  /* 0x0000200001147983 */ /* 0x001f220000100a00 */
[----:B--2---:R-:W-:Y:S09]  /*1c800*/  HMMA.16816.F32 R12, R8, R24, R12 ;  /* 0x00000018080c723c */ /* 0x004ff2000000180c */
[----:B------:R-:W-:-:S02]  /*1c810*/  IMAD.MOV.U32 R28, RZ, RZ, R7 ;  /* 0x000000ffff1c7224 */ /* 0x000fc400078e0007 */
[----:B------:R-:W-:Y:S02]  /*1c820*/  IMAD.MOV.U32 R3, RZ, RZ, R6 ;  /* 0x000000ffff037224 */ /* 0x000fe400078e0006 */
[----:B------:R-:W-:Y:S02]  /*1c830*/  IMAD.MOV.U32 R2, RZ, RZ, R5 ;  /* 0x000000ffff027224 */ /* 0x000fe400078e0005 */
[----:B------:R-:W-:-:S09]  /*1c840*/  IMAD.MOV.U32 R0, RZ, RZ, R4 ;  /* 0x000000ffff007224 */ /* 0x000fd200078e0004 */
[----:B------:R-:W-:Y:S02]  /*1c850*/  IMAD.MOV.U32 R26, RZ, RZ, R13 ;  /* 0x000000ffff1a7224 */ /* 0x000fe400078e000d */
[----:B------:R-:W-:Y:S01]  /*1c860*/  IMAD.MOV.U32 R27, RZ, RZ, R14 ;  /* 0x000000ffff1b7224 */ /* 0x000fe200078e000e */
[----:B----4-:R0:W-:Y:S04]  /*1c870*/  STL.64 [R1+0x2350], R20 ;  /* 0x0023501401007387 */ /* 0x0101e80000100a00 */
[----:B0-----:R-:W2:Y:S01]  /*1c880*/  LDL.LU.64 R20, [R1+0x4f0] ;  /* 0x0004f00001147983 */ /* 0x001ea20000300a00 */
[----:B------:R-:W2:Y:S02]  /*1c890*/  LDL.LU.64 R22, [R1+0x4f8] ;  /* 0x0004f80001167983 */ /* 0x000ea40000300a00 */
[----:B------:R-:W-:Y:S02]  /*1c8a0*/  STL [R1+0x20a8], R28 ;  /* 0x0020a81c01007387 */ /* 0x000fe40000100800 */
[----:B------:R-:W-:Y:S01]  /*1c8b0*/  STL [R1+0x20a4], R3 ;  /* 0x0020a40301007387 */ /* 0x000fe20000100800 */
[----:B------:R-:W-:Y:S01]  /*1c8c0*/  STL [R1+0x20a0], R2 ;  /* 0x0020a00201007387 */ /* 0x000fe20000100800 */
[----:B------:R-:W-:Y:S02]  /*1c8d0*/  STL [R1+0x209c], R0 ;  /* 0x00209c0001007387 */ /* 0x000fe40000100800 */
[----:B------:R0:W-:Y:S02]  /*1c8e0*/  STL [R1+0x1d0], R12 ;  /* 0x0001d00c01007387 */ /* 0x0001e40000100800 */
[----:B0-----:R-:W2:Y:S01]  /*1c8f0*/  LDL.LU.64 R12, [R1+0x2358] ;  /* 0x00235800010c7983 */ /* 0x001ea20000300a00 */
[----:B------:R-:W-:Y:S02]  /*1c900*/  STL.64 [R1+0x2308], R26 ;  /* 0x0023081a01007387 */ /* 0x000fe40000100a00 */
[----:B------:R0:W-:Y:S02]  /*1c910*/  STL.64 [R1+0x2300], R24 ;  /* 0x0023001801007387 */ /* 0x0001e40000100a00 */
[----:B0-----:R-:W4:Y:S01]  /*1c920*/  LDL.LU.64 R24, [R1+0x510] ;  /* 0x0005100001187983 */ /* 0x001f220000300a00 */
[----:B------:R-:W4:Y:S02]  /*1c930*/  LDL.LU.64 R26, [R1+0x518] ;  /* 0x00051800011a7983 */ /* 0x000f240000300a00 */
[----:B------:R-:W-:-:S05]  /*1c940*/  IMAD.MOV.U32 R29, RZ, RZ, R15 ;  /* 0x000000ffff1d7224 */ /* 0x000fca00078e000f */
[----:B------:R-:W-:Y:S01]  /*1c950*/  STL [R1+0x2158], R29 ;  /* 0x0021581d01007387 */ /* 0x000fe20000100800 */
[----:B---3--:R0:W-:Y:S02]  /*1c960*/  STL.64 [R1+0x2318], R16 ;  /* 0x0023181001007387 */ /* 0x0081e40000100a00 */
[----:B------:R-:W-:Y:S02]  /*1c970*/  IMAD.MOV.U32 R4, RZ, RZ, R19 ;  /* 0x000000ffff047224 */ /* 0x000fe400078e0013 */
[----:B------:R-:W-:Y:S01]  /*1c980*/  IMAD.MOV.U32 R5, RZ, RZ, R18 ;  /* 0x000000ffff057224 */ /* 0x000fe200078e0012 */
[C---:B--2---:R-:W-:Y:S08]  /*1c990*/  HMMA.16816.F32 R12, R8.reuse, R12, R20 ;  /* 0x0000000c080c723c */ /* 0x044ff00000001814 */
[----:B----4-:R-:W-:Y:S11]  /*1c9a0*/  HMMA.16816.F32 R24, R8, R16, R24 ;  /* 0x000000100818723c */ /* 0x010ff60000001818 */
[----:B------:R-:W-:Y:S05]  /*1c9b0*/  @!UPT UIADD3 URZ, URZ, URZ, URZ ;  /* 0x0000003f3f3ff290 */ /* 0x000fea000fffe03f */
[----:B------:R-:W-:Y:S02]  /*1c9c0*/  IMAD.MOV.U32 R28, RZ, RZ, R12 ;  /* 0x000000ffff1c7224 */ /* 0x000fe400078e000c */
[----:B------:R-:W-:-:S05]  /*1c9d0*/  IMAD.MOV.U32 R3, RZ, RZ, R13 ;  /* 0x000000ffff037224 */ /* 0x000fca00078e000d */
[----:B------:R-:W-:Y:S01]  /*1c9e0*/  STL.64 [R1+0x1c0], R24 ;  /* 0x0001c01801007387 */ /* 0x000fe20000100a00 */
[----:B------:R-:W-:Y:S02]  /*1c9f0*/  STL.64 [R1+0x1c8], R26 ;  /* 0x0001c81a01007387 */ /* 0x000fe40000100a00 */
[----:B------:R-:W2:Y:S02]  /*1ca00*/  LDL.LU.64 R20, [R1+0x360] ;  /* 0x0003600001147983 */ /* 0x000ea40000300a00 */
[----:B------:R-:W2:Y:S02]  /*1ca10*/  LDL.LU.64 R22, [R1+0x368] ;  /* 0x0003680001167983 */ /* 0x000ea40000300a00 */
[----:B------:R-:W-:Y:S02]  /*1ca20*/  IMAD.MOV.U32 R2, RZ, RZ, R14 ;  /* 0x000000ffff027224 */ /* 0x000fe400078e000e */
[----:B------:R-:W-:Y:S01]  /*1ca30*/  IMAD.MOV.U32 R0, RZ, RZ, R15 ;  /* 0x000000ffff007224 */ /* 0x000fe200078e000f */
[----:B------:R-:W3:Y:S01]  /*1ca40*/  LDL.LU.64 R12, [R1+0x350] ;  /* 0x00035000010c7983 */ /* 0x000ee20000300a00 */
[----:B------:R-:W3:Y:S02]  /*1ca50*/  LDL.LU.64 R14, [R1+0x358] ;  /* 0x00035800010e7983 */ /* 0x000ee40000300a00 */
[----:B0-----:R-:W4:Y:S02]  /*1ca60*/  LDL.LU.64 R16, [R1+0x690] ;  /* 0x0006900001107983 */ /* 0x001f240000300a00 */
[----:B------:R-:W3:Y:S01]  /*1ca70*/  LDL.LU.64 R18, [R1+0x698] ;  /* 0x0006980001127983 */ /* 0x000ee20000300a00 */
[C---:B--2---:R-:W-:Y:S01]  /*1ca80*/  HMMA.16816.F32 R4, R8.reuse, R4, R20 ;  /* 0x000000040804723c */ /* 0x044fe20000001814 */
[----:B---3--:R-:W-:Y:S01]  /*1ca90*/  STL.64 [R1+0x2330], R18 ;  /* 0x0023301201007387 */ /* 0x008fe20000100a00 */
[----:B----4-:R0:W-:Y:S03]  /*1caa0*/  STL.64 [R1+0x2328], R16 ;  /* 0x0023281001007387 */ /* 0x0101e60000100a00 */
[----:B0-----:R-:W2:Y:S01]  /*1cab0*/  LDL.LU.64 R16, [R1+0x6b0] ;  /* 0x0006b00001107983 */ /* 0x001ea20000300a00 */
[----:B------:R-:W2:Y:S02]  /*1cac0*/  LDL.LU.64 R18, [R1+0x6b8] ;  /* 0x0006b80001127983 */ /* 0x000ea40000300a00 */
[----:B------:R-:W3:Y:S02]  /*1cad0*/  LDL.LU.64 R24, [R1+0x680] ;  /* 0x0006800001187983 */ /* 0x000ee40000300a00 */
[----:B------:R-:W3:Y:S01]  /*1cae0*/  LDL.LU.64 R26, [R1+0x688] ;  /* 0x00068800011a7983 */ /* 0x000ee20000300a00 */
[----:B------:R-:W-:Y:S01]  /*1caf0*/  STL [R1+0x22bc], R2 ;  /* 0x0022bc0201007387 */ /* 0x000fe20000100800 */
[----:B------:R-:W-:Y:S02]  /*1cb00*/  STL [R1+0x22b8], R3 ;  /* 0x0022b80301007387 */ /* 0x000fe40000100800 */
[----:B------:R-:W-:Y:S02]  /*1cb10*/  STL [R1+0x21c8], R28 ;  /* 0x0021c81c01007387 */ /* 0x000fe40000100800 */
[----:B------:R-:W4:Y:S07]  /*1cb20*/  LDL.LU.64 R20, [R1+0x2350] ;  /* 0x0023500001147983 */ /* 0x000f2e0000300a00 */
[----:B------:R0:W-:Y:S01]  /*1cb30*/  STL.64 [R1+0x1a0], R4 ;  /* 0x0001a00401007387 */ /* 0x0001e20000100a00 */
[----:B------:R-:W-:Y:S03]  /*1cb40*/  STL.64 [R1+0x1a8], R6 ;  /* 0x0001a80601007387 */ /* 0x000fe60000100a00 */
[----:B0-----:R-:W2:Y:S02]  /*1cb50*/  LDL.LU.64 R4, [R1+0x2348] ;  /* 0x0023480001047983 */ /* 0x001ea40000300a00 */
[----:B--2---:R-:W-:Y:S02]  /*1cb60*/  HMMA.16816.F32 R8, R8, R4, R12 ;  /* 0x000000040808723c */ /* 0x004fe4000000180c */
[----:B------:R-:W2:Y:S01]  /*1cb70*/  LDL.LU.64 R14, [R1+0x2340] ;  /* 0x00234000010e7983 */ /* 0x000ea20000300a00 */
[----:B------:R-:W2:Y:S02]  /*1cb80*/  LDL.LU.64 R12, [R1+0x2338] ;  /* 0x00233800010c7983 */ /* 0x000ea40000300a00 */
[----:B----4-:R-:W-:-:S02]  /*1cb90*/  IMAD.MOV.U32 R2, RZ, RZ, R20 ;  /* 0x000000ffff027224 */ /* 0x010fc400078e0014 */
[----:B------:R-:W-:Y:S11]  /*1cba0*/  IMAD.MOV.U32 R3, RZ, RZ, R21 ;  /* 0x000000ffff037224 */ /* 0x000ff600078e0015 */
[----:B------:R-:W-:Y:S05]  /*1cbb0*/  @!UPT UIADD3 URZ, URZ, URZ, URZ ;  /* 0x0000003f3f3ff290 */ /* 0x000fea000fffe03f */
[----:B------:R0:W-:Y:S01]  /*1cbc0*/  STL.64 [R1+0x100], R8 ;  /* 0x0001000801007387 */ /* 0x0001e20000100a00 */
[----:B------:R1:W-:Y:S03]  /*1cbd0*/  STL.64 [R1+0x108], R10 ;  /* 0x0001080a01007387 */ /* 0x0003e60000100a00 */
[----:B0-----:R-:W4:Y:S01]  /*1cbe0*/  LDL.LU.64 R8, [R1+0x340] ;  /* 0x0003400001087983 */ /* 0x001f220000300a00 */
[----:B-1----:R-:W4:Y:S01]  /*1cbf0*/  LDL.LU.64 R10, [R1+0x348] ;  /* 0x00034800010a7983 */ /* 0x002f220000300a00 */
[C---:B--2---:R-:W-:Y:S11]  /*1cc00*/  HMMA.16816.F32 R16, R12.reuse, R20, R16 ;  /* 0x000000140c10723c */ /* 0x044ff60000001810 */
[----:B------:R-:W-:Y:S11]  /*1cc10*/  @!UPT UIADD3 URZ, URZ, URZ, URZ ;  /* 0x0000003f3f3ff290 */ /* 0x000ff6000fffe03f */
[----:B------:R-:W-:Y:S01]  /*1cc20*/  @!UPT UIADD3 URZ, URZ, URZ, URZ ;  /* 0x0000003f3f3ff290 */ /* 0x000fe2000fffe03f */
[----:B------:R-:W-:Y:S01]  /*1cc30*/  STL.64 [R1+0xf0], R16 ;  /* 0x0000f01001007387 */ /* 0x000fe20000100a00 */
[----:B------:R0:W-:Y:S03]  /*1cc40*/  STL.64 [R1+0xf8], R18 ;  /* 0x0000f81201007387 */ /* 0x0001e60000100a00 */
[----:B0-----:R-:W2:Y:S01]  /*1cc50*/  LDL.LU.64 R18, [R1+0x2330] ;  /* 0x0023300001127983 */ /* 0x001ea20000300a00 */
[----:B------:R-:W2:Y:S02]  /*1cc60*/  LDL.LU.64 R16, [R1+0x2328] ;  /* 0x0023280001107983 */ /* 0x000ea40000300a00 */
[----:B------:R-:W2:Y:S02]  /*1cc70*/  LDL.LU.64 R20, [R1+0x2320] ;  /* 0x0023200001147983 */ /* 0x000ea40000300a00 */
[----:B--2---:R-:W-:Y:S01]  /*1cc80*/  HMMA.16816.F32 R16, R12, R20, R16 ;  /* 0x000000140c10723c */ /* 0x004fe20000001810 */
[----:B------:R-:W-:-:S02]  /*1cc90*/  IMAD.MOV.U32 R7, RZ, RZ, R20 ;  /* 0x000000ffff077224 */ /* 0x000fc400078e0014 */
[----:B------:R-:W-:Y:S11]  /*1cca0*/  IMAD.MOV.U32 R6, RZ, RZ, R21 ;  /* 0x000000ffff067224 */ /* 0x000ff600078e0015 */
[----:B------:R-:W-:Y:S09]  /*1ccb0*/  @!UPT UIADD3 URZ, URZ, URZ, URZ ;  /* 0x0000003f3f3ff290 */ /* 0x000ff2000fffe03f */
[----:B------:R0:W-:Y:S01]  /*1ccc0*/  STL.64 [R1+0xe0], R16 ;  /* 0x0000e01001007387 */ /* 0x0001e20000100a00 */
[----:B------:R-:W-:Y:S03]  /*1ccd0*/  STL.64 [R1+0xe8], R18 ;  /* 0x0000e81201007387 */ /* 0x000fe60000100a00 */
[----:B0-----:R-:W4:Y:S01]  /*1cce0*/  LDL.LU.64 R16, [R1+0x2318] ;  /* 0x0023180001107983 */ /* 0x001f220000300a00 */
[----:B------:R-:W3:Y:S02]  /*1ccf0*/  LDL.LU.64 R20, [R1+0x2310] ;  /* 0x0023100001147983 */ /* 0x000ee40000300a00 */
[----:B---3--:R-:W-:Y:S11]  /*1cd00*/  HMMA.16816.F32 R24, R12, R20, R24 ;  /* 0x000000140c18723c */ /* 0x008ff60000001818 */
[----:B------:R-:W-:Y:S11]  /*1cd10*/  @!UPT UIADD3 URZ, URZ, URZ, URZ ;  /* 0x0000003f3f3ff290 */ /* 0x000ff6000fffe03f */
[----:B------:R-:W-:Y:S01]  /*1cd20*/  @!UPT UIADD3 URZ, URZ, URZ, URZ ;  /* 0x0000003f3f3ff290 */ /* 0x000fe2000fffe03f */
[----:B------:R-:W-:Y:S01]  /*1cd30*/  STL.64 [R1+0xd0], R24 ;  /* 0x0000d01801007387 */ /* 0x000fe20000100a00 */
[----:B------:R0:W-:Y:S03]  /*1cd40*/  STL.64 [R1+0xd8], R26 ;  /* 0x0000d81a01007387 */ /* 0x0001e60000100a00 */
[----:B0-----:R-:W2:Y:S01]  /*1cd50*/  LDL.LU.64 R26, [R1+0x2308] ;  /* 0x00230800011a7983 */ /* 0x001ea20000300a00 */
[----:B------:R-:W3:Y:S02]  /*1cd60*/  LDL.LU.64 R24, [R1+0x2300] ;  /* 0x0023000001187983 */ /* 0x000ee40000300a00 */
[----:B------:R0:W-:Y:S02]  /*1cd70*/  STL.64 [R1+0x2290], R20 ;  /* 0x0022901401007387 */ /* 0x0001e40000100a00 */
[----:B0-----:R-:W-:Y:S02]  /*1cd80*/  IMAD.MOV.U32 R20, RZ, RZ, R7 ;  /* 0x000000ffff147224 */ /* 0x001fe400078e0007 */
[----:B------:R-:W-:-:S05]  /*1cd90*/  IMAD.MOV.U32 R21, RZ, RZ, R6 ;  /* 0x000000ffff157224 */ /* 0x000fca00078e0006 */
[----:B------:R0:W-:Y:S04]  /*1cda0*/  STL.64 [R1+0x22f8], R20 ;  /* 0x0022f81401007387 */ /* 0x0001e80000100a00 */
[----:B0-----:R-:W3:Y:S01]  /*1cdb0*/  LDL.LU.64 R20, [R1+0x670] ;  /* 0x0006700001147983 */ /* 0x001ee20000300a00 */
[----:B------:R-:W3:Y:S01]  /*1cdc0*/  LDL.LU.64 R22, [R1+0x678] ;  /* 0x0006780001167983 */ /* 0x000ee20000300a00 */
[C---:B----4-:R-:W-:Y:S01]  /*1cdd0*/  HMMA.16816.F32 R8, R12.reuse, R16, R8 ;  /* 0x000000100c08723c */ /* 0x050fe20000001808 */
[----:B------:R-:W-:Y:S02]  /*1cde0*/  IMAD.MOV.U32 R7, RZ, RZ, R16 ;  /* 0x000000ffff077224 */ /* 0x000fe400078e0010 */
[----:B------:R-:W-:Y:S01]  /*1cdf0*/  IMAD.MOV.U32 R6, RZ, RZ, R17 ;  /* 0x000000ffff067224 */ /* 0x000fe200078e0011 */
[----:B--2---:R-:W-:Y:S01]  /*1ce00*/  STL.64 [R1+0x2288], R26 ;  /* 0x0022881a01007387 */ /* 0x004fe20000100a00 */
[----:B---3--:R-:W-:Y:S03]  /*1ce10*/  STL.64 [R1+0x2280], R24 ;  /* 0x0022801801007387 */ /* 0x008fe60000100a00 */
[C---:B------:R-:W-:Y:S11]  /*1ce20*/  HMMA.16816.F32 R20, R12.reuse, R24, R20 ;  /* 0x000000180c14723c */ /* 0x040ff60000001814 */
[----:B------:R-:W-:Y:S11]  /*1ce30*/  @!UPT UIADD3 URZ, URZ, URZ, URZ ;  /* 0x0000003f3f3ff290 */ /* 0x000ff6000fffe03f */
[----:B------:R-:W-:Y:S01]  /*1ce40*/  @!UPT UIADD3 URZ, URZ, URZ, URZ ;  /* 0x0000003f3f3ff290 */ /* 0x000fe2000fffe03f */
[----:B------:R0:W-:Y:S01]  /*1ce50*/  STL.64 [R1+0xc0], R20 ;  /* 0x0000c01401007387 */ /* 0x0001e20000100a00 */
[----:B------:R1:W-:Y:S02]  /*1ce60*/  STL.64 [R1+0xc8], R22 ;  /* 0x0000c81601007387 */ /* 0x0003e40000100a00 */
[----:B------:R-:W-:Y:S02]  /*1ce70*/  STL.64 [R1+0x180], R8 ;  /* 0x0001800801007387 */ /* 0x000fe40000100a00 */
[----:B------:R-:W-:Y:S01]  /*1ce80*/  STL.64 [R1+0x188], R10 ;  /* 0x0001880a01007387 */ /* 0x000fe20000100a00 */
[----:B0-----:R-:W2:Y:S01]  /*1ce90*/  LDL.LU.64 R20, [R1+0x230] ;  /* 0x0002300001147983 */ /* 0x001ea20000300a00 */
[----:B-1----:R-:W2:Y:S02]  /*1cea0*/  LDL.LU.64 R22, [R1+0x238] ;  /* 0x0002380001167983 */ /* 0x002ea40000300a00 */
[----:B------:R-:W-:Y:S02]  /*1ceb0*/  STL.64 [R1+0x22d8], R6 ;  /* 0x0022d80601007387 */ /* 0x000fe40000100a00 */
[----:B------:R0:W-:Y:S02]  /*1cec0*/  STL.64 [R1+0x22d0], R4 ;  /* 0x0022d00401007387 */ /* 0x0001e40000100a00 */
[----:B0-----:R-:W3:Y:S04]  /*1ced0*/  LDL.64 R4, [R1+0x70] ;  /* 0x0000700001047983 */ /* 0x001ee80000100a00 */
[----:B---3--:R0:W-:Y:S04]  /*1cee0*/  STL.64 [R1+0x22f0], R4 ;  /* 0x0022f00401007387 */ /* 0x0081e80000100a00 */
[----:B0-----:R-:W2:Y:S01]  /*1cef0*/  LDL.64 R4, [R1+0x30] ;  /* 0x0000300001047983 */ /* 0x001ea20000100a00 */
[----:B------:R-:W3:Y:S02]  /*1cf00*/  LDL.LU.64 R16, [R1+0x250] ;  /* 0x0002500001107983 */ /* 0x000ee40000300a00 */
[----:B------:R-:W4:Y:S02]  /*1cf10*/  LDL.LU.64 R18, [R1+0x258] ;  /* 0x0002580001127983 */ /* 0x000f240000300a00 */
[----:B----4-:R-:W-:Y:S01]  /*1cf20*/  STL.64 [R1+0x22e8], R18 ;  /* 0x0022e81201007387 */ /* 0x010fe20000100a00 */
[----:B---3--:R0:W-:Y:S03]  /*1cf30*/  STL.64 [R1+0x22e0], R16 ;  /* 0x0022e01001007387 */ /* 0x0081e60000100a00 */
[----:B0-----:R-:W3:Y:S01]  /*1cf40*/  LDL.LU.64 R16, [R1+0x260] ;  /* 0x0002600001107983 */ /* 0x001ee20000300a00 */
[----:B------:R-:W3:Y:S02]  /*1cf50*/  LDL.LU.64 R18, [R1+0x268] ;  /* 0x0002680001127983 */ /* 0x000ee40000300a00 */
[----:B------:R-:W4:Y:S02]  /*1cf60*/  LDL.LU.64 R24, [R1+0x5a0] ;  /* 0x0005a00001187983 */ /* 0x000f240000300a00 */
[----:B------:R-:W3:Y:S01]  /*1cf70*/  LDL.LU.64 R26, [R1+0x5a8] ;  /* 0x0005a800011a7983 */ /* 0x000ee20000300a00 */
[----:B--2---:R-:W-:Y:S01]  /*1cf80*/  HMMA.16816.F32 R20, R12, R4, R20 ;  /* 0x000000040c14723c */ /* 0x004fe20000001814 */
[----:B---3--:R-:W-:Y:S01]  /*1cf90*/  STL.64 [R1+0x22a0], R26 ;  /* 0x0022a01a01007387 */ /* 0x008fe20000100a00 */
[----:B----4-:R0:W-:Y:S03]  /*1cfa0*/  STL.64 [R1+0x2298], R24 ;  /* 0x0022981801007387 */ /* 0x0101e60000100a00 */
[----:B0-----:R-:W2:Y:S01]  /*1cfb0*/  LDL.LU.64 R24, [R1+0x5b0] ;  /* 0x0005b00001187983 */ /* 0x001ea20000300a00 */
[----:B------:R-:W3:Y:S03]  /*1cfc0*/  LDL.LU.64 R26, [R1+0x5b8] ;  /* 0x0005b800011a7983 */ /* 0x000ee60000300a00 */
[----:B---3--:R-:W-:Y:S01]  /*1cfd0*/  STL.64 [R1+0x22b0], R26 ;  /* 0x0022b01a01007387 */ /* 0x008fe20000100a00 */
[----:B--2---:R0:W-:Y:S03]  /*1cfe0*/  STL.64 [R1+0x22a8], R24 ;  /* 0x0022a81801007387 */ /* 0x0041e60000100a00 */
[----:B0-----:R-:W2:Y:S01]  /*1cff0*/  LDL.LU.64 R24, [R1+0x5c0] ;  /* 0x0005c00001187983 */ /* 0x001ea20000300a00 */
[----:B------:R-:W2:Y:S02]  /*1d000*/  LDL.LU.64 R26, [R1+0x5c8] ;  /* 0x0005c800011a7983 */ /* 0x000ea40000300a00 */
[----:B------:R-:W3:Y:S02]  /*1d010*/  LDL.LU.64 R8, [R1+0x590] ;  /* 0x0005900001087983 */ /* 0x000ee40000300a00 */
[----:B------:R-:W3:Y:S05]  /*1d020*/  LDL.LU.64 R10, [R1+0x598] ;  /* 0x00059800010a7983 */ /* 0x000eea0000300a00 */
[----:B------:R0:W-:Y:S01]  /*1d030*/  STL.64 [R1+0x230], R20 ;  /* 0x0002301401007387 */ /* 0x0001e20000100a00 */
[----:B------:R1:W-:Y:S03]  /*1d040*/  STL.64 [R1+0x238], R22 ;  /* 0x0002381601007387 */ /* 0x0003e60000100a00 */
[----:B0-----:R-:W4:Y:S01]  /*1d050*/  LDL.LU.64 R20, [R1+0x22f8] ;  /* 0x0022f80001147983 */ /* 0x001f220000300a00 */
[----:B-1----:R-:W-:-:S02]  /*1d060*/  IMAD.MOV.U32 R23, RZ, RZ, R4 ;  /* 0x000000ffff177224 */ /* 0x002fc400078e0004 */
[----:B------:R-:W-:Y:S02]  /*1d070*/  IMAD.MOV.U32 R22, RZ, RZ, R5 ;  /* 0x000000ffff167224 */ /* 0x000fe400078e0005 */
[----:B------:R-:W2:Y:S02]  /*1d080*/  LDL.LU.64 R4, [R1+0x22f0] ;  /* 0x0022f00001047983 */ /* 0x000ea40000300a00 */
[C---:B--2---:R-:W-:Y:S01]  /*1d090*/  HMMA.16816.F32 R16, R12.reuse, R4, R16 ;  /* 0x000000040c10723c */ /* 0x044fe20000001810 */
[----:B------:R-:W-:Y:S02]  /*1d0a0*/  IMAD.MOV.U32 R29, RZ, RZ, R4 ;  /* 0x000000ffff1d7224 */ /* 0x000fe400078e0004 */
[----:B------:R-:W-:Y:S11]  /*1d0b0*/  IMAD.MOV.U32 R28, RZ, RZ, R5 ;  /* 0x000000ffff1c7224 */ /* 0x000ff600078e0005 */
[----:B------:R-:W-:Y:S09]  /*1d0c0*/  @!UPT UIADD3 URZ, URZ, URZ, URZ ;  /* 0x0000003f3f3ff290 */ /* 0x000ff2000fffe03f */
[----:B------:R-:W-:Y:S01]  /*1d0d0*/  STL.64 [R1+0x360], R16 ;  /* 0x0003601001007387 */ /* 0x000fe20000100a00 */
[----:B------:R0:W-:Y:S03]  /*1d0e0*/  STL.64 [R1+0x368], R18 ;  /* 0x0003681201007387 */ /* 0x0001e60000100a00 */
[----:B0-----:R-:W2:Y:S01]  /*1d0f0*/  LDL.LU.64 R18, [R1+0x22e8] ;  /* 0x0022e80001127983 */ /* 0x001ea20000300a00 */
[----:B------:R-:W2:Y:S02]  /*1d100*/  LDL.LU.64 R16, [R1+0x22e0] ;  /* 0x0022e00001107983 */ /* 0x000ea40000300a00 */
[----:B------:R-:W2:Y:S02]  /*1d110*/  LDL.LU.64 R6, [R1+0x22d8] ;  /* 0x0022d80001067983 */ /* 0x000ea40000300a00 */
[----:B------:R-:W2:Y:S02]  /*1d120*/  LDL.LU.64 R4, [R1+0x22d0] ;  /* 0x0022d00001047983 */ /* 0x000ea40000300a00 */
[----:B--2---:R-:W-:Y:S01]  /*1d130*/  HMMA.16816.F32 R12, R12, R4, R16 ;  /* 0x000000040c0c723c */ /* 0x004fe20000001810 */
[----:B------:R-:W2:Y:S01]  /*1d140*/  LDL.LU.64 R18, [R1+0x22c8] ;  /* 0x0022c80001127983 */ /* 0x000ea20000300a00 */
[----:B------:R-:W2:Y:S11]  /*1d150*/  LDL.LU.64 R16, [R1+0x22c0] ;  /* 0x0022c00001107983 */ /* 0x000eb60000300a00 */
[----:B------:R-:W-:Y:S10]  /*1d160*/  @!UPT UIADD3 URZ, URZ, URZ, URZ ;  /* 0x0000003f3f3ff290 */ /* 0x000ff4000fffe03f */
[----:B------:R0:W-:Y:S01]  /*1d170*/  STL.64 [R1+0x350], R12 ;  /* 0x0003500c01007387 */ /* 0x0001e20000100a00 */
[----:B------:R-:W-:Y:S02]  /*1d180*/  STL.64 [R1+0x358], R14 ;  /* 0x0003580e01007387 */ /* 0x000fe40000100a00 */
[----:B0-----:R-:W-:Y:S02]  /*1d190*/  IMAD.MOV.U32 R12, RZ, RZ, R2 ;  /* 0x000000ffff0c7224 */ /* 0x001fe400078e0002 */
[----:B------:R-:W-:Y:S01]  /*1d1a0*/  IMAD.MOV.U32 R13, RZ, RZ, R3 ;  /* 0x000000ffff0d7224 */ /* 0x000fe200078e0003 */
[----:B------:R-:W3:Y:S01]  /*1d1b0*/  LDL.LU R2, [R1+0x22bc] ;  /* 0x0022bc0001027983 */ /* 0x000ee20000300800 */
[----:B------:R-:W3:Y:S02]  /*1d1c0*/  LDL.LU R3, [R1+0x22b8] ;  /* 0x0022b80001037983 */ /* 0x000ee40000300800 */
[----:B------:R0:W-:Y:S02]  /*1d1d0*/  STL.64 [R1+0x2250], R4 ;  /* 0x0022500401007387 */ /* 0x0001e40000100a00 */
[----:B0-----:R-:W-:-:S02]  /*1d1e0*/  IMAD.MOV.U32 R4, RZ, RZ, R29 ;  /* 0x000000ffff047224 */ /* 0x001fc400078e001d */
[----:B------:R-:W-:-:S05]  /*1d1f0*/  IMAD.MOV.U32 R5, RZ, RZ, R28 ;  /* 0x000000ffff057224 */ /* 0x000fca00078e001c */
[----:B------:R-:W-:Y:S01]  /*1d200*/  STL.64 [R1+0x2268], R4 ;  /* 0x0022680401007387 */ /* 0x000fe20000100a00 */
[C---:B--2---:R-:W-:Y:S03]  /*1d210*/  HMMA.16816.F32 R12, R16.reuse, R12, R24 ;  /* 0x0000000c100c723c */ /* 0x044fe60000001818 */
[----:B------:R-:W4:Y:S01]  /*1d220*/  LDL.LU.64 R26, [R1+0x22b0] ;  /* 0x0022b000011a7983 */ /* 0x000f220000300a00 */
[----:B------:R-:W4:Y:S11]  /*1d230*/  LDL.LU.64 R24, [R1+0x22a8] ;  /* 0x0022a80001187983 */ /* 0x000f360000300a00 */
[----:B------:R-:W-:Y:S08]  /*1d240*/  @!UPT UIADD3 URZ, URZ, URZ, URZ ;  /* 0x0000003f3f3ff290 */ /* 0x000ff0000fffe03f */
[----:B------:R-:W-:Y:S01]  /*1d250*/  STL.64 [R1+0x440], R12 ;  /* 0x0004400c01007387 */ /* 0x000fe20000100a00 */
[----:B------:R0:W-:Y:S03]  /*1d260*/  STL.64 [R1+0x448], R14 ;  /* 0x0004480e01007387 */ /* 0x0001e60000100a00 */
[----:B0-----:R-:W2:Y:S01]  /*1d270*/  LDL R15, [R1+0x11e4] ;  /* 0x0011e400010f7983 */ /* 0x001ea20000100800 */
[----:B------:R-:W-:Y:S02]  /*1d280*/  IMAD.MOV.U32 R4, RZ, RZ, R23 ;  /* 0x000000ffff047224 */ /* 0x000fe400078e0017 */
[----:B------:R-:W-:Y:S02]  /*1d290*/  IMAD.MOV.U32 R5, RZ, RZ, R22 ;  /* 0x000000ffff057224 */ /* 0x000fe400078e0016 */
[C---:B----4-:R-:W-:Y:S01]  /*1d2a0*/  HMMA.16816.F32 R20, R16.reuse, R20, R24 ;  /* 0x000000141014723c */ /* 0x050fe20000001818 */
[----:B--2---:R-:W-:Y:S01]  /*1d2b0*/  STL [R1+0x2188], R15 ;  /* 0x0021880f01007387 */ /* 0x004fe20000100800 */
[----:B------:R-:W2:Y:S02]  /*1d2c0*/  LDL.LU.64 R26, [R1+0x22a0] ;  /* 0x0022a000011a7983 */ /* 0x000ea40000300a00 */
[----:B------:R-:W2:Y:S11]  /*1d2d0*/  LDL.LU.64 R24, [R1+0x2298] ;  /* 0x0022980001187983 */ /* 0x000eb60000300a00 */
[----:B------:R-:W-:Y:S08]  /*1d2e0*/  @!UPT UIADD3 URZ, URZ, URZ, URZ ;  /* 0x0000003f3f3ff290 */ /* 0x000ff0000fffe03f */
[----:B------:R0:W-:Y:S01]  /*1d2f0*/  STL.64 [R1+0x430], R20 ;  /* 0x0004301401007387 */ /* 0x0001e20000100a00 */
[----:B------:R2:W-:Y:S04]  /*1d300*/  STL.64 [R1+0x438], R22 ;  /* 0x0004381601007387 */ /* 0x0005e80000100a00 */
[----:B0-----:R-:W2:Y:S02]  /*1d310*/  LDL.LU.64 R20, [R1+0x2290] ;  /* 0x0022900001147983 */ /* 0x001ea40000300a00 */
[C---:B--2---:R-:W-:Y:S02]  /*1d320*/  HMMA.16816.F32 R20, R16.reuse, R20, R24 ;  /* 0x000000141014723c */ /* 0x044fe40000001818 */
[----:B------:R-:W2:Y:S01]  /*1d330*/  LDL.LU.64 R26, [R1+0x2288] ;  /* 0x00228800011a7983 */ /* 0x000ea20000300a00 */
[----:B------:R-:W3:Y:S11]  /*1d340*/  LDL.LU.64 R24, [R1+0x2280] ;  /* 0x0022800001187983 */ /* 0x000ef60000300a00 */
[----:B------:R-:W-:Y:S09]  /*1d350*/  @!UPT UIADD3 URZ, URZ, URZ, URZ ;  /* 0x0000003f3f3ff290 */ /* 0x000ff2000fffe03f */
[----:B------:R-:W-:Y:S01]  /*1d360*/  STL.64 [R1+0x420], R20 ;  /* 0x0004201401007387 */ /* 0x000fe20000100a00 */
[----:B------:R3:W-:Y:S02]  /*1d370*/  STL.64 [R1+0x428], R22 ;  /* 0x0004281601007387 */ /* 0x0007e40000100a00 */
[----:B---3--:R-:W-:Y:S01]  /*1d380*/  HMMA.16816.F32 R20, R16, R24, R8 ;  /* 0x000000181014723c */ /* 0x008fe20000001808 */
[----:B------:R-:W3:Y:S01]  /*1d390*/  LDL.LU.64 R8, [R1+0x240] ;  /* 0x0002400001087983 */ /* 0x000ee20000300a00 */
[----:B------:R-:W3:Y:S11]  /*1d3a0*/  LDL.LU.64 R10, [R1+0x248] ;  /* 0x00024800010a7983 */ /* 0x000ef60000300a00 */
[----:B------:R-:W-:Y:S10]  /*1d3b0*/  @!UPT UIADD3 URZ, URZ, URZ, URZ ;  /* 0x0000003f3f3ff290 */ /* 0x000ff4000fffe03f */
[----:B------:R0:W-:Y:S01]  /*1d3c0*/  STL.64 [R1+0x410], R20 ;  /* 0x0004101401007387 */ /* 0x0001e20000100a00 */
[----:B------:R1:W-:Y:S03]  /*1d3d0*/  STL.64 [R1+0x418], R22 ;  /* 0x0004181601007387 */ /* 0x0003e60000100a00 */
[----:B0-----:R-:W4:Y:S01]  /*1d3e0*/  LDL.LU.64 R20, [R1+0x110] ;  /* 0x0001100001147983 */ /* 0x001f220000300a00 */
[----:B-1----:R-:W2:Y:S03]  /*1d3f0*/  LDL.LU.64 R22, [R1+0x118] ;  /* 0x0001180001167983 */ /* 0x002ea60000300a00 */
[----:B--2---:R-:W-:Y:S01]  /*1d400*/  STL.64 [R1+0x2260], R22 ;  /* 0x0022601601007387 */ /* 0x004fe20000100a00 */
[----:B----4-:R0:W-:Y:S03]  /*1d410*/  STL.64 [R1+0x2258], R20 ;  /* 0x0022581401007387 */ /* 0x0101e60000100a00 */
[----:B0-----:R-:W2:Y:S01]  /*1d420*/  LDL.LU.64 R20, [R1+0x130] ;  /* 0x0001300001147983 */ /* 0x001ea20000300a00 */
[----:B------:R-:W4:Y:S03]  /*1d430*/  LDL.LU.64 R22, [R1+0x138] ;  /* 0x0001380001167983 */ /* 0x000f260000300a00 */
[----:B----4-:R-:W-:Y:S01]  /*1d440*/  STL.64 [R1+0x2278], R22 ;  /* 0x0022781601007387 */ /* 0x010fe20000100a00 */
[----:B--2---:R0:W-:Y:S03]  /*1d450*/  STL.64 [R1+0x2270], R20 ;  /* 0x0022701401007387 */ /* 0x0041e60000100a00 */
[----:B0-----:R-:W2:Y:S01]  /*1d460*/  LDL.LU.64 R20, [R1+0x140] ;  /* 0x0001400001147983 */ /* 0x001ea20000300a00 */
[----:B------:R-:W2:Y:S02]  /*1d470*/  LDL.LU.64 R22, [R1+0x148] ;  /* 0x0001480001167983 */ /* 0x000ea40000300a00 */
[----:B------:R-:W-:Y:S02]  /*1d480*/  STL.64 [R1+0x2210], R26 ;  /* 0x0022101a01007387 */ /* 0x000fe40000100a00 */
[----:B------:R0:W-:Y:S02]  /*1d490*/  STL.64 [R1+0x2208], R24 ;  /* 0x0022081801007387 */ /* 0x0001e40000100a00 */
[----:B0-----:R-:W4:Y:S01]  /*1d4a0*/  LDL.64 R24, [R1] ;  /* 0x0000000001187983 */ /* 0x001f220000100a00 */
[----:B------:R-:W-:-:S02]  /*1d4b0*/  IMAD.MOV.U32 R12, RZ, RZ, R7 ;  /* 0x000000ffff0c7224 */ /* 0x000fc400078e0007 */
[----:B------:R-:W-:-:S07]  /*1d4c0*/  IMAD.MOV.U32 R13, RZ, RZ, R6 ;  /* 0x000000ffff0d7224 */ /* 0x000fce00078e0006 */
[C---:B---3--:R-:W-:Y:S01]  /*1d4d0*/  HMMA.16816.F32 R8, R16.reuse, R12, R8 ;  /* 0x0000000c1008723c */ /* 0x048fe20000001808 */
[----:B----4-:R0:W-:Y:S04]  /*1d4e0*/  STL.64 [R1+0x2220], R24 ;  /* 0x0022201801007387 */ /* 0x0101e80000100a00 */
[----:B0-----:R-:W3:Y:S03]  /*1d4f0*/  LDL.64 R24, [R1+0x10] ;  /* 0x0000100001187983 */ /* 0x001ee60000100a00 */
[C---:B--2---:R-:W-:Y:S01]  /*1d500*/  HMMA.16816.F32 R4, R16.reuse, R4, R20 ;  /* 0x000000041004723c */ /* 0x044fe20000001814 */
[----:B---3--:R0:W-:Y:S04]  /*1d510*/  STL.64 [R1+0x2238], R24 ;  /* 0x0022381801007387 */ /* 0x0081e80000100a00 */
[----:B0-----:R-:W2:Y:S01]  /*1d520*/  LDL.64 R24, [R1+0x20] ;  /* 0x0000200001187983 */ /* 0x001ea20000100a00 */
[----:B------:R0:W-:Y:S03]  /*1d530*/  STL.64 [R1+0x2218], R12 ;  /* 0x0022180c01007387 */ /* 0x0001e60000100a00 */
[----:B0-----:R-:W3:Y:S06]  /*1d540*/  LDL.LU.64 R12, [R1+0x6d0] ;  /* 0x0006d000010c7983 */ /* 0x001eec0000300a00 */
[----:B------:R-:W-:Y:S02]  /*1d550*/  STL.64 [R1+0x400], R8 ;  /* 0x0004000801007387 */ /* 0x000fe40000100a00 */
[----:B------:R-:W-:Y:S02]  /*1d560*/  STL.64 [R1+0x408], R10 ;  /* 0x0004080a01007387 */ /* 0x000fe40000100a00 */
[----:B------:R-:W4:Y:S02]  /*1d570*/  LDL.LU.64 R14, [R1+0x6d8] ;  /* 0x0006d800010e7983 */ /* 0x000f240000300a00 */
[----:B----4-:R-:W-:Y:S01]  /*1d580*/  STL.64 [R1+0x2230], R14 ;  /* 0x0022300e01007387 */ /* 0x010fe20000100a00 */
[----:B---3--:R0:W-:Y:S03]  /*1d590*/  STL.64 [R1+0x2228], R12 ;  /* 0x0022280c01007387 */ /* 0x0081e60000100a00 */
[----:B0-----:R-:W3:Y:S01]  /*1d5a0*/  LDL.LU.64 R12, [R1+0x6e0] ;  /* 0x0006e000010c7983 */ /* 0x001ee20000300a00 */
[----:B------:R-:W3:Y:S02]  /*1d5b0*/  LDL.LU.64 R14, [R1+0x6e8] ;  /* 0x0006e800010e7983 */ /* 0x000ee40000300a00 */
[----:B------:R-:W4:Y:S02]  /*1d5c0*/  LDL.LU.64 R8, [R1+0x6c0] ;  /* 0x0006c00001087983 */ /* 0x000f240000300a00 */
[----:B------:R-:W4:Y:S01]  /*1d5d0*/  LDL.LU.64 R10, [R1+0x6c8] ;  /* 0x0006c800010a7983 */ /* 0x000f220000300a00 */
[----:B------:R-:W2:Y:S01]  /*1d5e0*/  LDL.LU.64 R22, [R1+0x2278] ;  /* 0x0022780001167983 */ /* 0x000ea20000300a00 */
[----:B------:R-:W2:Y:S02]  /*1d5f0*/  LDL.LU.64 R20, [R1+0x2270] ;  /* 0x0022700001147983 */ /* 0x000ea40000300a00 */
[----:B------:R0:W-:Y:S02]  /*1d600*/  STL.64 [R1+0x3f0], R4 ;  /* 0x0003f00401007387 */ /* 0x0001e40000100a00 */
[----:B------:R2:W-:Y:S01]  /*1d610*/  STL.64 [R1+0x3f8], R6 ;  /* 0x0003f80601007387 */ /* 0x0005e20000100a00 */
[----:B0-----:R-:W2:Y:S02]  /*1d620*/  LDL.LU.64 R4, [R1+0x2268] ;  /* 0x0022680001047983 */ /* 0x001ea40000300a00 */
[C---:B--2---:R-:W-:Y:S02]  /*1d630*/  HMMA.16816.F32 R4, R16.reuse, R4, R20 ;  /* 0x000000041004723c */ /* 0x044fe40000001814 */
[----:B------:R-:W2:Y:S01]  /*1d640*/  LDL.LU.64 R22, [R1+0x2260] ;  /* 0x0022600001167983 */ /* 0x000ea20000300a00 */
[----:B------:R-:W2:Y:S11]  /*1d650*/  LDL.LU.64 R20, [R1+0x2258] ;  /* 0x0022580001147983 */ /* 0x000eb60000300a00 */
[----:B------:R-:W-:Y:S09]  /*1d660*/  @!UPT UIADD3 URZ, URZ, URZ, URZ ;  /* 0x0000003f3f3ff290 */ /* 0x000ff2000fffe03f */
[----:B------:R0:W-:Y:S01]  /*1d670*/  STL.64 [R1+0x3e0], R4 ;  /* 0x0003e00401007387 */ /* 0x0001e20000100a00 */
[----:B------:R-:W-:Y:S03]  /*1d680*/  STL.64 [R1+0x3e8], R6 ;  /* 0x0003e80601007387 */ /* 0x000fe60000100a00 */
[----:B0-----:R-:W2:Y:S02]  /*1d690*/  LDL.LU.64 R4, [R1+0x2250] ;  /* 0x0022500001047983 */ /* 0x001ea40000300a00 */
[----:B--2---:R-:W-:Y:S02]  /*1d6a0*/  HMMA.16816.F32 R16, R16, R4, R20 ;  /* 0x000000041010723c */ /* 0x004fe40000001814 */
[----:B------:R-:W2:Y:S01]  /*1d6b0*/  LDL.LU.64 R22, [R1+0x2248] ;  /* 0x0022480001167983 */ /* 0x000ea20000300a00 */
[----:B------:R-:W2:Y:S02]  /*1d6c0*/  LDL.LU.64 R20, [R1+0x2240] ;  /* 0x0022400001147983 */ /* 0x000ea40000300a00 */
[----:B------:R0:W-:Y:S02]  /*1d6d0*/  STL.64 [R1+0x21f0], R4 ;  /* 0x0021f00401007387 */ /* 0x0001e40000100a00 */
[----:B0-----:R-:W2:Y:S11]  /*1d6e0*/  LDL.LU.64 R4, [R1+0x740] ;  /* 0x0007400001047983 */ /* 0x001eb60000300a00 */
[----:B------:R-:W-:Y:S05]  /*1d6f0*/  @!UPT UIADD3 URZ, URZ, URZ, URZ ;  /* 0x0000003f3f3ff290 */ /* 0x000fea000fffe03f */
[----:B------:R0:W-:Y:S01]  /*1d700*/  STL.64 [R1+0x340], R16 ;  /* 0x0003401001007387 */ /* 0x0001e20000100a00 */
[----:B------:R-:W-:Y:S02]  /*1d710*/  STL.64 [R1+0x348], R18 ;  /* 0x0003481201007387 */ /* 0x000fe40000100a00 */
[----:B------:R-:W2:Y:S01]  /*1d720*/  LDL.LU.64 R6, [R1+0x748] ;  /* 0x0007480001067983 */ /* 0x000ea20000300a00 */
[----:B0-----:R-:W3:Y:S01]  /*1d730*/  LDL.LU.64 R16, [R1+0x30] ;  /* 0x0000300001107983 */ /* 0x001ee20000300a00 */
[C---:B--2---:R-:W-:Y:S11]  /*1d740*/  HMMA.16816.F32 R4, R20.reuse, R24, R4 ;  /* 0x000000181404723c */ /* 0x044ff60000001804 */
[----:B------:R-:W-:Y:S11]  /*1d750*/  @!UPT UIADD3 URZ, URZ, URZ, URZ ;  /* 0x0000003f3f3ff290 */ /* 0x000ff6000fffe03f */
[----:B------:R-:W-:Y:S01]  /*1d760*/  @!UPT UIADD3 URZ, URZ, URZ, URZ ;  /* 0x0000003f3f3ff290 */ /* 0x000fe2000fffe03f */
[----:B------:R-:W-:Y:S01]  /*1d770*/  STL.64 [R1+0x3d0], R4 ;  /* 0x0003d00401007387 */ /* 0x000fe20000100a00 */
[----:B------:R0:W-:Y:S02]  /*1d780*/  STL.64 [R1+0x3d8], R6 ;  /* 0x0003d80601007387 */ /* 0x0001e40000100a00 */
[----:B0-----:R-:W-:Y:S02]  /*1d790*/  IMAD.MOV.U32 R7, RZ, RZ, R24 ;  /* 0x000000ffff077224 */ /* 0x001fe400078e0018 */
[----:B------:R-:W-:Y:S02]  /*1d7a0*/  IMAD.MOV.U32 R6, RZ, RZ, R25 ;  /* 0x000000ffff067224 */ /* 0x000fe400078e0019 */
[----:B------:R-:W3:Y:S01]  /*1d7b0*/  LDL.LU.64 R24, [R1+0x2238] ;  /* 0x0022380001187983 */ /* 0x000ee20000300a00 */
[----:B------:R-:W2:Y:S01]  /*1d7c0*/  LDL.64 R4, [R1+0x70] ;  /* 0x0000700001047983 */ /* 0x000ea20000100a00 */
[----:B---3--:R-:W-:Y:S02]  /*1d7d0*/  HMMA.16816.F32 R12, R20, R24, R12 ;  /* 0x00000018140c723c */ /* 0x008fe4000000180c */
[----:B--2---:R0:W-:Y:S02]  /*1d7e0*/  STL.64 [R1+0x2200], R4 ;  /* 0x0022000401007387 */ /* 0x0041e40000100a00 */
[----:B0-----:R-:W-:-:S02]  /*1d7f0*/  IMAD.MOV.U32 R5, RZ, RZ, R24 ;  /* 0x000000ffff057224 */ /* 0x001fc400078e0018 */
[----:B------:R-:W-:Y:S11]  /*1d800*/  IMAD.MOV.U32 R4, RZ, RZ, R25 ;  /* 0x000000ffff047224 */ /* 0x000ff600078e0019 */
[----:B------:R-:W-:Y:S06]  /*1d810*/  @!UPT UIADD3 URZ, URZ, URZ, URZ ;  /* 0x0000003f3f3ff290 */ /* 0x000fec000fffe03f */
        /* <DEDUP_REMOVED lines=11> */
[----:B0-----:R-:W2:Y:S01]  /*1d8d0*/  LDL.LU.64 R12, [R1+0x2218] ;  /* 0x00221800010c7983 */ /* 0x001ea20000300a00 */
[----:B------:R-:W3:Y:S02]  /*1d8e0*/  LDL.LU.64 R26, [R1+0x2210] ;  /* 0x00221000011a7983 */ /* 0x000ee40000300a00 */
[----:B------:R-:W4:Y:S02]  /*1d8f0*/  LDL.LU.64 R24, [R1+0x2208] ;  /* 0x0022080001187983 */ /* 0x000f240000300a00 */
[----:B----4-:R-:W-:Y:S01]  /*1d900*/  HMMA.16816.F32 R8, R20, R24, R8 ;  /* 0x000000181408723c */ /* 0x010fe20000001808 */
[----:B---3--:R-:W-:Y:S01]  /*1d910*/  STL.64 [R1+0x2198], R26 ;  /* 0x0021981a01007387 */ /* 0x008fe20000100a00 */
[----:B------:R0:W-:Y:S05]  /*1d920*/  STL.64 [R1+0x2190], R24 ;  /* 0x0021901801007387 */ /* 0x0001ea0000100a00 */
[----:B0-----:R-:W-:-:S02]  /*1d930*/  IMAD.MOV.U32 R24, RZ, RZ, R5 ;  /* 0x000000ffff187224 */ /* 0x001fc400078e0005 */
[----:B------:R-:W-:Y:S11]  /*1d940*/  IMAD.MOV.U32 R25, RZ, RZ, R4 ;  /* 0x000000ffff197224 */ /* 0x000ff600078e0004 */
[----:B------:R-:W-:Y:S03]  /*1d950*/  @!UPT UIADD3 URZ, URZ, URZ, URZ ;  /* 0x0000003f3f3ff290 */ /* 0x000fe6000fffe03f */
[----:B------:R-:W-:Y:S01]  /*1d960*/  STL.64 [R1+0x3a0], R8 ;  /* 0x0003a00801007387 */ /* 0x000fe20000100a00 */
[----:B------:R-:W-:Y:S02]  /*1d970*/  STL.64 [R1+0x3a8], R10 ;  /* 0x0003a80a01007387 */ /* 0x000fe40000100a00 */
[----:B------:R0:W-:Y:S02]  /*1d980*/  STL.64 [R1+0x21b0], R24 ;  /* 0x0021b01801007387 */ /* 0x0001e40000100a00 */
[----:B------:R-:W3:Y:S02]  /*1d990*/  LDL.LU.64 R4, [R1+0x380] ;  /* 0x0003800001047983 */ /* 0x000ee40000300a00 */
[----:B0-----:R-:W-:Y:S02]  /*1d9a0*/  IMAD.MOV.U32 R24, RZ, RZ, R7 ;  /* 0x000000ffff187224 */ /* 0x001fe400078e0007 */
[----:B------:R-:W-:Y:S02]  /*1d9b0*/  IMAD.MOV.U32 R25, RZ, RZ, R6 ;  /* 0x000000ffff197224 */ /* 0x000fe400078e0006 */
[----:B------:R-:W3:Y:S03]  /*1d9c0*/  LDL.LU.64 R6, [R1+0x388] ;  /* 0x0003880001067983 */ /* 0x000ee60000300a00 */
[----:B------:R0:W-:Y:S02]  /*1d9d0*/  STL.64 [R1+0x21f8], R24 ;  /* 0x0021f81801007387 */ /* 0x0001e40000100a00 */
[----:B0-----:R-:W4:Y:S01]  /*1d9e0*/  LDL.LU.64 R24, [R1+0x370] ;  /* 0x0003700001187983 */ /* 0x001f220000300a00 */
[----:B------:R-:W4:Y:S02]  /*1d9f0*/  LDL.LU.64 R26, [R1+0x378] ;  /* 0x00037800011a7983 */ /* 0x000f240000300a00 */
[----:B------:R-:W2:Y:S02]  /*1da00*/  LDL.LU.64 R8, [R1+0x630] ;  /* 0x0006300001087983 */ /* 0x000ea40000300a00 */
[----:B------:R-:W2:Y:S02]  /*1da10*/  LDL.LU.64 R10, [R1+0x638] ;  /* 0x00063800010a7983 */ /* 0x000ea40000300a00 */
[----:B--2---:R-:W-:Y:S01]  /*1da20*/  STL.64 [R1+0x21a8], R10 ;  /* 0x0021a80a01007387 */ /* 0x004fe20000100a00 */
[----:B------:R0:W-:Y:S03]  /*1da30*/  STL.64 [R1+0x21a0], R8 ;  /* 0x0021a00801007387 */ /* 0x0001e60000100a00 */
[----:B0-----:R-:W2:Y:S01]  /*1da40*/  LDL.LU.64 R8, [R1+0x390] ;  /* 0x0003900001087983 */ /* 0x001ea20000300a00 */
[----:B------:R-:W2:Y:S02]  /*1da50*/  LDL.LU.64 R10, [R1+0x398] ;  /* 0x00039800010a7983 */ /* 0x000ea40000300a00 */
[C---:B--2---:R-:W-:Y:S01]  /*1da60*/  HMMA.16816.F32 R12, R20.reuse, R12, R8 ;  /* 0x0000000c140c723c */ /* 0x044fe20000001808 */
[----:B------:R-:W2:Y:S01]  /*1da70*/  LDL.LU.64 R8, [R1+0x650] ;  /* 0x0006500001087983 */ /* 0x000ea20000300a00 */
[----:B------:R-:W2:Y:S11]  /*1da80*/  LDL.LU.64 R10, [R1+0x658] ;  /* 0x00065800010a7983 */ /* 0x000eb60000300a00 */
[----:B------:R-:W-:Y:S10]  /*1da90*/  @!UPT UIADD3 URZ, URZ, URZ, URZ ;  /* 0x0000003f3f3ff290 */ /* 0x000ff4000fffe03f */
[----:B------:R-:W-:Y:S01]  /*1daa0*/  STL.64 [R1+0x390], R12 ;  /* 0x0003900c01007387 */ /* 0x000fe20000100a00 */
[----:B------:R-:W-:Y:S03]  /*1dab0*/  STL.64 [R1+0x398], R14 ;  /* 0x0003980e01007387 */ /* 0x000fe60000100a00 */
[----:B--2---:R-:W-:Y:S01]  /*1dac0*/  STL.64 [R1+0x21c0], R10 ;  /* 0x0021c00a01007387 */ /* 0x004fe20000100a00 */
[----:B------:R0:W-:Y:S03]  /*1dad0*/  STL.64 [R1+0x21b8], R8 ;  /* 0x0021b80801007387 */ /* 0x0001e60000100a00 */
[----:B0-----:R-:W2:Y:S01]  /*1dae0*/  LDL.LU.64 R8, [R1+0x6a0] ;  /* 0x0006a00001087983 */ /* 0x001ea20000300a00 */
[----:B------:R-:W2:Y:S01]  /*1daf0*/  LDL.LU.64 R10, [R1+0x6a8] ;  /* 0x0006a800010a7983 */ /* 0x000ea20000300a00 */
[C---:B---3--:R-:W-:Y:S02]  /*1db00*/  HMMA.16816.F32 R4, R20.reuse, R16, R4 ;  /* 0x000000101404723c */ /* 0x048fe40000001804 */
[----:B--2---:R-:W-:Y:S01]  /*1db10*/  STL.64 [R1+0x21e8], R10 ;  /* 0x0021e80a01007387 */ /* 0x004fe20000100a00 */
[----:B------:R0:W-:Y:S03]  /*1db20*/  STL.64 [R1+0x21e0], R8 ;  /* 0x0021e00801007387 */ /* 0x0001e60000100a00 */
[----:B0-----:R-:W2:Y:S01]  /*1db30*/  LDL.LU.64 R8, [R1+0x4b0] ;  /* 0x0004b00001087983 */ /* 0x001ea20000300a00 */
[----:B------:R-:W2:Y:S02]  /*1db40*/  LDL.LU.64 R10, [R1+0x4b8] ;  /* 0x0004b800010a7983 */ /* 0x000ea40000300a00 */
[----:B------:R-:W3:Y:S02]  /*1db50*/  LDL.LU.64 R12, [R1+0x640] ;  /* 0x00064000010c7983 */ /* 0x000ee40000300a00 */
[----:B------:R-:W3:Y:S11]  /*1db60*/  LDL.LU.64 R14, [R1+0x648] ;  /* 0x00064800010e7983 */ /* 0x000ef60000300a00 */
[----:B------:R-:W-:Y:S01]  /*1db70*/  @!UPT UIADD3 URZ, URZ, URZ, URZ ;  /* 0x0000003f3f3ff290 */ /* 0x000fe2000fffe03f */
[----:B------:R0:W-:Y:S01]  /*1db80*/  STL.64 [R1+0x380], R4 ;  /* 0x0003800401007387 */ /* 0x0001e20000100a00 */
[----:B------:R-:W-:Y:S03]  /*1db90*/  STL.64 [R1+0x388], R6 ;  /* 0x0003880601007387 */ /* 0x000fe60000100a00 */
[----:B0-----:R-:W4:Y:S02]  /*1dba0*/  LDL.LU.64 R4, [R1+0x2200] ;  /* 0x0022000001047983 */ /* 0x001f240000300a00 */
[C---:B----4-:R-:W-:Y:S11]  /*1dbb0*/  HMMA.16816.F32 R24, R20.reuse, R4, R24 ;  /* 0x000000041418723c */ /* 0x050ff60000001818 */
[----:B------:R-:W-:Y:S11]  /*1dbc0*/  @!UPT UIADD3 URZ, URZ, URZ, URZ ;  /* 0x0000003f3f3ff290 */ /* 0x000ff6000fffe03f */
[----:B------:R-:W-:Y:S01]  /*1dbd0*/  @!UPT UIADD3 URZ, URZ, URZ, URZ ;  /* 0x0000003f3f3ff290 */ /* 0x000fe2000fffe03f */
[----:B------:R0:W-:Y:S01]  /*1dbe0*/  STL.64 [R1+0x370], R24 ;  /* 0x0003701801007387 */ /* 0x0001e20000100a00 */
[----:B------:R1:W-:Y:S03]  /*1dbf0*/  STL.64 [R1+0x378], R26 ;  /* 0x0003781a01007387 */ /* 0x0003e60000100a00 */
[----:B0-----:R-:W4:Y:S01]  /*1dc00*/  LDL.LU.64 R24, [R1+0x21f8] ;  /* 0x0021f80001187983 */ /* 0x001f220000300a00 */
[----:B-1----:R-:W-:Y:S02]  /*1dc10*/  IMAD.MOV.U32 R27, RZ, RZ, R4 ;  /* 0x000000ffff1b7224 */ /* 0x002fe400078e0004 */
[----:B------:R-:W-:Y:S02]  /*1dc20*/  IMAD.MOV.U32 R26, RZ, RZ, R5 ;  /* 0x000000ffff1a7224 */ /* 0x000fe400078e0005 */
[----:B------:R-:W2:Y:S02]  /*1dc30*/  LDL.LU.64 R4, [R1+0x21f0] ;  /* 0x0021f00001047983 */ /* 0x000ea40000300a00 */
[----:B--2---:R-:W-:Y:S02]  /*1dc40*/  HMMA.16816.F32 R20, R20, R4, R8 ;  /* 0x000000041414723c */ /* 0x004fe40000001808 */
[----:B------:R-:W4:Y:S01]  /*1dc50*/  LDL.LU.64 R10, [R1+0x21e8] ;  /* 0x0021e800010a7983 */ /* 0x000f220000300a00 */
[----:B------:R-:W4:Y:S02]  /*1dc60*/  LDL.LU.64 R8, [R1+0x21e0] ;  /* 0x0021e00001087983 */ /* 0x000f240000300a00 */
[----:B------:R-:W-:-:S02]  /*1dc70*/  IMAD.MOV.U32 R19, RZ, RZ, R4 ;  /* 0x000000ffff137224 */ /* 0x000fc400078e0004 */
[----:B------:R-:W-:Y:S11]  /*1dc80*/  IMAD.MOV.U32 R18, RZ, RZ, R5 ;  /* 0x000000ffff127224 */ /* 0x000ff600078e0005 */
[----:B------:R-:W-:Y:S05]  /*1dc90*/  @!UPT UIADD3 URZ, URZ, URZ, URZ ;  /* 0x0000003f3f3ff290 */ /* 0x000fea000fffe03f */
[----:B------:R0:W-:Y:S01]  /*1dca0*/  STL.64 [R1+0x2b0], R20 ;  /* 0x0002b01401007387 */ /* 0x0001e20000100a00 */
[----:B------:R-:W-:Y:S02]  /*1dcb0*/  STL.64 [R1+0x2b8], R22 ;  /* 0x0002b81601007387 */ /* 0x000fe40000100a00 */
[----:B------:R-:W4:Y:S02]  /*1dcc0*/  LDL.LU.64 R6, [R1+0x21d8] ;  /* 0x0021d80001067983 */ /* 0x000f240000300a00 */
[----:B------:R-:W4:Y:S02]  /*1dcd0*/  LDL.LU.64 R4, [R1+0x21d0] ;  /* 0x0021d00001047983 */ /* 0x000f240000300a00 */
[----:B0-----:R-:W-:Y:S02]  /*1dce0*/  IMAD.MOV.U32 R20, RZ, RZ, R27 ;  /* 0x000000ffff147224 */ /* 0x001fe400078e001b */
[----:B------:R-:W-:Y:S01]  /*1dcf0*/  IMAD.MOV.U32 R21, RZ, RZ, R26 ;  /* 0x000000ffff157224 */ /* 0x000fe200078e001a */
[----:B------:R-:W-:Y:S01]  /*1dd00*/  STL.64 [R1+0x2180], R18 ;  /* 0x0021801201007387 */ /* 0x000fe20000100a00 */
[----:B------:R0:W-:Y:S03]  /*1dd10*/  STL.64 [R1+0x2178], R16 ;  /* 0x0021781001007387 */ /* 0x0001e60000100a00 */
[----:B0-----:R-:W2:Y:S01]  /*1dd20*/  LDL.LU.64 R16, [R1+0x120] ;  /* 0x0001200001107983 */ /* 0x001ea20000300a00 */
[----:B------:R-:W2:Y:S02]  /*1dd30*/  LDL.LU.64 R18, [R1+0x128] ;  /* 0x0001280001127983 */ /* 0x000ea40000300a00 */
[----:B------:R0:W-:Y:S02]  /*1dd40*/  STL.64 [R1+0x2170], R20 ;  /* 0x0021701401007387 */ /* 0x0001e40000100a00 */
[----:B0-----:R-:W-:-:S02]  /*1dd50*/  IMAD.MOV.U32 R20, RZ, RZ, R28 ;  /* 0x000000ffff147224 */ /* 0x001fc400078e001c */
[----:B------:R-:W2:Y:S01]  /*1dd60*/  LDL.LU R28, [R1+0x21c8] ;  /* 0x0021c800011c7983 */ /* 0x000ea20000300800 */
[----:B----4-:R-:W-:Y:S03]  /*1dd70*/  HMMA.16816.F32 R24, R4, R24, R8 ;  /* 0x000000180418723c */ /* 0x010fe60000001808 */
[----:B------:R-:W4:Y:S01]  /*1dd80*/  LDL.LU.64 R10, [R1+0x21c0] ;  /* 0x0021c000010a7983 */ /* 0x000f220000300a00 */
[----:B------:R-:W4:Y:S11]  /*1dd90*/  LDL.LU.64 R8, [R1+0x21b8] ;  /* 0x0021b80001087983 */ /* 0x000f360000300a00 */
[----:B------:R-:W-:Y:S08]  /*1dda0*/  @!UPT UIADD3 URZ, URZ, URZ, URZ ;  /* 0x0000003f3f3ff290 */ /* 0x000ff0000fffe03f */
[----:B------:R0:W-:Y:S01]  /*1ddb0*/  STL.64 [R1+0x2a0], R24 ;  /* 0x0002a01801007387 */ /* 0x0001e20000100a00 */
[----:B------:R4:W-:Y:S03]  /*1ddc0*/  STL.64 [R1+0x2a8], R26 ;  /* 0x0002a81a01007387 */ /* 0x0009e60000100a00 */
[----:B0-----:R-:W4:Y:S01]  /*1ddd0*/  LDL.LU.64 R24, [R1+0x21b0] ;  /* 0x0021b00001187983 */ /* 0x001f220000300a00 */
[----:B------:R-:W-:-:S07]  /*1dde0*/  IMAD.MOV.U32 R21, RZ, RZ, R29 ;  /* 0x000000ffff157224 */ /* 0x000fce00078e001d */
[C---:B---3--:R-:W-:Y:S08]  /*1ddf0*/  HMMA.16816.F32 R20, R4.reuse, R20, R12 ;  /* 0x000000140414723c */ /* 0x048ff0000000180c */
[C---:B----4-:R-:W-:Y:S01]  /*1de00*/  HMMA.16816.F32 R24, R4.reuse, R24, R8 ;  /* 0x000000180418723c */ /* 0x050fe20000001808 */
[----:B------:R-:W3:Y:S01]  /*1de10*/  LDL.LU.64 R10, [R1+0x21a8] ;  /* 0x0021a800010a7983 */ /* 0x000ee20000300a00 */
[----:B------:R-:W3:Y:S11]  /*1de20*/  LDL.LU.64 R8, [R1+0x21a0] ;  /* 0x0021a00001087983 */ /* 0x000ef60000300a00 */
[----:B------:R-:W-:Y:S10]  /*1de30*/  @!UPT UIADD3 URZ, URZ, URZ, URZ ;  /* 0x0000003f3f3ff290 */ /* 0x000ff4000fffe03f */
[----:B------:R-:W-:Y:S01]  /*1de40*/  STL.64 [R1+0x290], R24 ;  /* 0x0002901801007387 */ /* 0x000fe20000100a00 */
[----:B------:R0:W-:Y:S03]  /*1de50*/  STL.64 [R1+0x298], R26 ;  /* 0x0002981a01007387 */ /* 0x0001e60000100a00 */
[----:B0-----:R-:W4:Y:S01]  /*1de60*/  LDL.LU.64 R26, [R1+0x2198] ;  /* 0x00219800011a7983 */ /* 0x001f220000300a00 */
[----:B------:R-:W3:Y:S02]  /*1de70*/  LDL.LU.64 R24, [R1+0x2190] ;  /* 0x0021900001187983 */ /* 0x000ee40000300a00 */
[----:B------:R-:W2:Y:S02]  /*1de80*/  LDL.LU R15, [R1+0x2188] ;  /* 0x00218800010f7983 */ /* 0x000ea40000300800 */
[----:B------:R0:W-:Y:S01]  /*1de90*/  STL.64 [R1+0x280], R20 ;  /* 0x0002801401007387 */ /* 0x0001e20000100a00 */
[----:B------:R1:W-:Y:S04]  /*1dea0*/  STL.64 [R1+0x288], R22 ;  /* 0x0002881601007387 */ /* 0x0003e80000100a00 */
[----:B0-----:R-:W2:Y:S01]  /*1deb0*/  LDL.LU.64 R20, [R1+0x470] ;  /* 0x0004700001147983 */ /* 0x001ea20000300a00 */
[----:B-1----:R-:W2:Y:S01]  /*1dec0*/  LDL.LU.64 R22, [R1+0x478] ;  /* 0x0004780001167983 */ /* 0x002ea20000300a00 */
[C---:B---3--:R-:W-:Y:S11]  /*1ded0*/  HMMA.16816.F32 R8, R4.reuse, R24, R8 ;  /* 0x000000180408723c */ /* 0x048ff60000001808 */
[----:B------:R-:W-:Y:S11]  /*1dee0*/  @!UPT UIADD3 URZ, URZ, URZ, URZ ;  /* 0x0000003f3f3ff290 */ /* 0x000ff6000fffe03f */
[----:B------:R-:W-:Y:S01]  /*1def0*/  @!UPT UIADD3 URZ, URZ, URZ, URZ ;  /* 0x0000003f3f3ff290 */ /* 0x000fe2000fffe03f */
[----:B------:R-:W-:Y:S01]  /*1df00*/  STL.64 [R1+0x270], R8 ;  /* 0x0002700801007387 */ /* 0x000fe20000100a00 */
[----:B------:R-:W-:Y:S02]  /*1df10*/  STL.64 [R1+0x278], R10 ;  /* 0x0002780a01007387 */ /* 0x000fe40000100a00 */
[----:B--2---:R-:W0:Y:S04]  /*1df20*/  LDSM.16.MT88.4 R8, [R15+0x100] ;  /* 0x000100000f08783b */ /* 0x004e280000004200 */
[----:B----4-:R1:W-:Y:S01]  /*1df30*/  STL.64 [R1+0x2138], R26 ;  /* 0x0021381a01007387 */ /* 0x0103e20000100a00 */
[----:B------:R-:W2:Y:S04]  /*1df40*/  LDSM.16.MT88.4 R12, [R15+0x180] ;  /* 0x000180000f0c783b */ /* 0x000ea80000004200 */
[----:B-1----:R-:W3:Y:S01]  /*1df50*/  LDL R27, [R1+0x5d4] ;  /* 0x0005d400011b7983 */ /* 0x002ee20000100800 */
[----:B------:R-:W-:Y:S03]  /*1df60*/  STL.64 [R1+0x2130], R24 ;  /* 0x0021301801007387 */ /* 0x000fe60000100a00 */
[----:B0-----:R-:W-:Y:S01]  /*1df70*/  STL.64 [R1+0x2168], R10 ;  /* 0x0021680a01007387 */ /* 0x001fe20000100a00 */
[----:B------:R0:W-:Y:S03]  /*1df80*/  STL.64 [R1+0x2160], R8 ;  /* 0x0021600801007387 */ /* 0x0001e60000100a00 */
[----:B0-----:R-:W4:Y:S02]  /*1df90*/  LDL.LU.64 R8, [R1+0x40] ;  /* 0x0000400001087983 */ /* 0x001f240000300a00 */
[C---:B----4-:R-:W-:Y:S11]  /*1dfa0*/  HMMA.16816.F32 R16, R4.reuse, R8, R16 ;  /* 0x000000080410723c */ /* 0x050ff60000001810 */
[----:B------:R-:W-:Y:S11]  /*1dfb0*/  @!UPT UIADD3 URZ, URZ, URZ, URZ ;  /* 0x0000003f3f3ff290 */ /* 0x000ff6000fffe03f */
[----:B------:R-:W-:Y:S01]  /*1dfc0*/  @!UPT UIADD3 URZ, URZ, URZ, URZ ;  /* 0x0000003f3f3ff290 */ /* 0x000fe2000fffe03f */
[----:B------:R-:W-:Y:S01]  /*1dfd0*/  STL.64 [R1+0x260], R16 ;  /* 0x0002601001007387 */ /* 0x000fe20000100a00 */
[----:B------:R0:W-:Y:S03]  /*1dfe0*/  STL.64 [R1+0x268], R18 ;  /* 0x0002681201007387 */ /* 0x0001e60000100a00 */
[----:B0-----:R-:W4:Y:S01]  /*1dff0*/  LDL.LU.64 R18, [R1+0x2180] ;  /* 0x0021800001127983 */ /* 0x001f220000300a00 */
[----:B------:R-:W3:Y:S02]  /*1e000*/  LDL.LU.64 R16, [R1+0x2178] ;  /* 0x0021780001107983 */ /* 0x000ee40000300a00 */
[----:B------:R-:W-:Y:S02]  /*1e010*/  IMAD.MOV.U32 R29, RZ, RZ, R8 ;  /* 0x000000ffff1d7224 */ /* 0x000fe400078e0008 */
[----:B------:R-:W-:Y:S02]  /*1e020*/  IMAD.MOV.U32 R26, RZ, RZ, R9 ;  /* 0x000000ffff1a7224 */ /* 0x000fe400078e0009 */
[----:B------:R-:W4:Y:S01]  /*1e030*/  LDL.LU.64 R8, [R1+0x4a0] ;  /* 0x0004a00001087983 */ /* 0x000f220000300a00 */
[----:B------:R-:W4:Y:S02]  /*1e040*/  LDL.LU.64 R10, [R1+0x4a8] ;  /* 0x0004a800010a7983 */ /* 0x000f240000300a00 */
[----:B--2---:R-:W-:Y:S02]  /*1e050*/  STL.64 [R1+0x2100], R14 ;  /* 0x0021000e01007387 */ /* 0x004fe40000100a00 */
[----:B------:R-:W-:Y:S01]  /*1e060*/  STL.64 [R1+0x20f8], R12 ;  /* 0x0020f80c01007387 */ /* 0x000fe20000100a00 */
[----:B---3--:R-:W-:Y:S11]  /*1e070*/  HMMA.16816.F32 R20, R4, R16, R20 ;  /* 0x000000100414723c */ /* 0x008ff60000001814 */
[----:B------:R-:W-:Y:S11]  /*1e080*/  @!UPT UIADD3 URZ, URZ, URZ, URZ ;  /* 0x0000003f3f3ff290 */ /* 0x000ff6000fffe03f */
[----:B------:R-:W-:Y:S01]  /*1e090*/  @!UPT UIADD3 URZ, URZ, URZ, URZ ;  /* 0x0000003f3f3ff290 */ /* 0x000fe2000fffe03f */
[----:B------:R0:W-:Y:S01]  /*1e0a0*/  STL.64 [R1+0x250], R20 ;  /* 0x0002501401007387 */ /* 0x0001e20000100a00 */
[----:B------:R-:W-:Y:S03]  /*1e0b0*/  STL.64 [R1+0x258], R22 ;  /* 0x0002581601007387 */ /* 0x000fe60000100a00 */
[----:B0-----:R-:W2:Y:S01]  /*1e0c0*/  LDL.LU.64 R20, [R1+0x2170] ;  /* 0x0021700001147983 */ /* 0x001ea20000300a00 */
[----:B------:R-:W3:Y:S02]  /*1e0d0*/  LDL.LU.64 R24, [R1] ;  /* 0x0000000001187983 */ /* 0x000ee40000300a00 */
[----:B----4-:R-:W-:Y:S02]  /*1e0e0*/  IMAD.MOV.U32 R12, RZ, RZ, R19 ;  /* 0x000000ffff0c7224 */ /* 0x010fe400078e0013 */
[----:B------:R-:W-:Y:S02]  /*1e0f0*/  IMAD.MOV.U32 R13, RZ, RZ, R18 ;  /* 0x000000ffff0d7224 */ /* 0x000fe400078e0012 */
[----:B------:R-:W-:-:S02]  /*1e100*/  IMAD.MOV.U32 R15, RZ, RZ, R16 ;  /* 0x000000ffff0f7224 */ /* 0x000fc400078e0010 */
[----:B------:R-:W-:Y:S02]  /*1e110*/  IMAD.MOV.U32 R14, RZ, RZ, R17 ;  /* 0x000000ffff0e7224 */ /* 0x000fe400078e0011 */
[----:B------:R-:W0:Y:S04]  /*1e120*/  LDSM.16.MT88.4 R16, [R27+0x2000] ;  /* 0x002000001b10783b */ /* 0x000e280000004200 */
[----:B---3--:R1:W-:Y:S04]  /*1e130*/  STL.64 [R1+0x2140], R24 ;  /* 0x0021401801007387 */ /* 0x0083e80000100a00 */
[----:B-1----:R-:W3:Y:S01]  /*1e140*/  LDL.LU.64 R24, [R1+0x10] ;  /* 0x0000100001187983 */ /* 0x002ee20000300a00 */
[----:B--2---:R-:W-:Y:S03]  /*1e150*/  HMMA.16816.F32 R20, R4, R20, R8 ;  /* 0x000000140414723c */ /* 0x004fe60000001808 */
[----:B---3--:R1:W-:Y:S04]  /*1e160*/  STL.64 [R1+0x2150], R24 ;  /* 0x0021501801007387 */ /* 0x0083e80000100a00 */
[----:B-1----:R-:W2:Y:S01]  /*1e170*/  LDL.LU.64 R24, [R1+0x20] ;  /* 0x0000200001187983 */ /* 0x002ea20000300a00 */
[----:B0-----:R-:W-:Y:S02]  /*1e180*/  STL.64 [R1+0x2070], R18 ;  /* 0x0020701201007387 */ /* 0x001fe40000100a00 */
[----:B------:R0:W-:Y:S02]  /*1e190*/  STL.64 [R1+0x2068], R16 ;  /* 0x0020681001007387 */ /* 0x0001e40000100a00 */
[----:B0-----:R-:W-:-:S02]  /*1e1a0*/  IMAD.MOV.U32 R16, RZ, RZ, R15 ;  /* 0x000000ffff107224 */ /* 0x001fc400078e000f */
[----:B------:R-:W-:-:S05]  /*1e1b0*/  IMAD.MOV.U32 R17, RZ, RZ, R14 ;  /* 0x000000ffff117224 */ /* 0x000fca00078e000e */
[----:B------:R0:W-:Y:S04]  /*1e1c0*/  STL.64 [R1+0x2128], R16 ;  /* 0x0021281001007387 */ /* 0x0001e80000100a00 */
[----:B0-----:R-:W3:Y:S01]  /*1e1d0*/  LDL.LU.64 R16, [R1+0x490] ;  /* 0x0004900001107983 */ /* 0x001ee20000300a00 */
[----:B------:R-:W3:Y:S02]  /*1e1e0*/  LDL.LU.64 R18, [R1+0x498] ;  /* 0x0004980001127983 */ /* 0x000ee40000300a00 */
[----:B------:R-:W2:Y:S02]  /*1e1f0*/  LDL.LU.64 R10, [R1+0x2168] ;  /* 0x00216800010a7983 */ /* 0x000ea40000300a00 */
[----:B------:R-:W2:Y:S01]  /*1e200*/  LDL.LU.64 R8, [R1+0x2160] ;  /* 0x0021600001087983 */ /* 0x000ea20000300a00 */
[----:B------:R-:W-:Y:S01]  /*1e210*/  STL.64 [R1+0x240], R20 ;  /* 0x0002401401007387 */ /* 0x000fe20000100a00 */
[----:B------:R-:W-:Y:S02]  /*1e220*/  STL.64 [R1+0x248], R22 ;  /* 0x0002481601007387 */ /* 0x000fe40000100a00 */
[----:B------:R-:W0:Y:S02]  /*1e230*/  LDSM.16.MT88.4 R20, [R27+0x2080] ;  /* 0x002080001b14783b */ /* 0x000e240000004200 */
[----:B0-----:R-:W-:Y:S02]  /*1e240*/  STL.64 [R1+0x1fe0], R22 ;  /* 0x001fe01601007387 */ /* 0x001fe40000100a00 */
[----:B------:R0:W-:Y:S02]  /*1e250*/  STL.64 [R1+0x1fd8], R20 ;  /* 0x001fd81401007387 */ /* 0x0001e40000100a00 */
[----:B0-----:R-:W-:-:S02]  /*1e260*/  IMAD.MOV.U32 R20, RZ, RZ, R29 ;  /* 0x000000ffff147224 */ /* 0x001fc400078e001d */
[----:B------:R-:W-:Y:S01]  /*1e270*/  IMAD.MOV.U32 R21, RZ, RZ, R26 ;  /* 0x000000ffff157224 */ /* 0x000fe200078e001a */
[----:B------:R-:W4:Y:S04]  /*1e280*/  LDL.LU R29, [R1+0x2158] ;  /* 0x00215800011d7983 */ /* 0x000f280000300800 */
[----:B------:R0:W-:Y:S04]  /*1e290*/  STL.64 [R1+0x2148], R20 ;  /* 0x0021481401007387 */ /* 0x0001e80000100a00 */
[----:B0-----:R-:W2:Y:S01]  /*1e2a0*/  LDL.LU.64 R20, [R1+0x620] ;  /* 0x0006200001147983 */ /* 0x001ea20000300a00 */
[----:B------:R-:W2:Y:S01]  /*1e2b0*/  LDL.LU.64 R22, [R1+0x628] ;  /* 0x0006280001167983 */ /* 0x000ea20000300a00 */
[----:B---3--:R-:W-:Y:S11]  /*1e2c0*/  HMMA.16816.F32 R4, R4, R12, R16 ;  /* 0x0000000c0404723c */ /* 0x008ff60000001810 */
[----:B------:R-:W-:Y:S11]  /*1e2d0*/  @!UPT UIADD3 URZ, URZ, URZ, URZ ;  /* 0x0000003f3f3ff290 */ /* 0x000ff6000fffe03f */
[----:B------:R-:W-:Y:S01]  /*1e2e0*/  @!UPT UIADD3 URZ, URZ, URZ, URZ ;  /* 0x0000003f3f3ff290 */ /* 0x000fe2000fffe03f */
[----:B------:R-:W-:Y:S01]  /*1e2f0*/  STL.64 [R1+0x190], R4 ;  /* 0x0001900401007387 */ /* 0x000fe20000100a00 */
[----:B------:R-:W-:Y:S02]  /*1e300*/  STL.64 [R1+0x198], R6 ;  /* 0x0001980601007387 */ /* 0x000fe40000100a00 */
[----:B------:R-:W0:Y:S04]  /*1e310*/  LDSM.16.MT88.4 R4, [R27+0x2100] ;  /* 0x002100001b04783b */ /* 0x000e280000004200 */
[----:B------:R-:W3:Y:S01]  /*1e320*/  LDL.LU.64 R12, [R1+0x610] ;  /* 0x00061000010c7983 */ /* 0x000ee20000300a00 */
[----:B------:R-:W3:Y:S01]  /*1e330*/  LDL.LU.64 R14, [R1+0x618] ;  /* 0x00061800010e7983 */ /* 0x000ee20000300a00 */
[----:B------:R-:W2:Y:S02]  /*1e340*/  LDL.LU.64 R16, [R1+0x600] ;  /* 0x0006000001107983 */ /* 0x000ea40000300a00 */
[----:B------:R-:W2:Y:S01]  /*1e350*/  LDL.LU.64 R18, [R1+0x608] ;  /* 0x0006080001127983 */ /* 0x000ea20000300a00 */
[----:B0-----:R-:W-:Y:S01]  /*1e360*/  STL.64 [R1+0x1f60], R6 ;  /* 0x001f600601007387 */ /* 0x001fe20000100a00 */
[----:B------:R0:W-:Y:S03]  /*1e370*/  STL.64 [R1+0x1f58], R4 ;  /* 0x001f580401007387 */ /* 0x0001e60000100a00 */
[----:B0-----:R-:W2:Y:S01]  /*1e380*/  LDL.LU.64 R4, [R1+0x80] ;  /* 0x0000800001047983 */ /* 0x001ea20000300a00 */
[----:B------:R-:W2:Y:S03]  /*1e390*/  LDL.64 R6, [R1+0x88] ;  /* 0x0000880001067983 */ /* 0x000ea60000100a00 */
[----:B--2---:R-:W-:Y:S01]  /*1e3a0*/  STL.64 [R1+0x2110], R6 ;  /* 0x0021100601007387 */ /* 0x004fe20000100a00 */
[----:B------:R0:W-:Y:S03]  /*1e3b0*/  STL.64 [R1+0x2108], R4 ;  /* 0x0021080401007387 */ /* 0x0001e60000100a00 */
[----:B0-----:R-:W2:Y:S04]  /*1e3c0*/  LDL.LU.64 R4, [R1+0x70] ;  /* 0x0000700001047983 */ /* 0x001ea80000300a00 */
[----:B--2---:R0:W-:Y:S04]  /*1e3d0*/  STL.64 [R1+0x2120], R4 ;  /* 0x0021200401007387 */ /* 0x0041e80000100a00 */
[----:B0-----:R-:W2:Y:S01]  /*1e3e0*/  LDL.LU.64 R4, [R1+0x660] ;  /* 0x0006600001047983 */ /* 0x001ea20000300a00 */
[----:B------:R-:W2:Y:S02]  /*1e3f0*/  LDL.LU.64 R6, [R1+0x668] ;  /* 0x0006680001067983 */ /* 0x000ea40000300a00 */
[C---:B--2---:R-:W-:Y:S11]  /*1e400*/  HMMA.16816.F32 R4, R8.reuse, R24, R4 ;  /* 0x000000180804723c */ /* 0x044ff60000001804 */
[----:B------:R-:W-:Y:S11]  /*1e410*/  @!UPT UIADD3 URZ, URZ, URZ, URZ ;  /* 0x0000003f3f3ff290 */ /* 0x000ff6000fffe03f */
[----:B------:R-:W-:Y:S01]  /*1e420*/  @!UPT UIADD3 URZ, URZ, URZ, URZ ;  /* 0x0000003f3f3ff290 */ /* 0x000fe2000fffe03f */
[----:B------:R0:W-:Y:S01]  /*1e430*/  STL.64 [R1+0x170], R4 ;  /* 0x0001700401007387 */ /* 0x0001e20000100a00 */
[----:B------:R1:W-:Y:S02]  /*1e440*/  STL.64 [R1+0x178], R6 ;  /* 0x0001780601007387 */ /* 0x0003e40000100a00 */
[----:B0-----:R-:W-:Y:S02]  /*1e450*/  IMAD.MOV.U32 R5, RZ, RZ, R24 ;  /* 0x000000ffff057224 */ /* 0x001fe400078e0018 */
[----:B------:R-:W-:Y:S02]  /*1e460*/  IMAD.MOV.U32 R4, RZ, RZ, R25 ;  /* 0x000000ffff047224 */ /* 0x000fe400078e0019 */
[----:B------:R-:W2:Y:S02]  /*1e470*/  LDL.LU.64 R24, [R1+0x2150] ;  /* 0x0021500001187983 */ /* 0x000ea40000300a00 */
[----:B--2---:R-:W-:Y:S01]  /*1e480*/  HMMA.16816.F32 R20, R8, R24, R20 ;  /* 0x000000180814723c */ /* 0x004fe20000001814 */
[----:B-1----:R-:W-:-:S02]  /*1e490*/  IMAD.MOV.U32 R7, RZ, RZ, R24 ;  /* 0x000000ffff077224 */ /* 0x002fc400078e0018 */
[----:B------:R-:W-:Y:S11]  /*1e4a0*/  IMAD.MOV.U32 R6, RZ, RZ, R25 ;  /* 0x000000ffff067224 */ /* 0x000ff600078e0019 */
[----:B------:R-:W-:Y:S09]  /*1e4b0*/  @!UPT UIADD3 URZ, URZ, URZ, URZ ;  /* 0x0000003f3f3ff290 */ /* 0x000ff2000fffe03f */
[----:B------:R0:W-:Y:S01]  /*1e4c0*/  STL.64 [R1+0x160], R20 ;  /* 0x0001601401007387 */ /* 0x0001e20000100a00 */
[----:B------:R-:W-:Y:S03]  /*1e4d0*/  STL.64 [R1+0x168], R22 ;  /* 0x0001681601007387 */ /* 0x000fe60000100a00 */
[----:B0-----:R-:W2:Y:S01]  /*1e4e0*/  LDL.LU.64 R20, [R1+0x2148] ;  /* 0x0021480001147983 */ /* 0x001ea20000300a00 */
[----:B------:R-:W3:Y:S02]  /*1e4f0*/  LDL.LU.64 R24, [R1+0x2140] ;  /* 0x0021400001187983 */ /* 0x000ee40000300a00 */
[C---:B---3--:R-:W-:Y:S11]  /*1e500*/  HMMA.16816.F32 R12, R8.reuse, R24, R12 ;  /* 0x00000018080c723c */ /* 0x048ff6000000180c */
[----:B------:R-:W-:Y:S11]  /*1e510*/  @!UPT UIADD3 URZ, URZ, URZ, URZ ;  /* 0x0000003f3f3ff290 */ /* 0x000ff6000fffe03f */
[----:B------:R-:W-:Y:S01]  /*1e520*/  @!UPT UIADD3 URZ, URZ, URZ, URZ ;  /* 0x0000003f3f3ff290 */ /* 0x000fe2000fffe03f */
[----:B------:R0:W-:Y:S01]  /*1e530*/  STL.64 [R1+0x150], R12 ;  /* 0x0001500c01007387 */ /* 0x0001e20000100a00 */
[----:B------:R-:W-:Y:S02]  /*1e540*/  STL.64 [R1+0x158], R14 ;  /* 0x0001580e01007387 */ /* 0x000fe40000100a00 */
[----:B------:R-:W3:Y:S02]  /*1e550*/  LDL.LU.64 R26, [R1+0x2138] ;  /* 0x00213800011a7983 */ /* 0x000ee40000300a00 */
[----:B0-----:R-:W-:Y:S02]  /*1e560*/  IMAD.MOV.U32 R13, RZ, RZ, R24 ;  /* 0x000000ffff0d7224 */ /* 0x001fe400078e0018 */
[----:B------:R-:W-:Y:S02]  /*1e570*/  IMAD.MOV.U32 R12, RZ, RZ, R25 ;  /* 0x000000ffff0c7224 */ /* 0x000fe400078e0019 */
[----:B------:R-:W2:Y:S02]  /*1e580*/  LDL.LU.64 R24, [R1+0x2130] ;  /* 0x0021300001187983 */ /* 0x000ea40000300a00 */
[----:B--2---:R-:W-:Y:S11]  /*1e590*/  HMMA.16816.F32 R16, R8, R24, R16 ;  /* 0x000000180810723c */ /* 0x004ff60000001810 */
[----:B------:R-:W-:Y:S11]  /*1e5a0*/  @!UPT UIADD3 URZ, URZ, URZ, URZ ;  /* 0x0000003f3f3ff290 */ /* 0x000ff6000fffe03f */
[----:B------:R-:W-:Y:S01]  /*1e5b0*/  @!UPT UIADD3 URZ, URZ, URZ, URZ ;  /* 0x0000003f3f3ff290 */ /* 0x000fe2000fffe03f */
[----:B------:R0:W-:Y:S01]  /*1e5c0*/  STL.64 [R1+0x140], R16 ;  /* 0x0001401001007387 */ /* 0x0001e20000100a00 */
[----:B------:R1:W-:Y:S03]  /*1e5d0*/  STL.64 [R1+0x148], R18 ;  /* 0x0001481201007387 */ /* 0x0003e60000100a00 */
[----:B0-----:R-:W2:Y:S01]  /*1e5e0*/  LDL.LU.64 R16, [R1+0x4e0] ;  /* 0x0004e00001107983 */ /* 0x001ea20000300a00 */
[----:B-1----:R-:W2:Y:S02]  /*1e5f0*/  LDL.LU.64 R18, [R1+0x4e8] ;  /* 0x0004e80001127983 */ /* 0x002ea40000300a00 */
[----:B---3--:R-:W-:Y:S02]  /*1e600*/  STL.64 [R1+0x20b8], R26 ;  /* 0x0020b81a01007387 */ /* 0x008fe40000100a00 */
[----:B------:R0:W-:Y:S02]  /*1e610*/  STL.64 [R1+0x20b0], R24 ;  /* 0x0020b01801007387 */ /* 0x0001e40000100a00 */
[----:B0-----:R-:W-:-:S02]  /*1e620*/  IMAD.MOV.U32 R24, RZ, RZ, R13 ;  /* 0x000000ffff187224 */ /* 0x001fc400078e000d */
[----:B------:R-:W-:-:S05]  /*1e630*/  IMAD.MOV.U32 R25, RZ, RZ, R12 ;  /* 0x000000ffff197224 */ /* 0x000fca00078e000c */
[----:B------:R0:W-:Y:S02]  /*1e640*/  STL.64 [R1+0x20c8], R24 ;  /* 0x0020c81801007387 */ /* 0x0001e40000100a00 */
[----:B0-----:R-:W-:Y:S02]  /*1e650*/  IMAD.MOV.U32 R24, RZ, RZ, R7 ;  /* 0x000000ffff187224 */ /* 0x001fe400078e0007 */
[----:B------:R-:W-:-:S05]  /*1e660*/  IMAD.MOV.U32 R25, RZ, RZ, R6 ;  /* 0x000000ffff197224 */ /* 0x000fca00078e0006 */
[----:B------:R0:W-:Y:S02]  /*1e670*/  STL.64 [R1+0x20e0], R24 ;  /* 0x0020e01801007387 */ /* 0x0001e40000100a00 */
[----:B0-----:R-:W-:Y:S02]  /*1e680*/  IMAD.MOV.U32 R24, RZ, RZ, R5 ;  /* 0x000000ffff187224 */ /* 0x001fe400078e0005 */
[----:B------:R-:W-:Y:S02]  /*1e690*/  IMAD.MOV.U32 R25, RZ, RZ, R4 ;  /* 0x000000ffff197224 */ /* 0x000fe400078e0004 */
[----:B------:R-:W3:Y:S01]  /*1e6a0*/  LDL.LU.64 R4, [R1+0x4d0] ;  /* 0x0004d00001047983 */ /* 0x000ee20000300a00 */
[----:B------:R-:W3:Y:S02]  /*1e6b0*/  LDL.LU.64 R6, [R1+0x4d8] ;  /* 0x0004d80001067983 */ /* 0x000ee40000300a00 */
[----:B------:R0:W-:Y:S02]  /*1e6c0*/  STL.64 [R1+0x2118], R24 ;  /* 0x0021181801007387 */ /* 0x0001e40000100a00 */
[----:B0-----:R-:W3:Y:S01]  /*1e6d0*/  LDL.LU.64 R24, [R1+0x4c0] ;  /* 0x0004c00001187983 */ /* 0x001ee20000300a00 */
[----:B------:R-:W3:Y:S02]  /*1e6e0*/  LDL.LU.64 R26, [R1+0x4c8] ;  /* 0x0004c800011a7983 */ /* 0x000ee40000300a00 */
[----:B------:R-:W3:Y:S02]  /*1e6f0*/  LDL.LU.64 R12, [R1+0x480] ;  /* 0x00048000010c7983 */ /* 0x000ee40000300a00 */
[----:B------:R-:W3:Y:S01]  /*1e700*/  LDL.LU.64 R14, [R1+0x488] ;  /* 0x00048800010e7983 */ /* 0x000ee20000300a00 */
[C---:B--2---:R-:W-:Y:S11]  /*1e710*/  HMMA.16816.F32 R16, R8.reuse, R20, R16 ;  /* 0x000000140810723c */ /* 0x044ff60000001810 */
[----:B------:R-:W-:Y:S11]  /*1e720*/  @!UPT UIADD3 URZ, URZ, URZ, URZ ;  /* 0x0000003f3f3ff290 */ /* 0x000ff6000fffe03f */
[----:B------:R-:W-:Y:S01]  /*1e730*/  @!UPT UIADD3 URZ, URZ, URZ, URZ ;  /* 0x0000003f3f3ff290 */ /* 0x000fe2000fffe03f */
[----:B------:R0:W-:Y:S01]  /*1e740*/  STL.64 [R1+0x130], R16 ;  /* 0x0001301001007387 */ /* 0x0001e20000100a00 */
[----:B------:R-:W-:Y:S03]  /*1e750*/  STL.64 [R1+0x138], R18 ;  /* 0x0001381201007387 */ /* 0x000fe60000100a00 */
[----:B0-----:R-:W3:Y:S01]  /*1e760*/  LDL.LU.64 R16, [R1+0x2128] ;  /* 0x0021280001107983 */ /* 0x001ee20000300a00 */
[----:B------:R0:W-:Y:S03]  /*1e770*/  STL.64 [R1+0x20c0], R20 ;  /* 0x0020c01401007387 */ /* 0x0001e60000100a00 */
[----:B0-----:R-:W2:Y:S01]  /*1e780*/  LDL.LU.64 R20, [R1+0x520] ;  /* 0x0005200001147983 */ /* 0x001ea20000300a00 */
[----:B------:R-:W2:Y:S03]  /*1e790*/  LDL.LU.64 R22, [R1+0x528] ;  /* 0x0005280001167983 */ /* 0x000ea60000300a00 */
        /* <DEDUP_REMOVED lines=8> */
[----:B------:R-:W2:Y:S11]  /*1e820*/  LDL.LU.64 R22, [R1+0x588] ;  /* 0x0005880001167983 */ /* 0x000eb60000300a00 */
[----:B------:R-:W-:Y:S05]  /*1e830*/  @!UPT UIADD3 URZ, URZ, URZ, URZ ;  /* 0x0000003f3f3ff290 */ /* 0x000fea000fffe03f */
[----:B------:R0:W-:Y:S02]  /*1e840*/  STL.64 [R1+0x120], R4 ;  /* 0x0001200401007387 */ /* 0x0001e40000100a00 */
[----:B------:R-:W-:Y:S01]  /*1e850*/  STL.64 [R1+0x128], R6 ;  /* 0x0001280601007387 */ /* 0x000fe20000100a00 */
[----:B0-----:R-:W3:Y:S02]  /*1e860*/  LDL.LU.64 R4, [R1+0x2120] ;  /* 0x0021200001047983 */ /* 0x001ee40000300a00 */
[C---:B---3--:R-:W-:Y:S01]  /*1e870*/  HMMA.16816.F32 R24, R8.reuse, R4, R24 ;  /* 0x000000040818723c */ /* 0x048fe20000001818 */
[----:B------:R-:W-:Y:S02]  /*1e880*/  IMAD.MOV.U32 R19, RZ, RZ, R4 ;  /* 0x000000ffff137224 */ /* 0x000fe400078e0004 */
[----:B------:R-:W-:Y:S11]  /*1e890*/  IMAD.MOV.U32 R18, RZ, RZ, R5 ;  /* 0x000000ffff127224 */ /* 0x000ff600078e0005 */
[----:B------:R-:W-:Y:S09]  /*1e8a0*/  @!UPT UIADD3 URZ, URZ, URZ, URZ ;  /* 0x0000003f3f3ff290 */ /* 0x000ff2000fffe03f */
[----:B------:R0:W-:Y:S01]  /*1e8b0*/  STL.64 [R1+0x110], R24 ;  /* 0x0001101801007387 */ /* 0x0001e20000100a00 */
[----:B------:R-:W-:Y:S03]  /*1e8c0*/  STL.64 [R1+0x118], R26 ;  /* 0x0001181a01007387 */ /* 0x000fe60000100a00 */
[----:B0-----:R-:W2:Y:S01]  /*1e8d0*/  LDL.LU.64 R24, [R1+0x2118] ;  /* 0x0021180001187983 */ /* 0x001ea20000300a00 */
[----:B------:R-:W3:Y:S02]  /*1e8e0*/  LDL.LU.64 R6, [R1+0x2110] ;  /* 0x0021100001067983 */ /* 0x000ee40000300a00 */
[----:B------:R-:W2:Y:S02]  /*1e8f0*/  LDL.LU.64 R4, [R1+0x2108] ;  /* 0x0021080001047983 */ /* 0x000ea40000300a00 */
[----:B--2---:R-:W-:Y:S01]  /*1e900*/  HMMA.16816.F32 R8, R8, R4, R12 ;  /* 0x000000040808723c */ /* 0x004fe2000000180c */
[----:B------:R-:W2:Y:S01]  /*1e910*/  LDL.LU.64 R14, [R1+0x2100] ;  /* 0x00210000010e7983 */ /* 0x000ea20000300a00 */
[----:B------:R-:W2:Y:S11]  /*1e920*/  LDL.LU.64 R12, [R1+0x20f8] ;  /* 0x0020f800010c7983 */ /* 0x000eb60000300a00 */
[----:B------:R-:W-:Y:S10]  /*1e930*/  @!UPT UIADD3 URZ, URZ, URZ, URZ ;  /* 0x0000003f3f3ff290 */ /* 0x000ff4000fffe03f */
[----:B------:R0:W-:Y:S01]  /*1e940*/  STL.64 [R1+0xb0], R8 ;  /* 0x0000b00801007387 */ /* 0x0001e20000100a00 */
[----:B------:R1:W-:Y:S03]  /*1e950*/  STL.64 [R1+0xb8], R10 ;  /* 0x0000b80a01007387 */ /* 0x0003e60000100a00 */
[----:B0-----:R-:W4:Y:S01]  /*1e960*/  LDL.LU.64 R8, [R1+0x220] ;  /* 0x0002200001087983 */ /* 0x001f220000300a00 */
[----:B-1----:R-:W4:Y:S02]  /*1e970*/  LDL.LU.64 R10, [R1+0x228] ;  /* 0x00022800010a7983 */ /* 0x002f240000300a00 */
[----:B---3--:R-:W-:Y:S02]  /*1e980*/  STL.64 [R1+0x2080], R6 ;  /* 0x0020800601007387 */ /* 0x008fe40000100a00 */
[----:B------:R0:W-:Y:S02]  /*1e990*/  STL.64 [R1+0x2078], R4 ;  /* 0x0020780401007387 */ /* 0x0001e40000100a00 */
[----:B0-----:R-:W3:Y:S01]  /*1e9a0*/  LDL.LU.64 R4, [R1+0x500] ;  /* 0x0005000001047983 */ /* 0x001ee20000300a00 */
[----:B------:R-:W3:Y:S01]  /*1e9b0*/  LDL.LU.64 R6, [R1+0x508] ;  /* 0x0005080001067983 */ /* 0x000ee20000300a00 */
[C---:B--2---:R-:W-:Y:S02]  /*1e9c0*/  HMMA.16816.F32 R24, R12.reuse, R24, R20 ;  /* 0x000000180c18723c */ /* 0x044fe40000001814 */
[----:B------:R-:W2:Y:S01]  /*1e9d0*/  LDL.LU.64 R22, [R1+0x20f0] ;  /* 0x0020f00001167983 */ /* 0x000ea20000300a00 */
[----:B------:R-:W2:Y:S11]  /*1e9e0*/  LDL.LU.64 R20, [R1+0x20e8] ;  /* 0x0020e80001147983 */ /* 0x000eb60000300a00 */
[----:B------:R-:W-:Y:S09]  /*1e9f0*/  @!UPT UIADD3 URZ, URZ, URZ, URZ ;  /* 0x0000003f3f3ff290 */ /* 0x000ff2000fffe03f */
[----:B------:R0:W-:Y:S01]  /*1ea00*/  STL.64 [R1+0xa0], R24 ;  /* 0x0000a01801007387 */ /* 0x0001e20000100a00 */
[----:B------:R2:W-:Y:S03]  /*1ea10*/  STL.64 [R1+0xa8], R26 ;  /* 0x0000a81a01007387 */ /* 0x0005e60000100a00 */
[----:B0-----:R-:W2:Y:S02]  /*1ea20*/  LDL.LU.64 R24, [R1+0x20e0] ;  /* 0x0020e00001187983 */ /* 0x001ea40000300a00 */
        /* <DEDUP_REMOVED lines=8> */
[----:B------:R-:W4:Y:S11]  /*1eab0*/  LDL.LU.64 R20, [R1+0x20c0] ;  /* 0x0020c00001147983 */ /* 0x000f360000300a00 */
[----:B------:R-:W-:Y:S10]  /*1eac0*/  @!UPT UIADD3 URZ, URZ, URZ, URZ ;  /* 0x0000003f3f3ff290 */ /* 0x000ff4000fffe03f */
[----:B------:R-:W-:Y:S01]  /*1ead0*/  STL.64 [R1+0x60], R24 ;  /* 0x0000601801007387 */ /* 0x000fe20000100a00 */
[----:B------:R0:W-:Y:S03]  /*1eae0*/  STL.64 [R1+0x68], R26 ;  /* 0x0000681a01007387 */ /* 0x0001e60000100a00 */
[----:B0-----:R-:W2:Y:S01]  /*1eaf0*/  LDL.LU.64 R26, [R1+0x20b8] ;  /* 0x0020b800011a7983 */ /* 0x001ea20000300a00 */
[----:B------:R-:W3:Y:S02]  /*1eb00*/  LDL.LU.64 R24, [R1+0x20b0] ;  /* 0x0020b00001187983 */ /* 0x000ee40000300a00 */
[C---:B---3--:R-:W-:Y:S11]  /*1eb10*/  HMMA.16816.F32 R4, R12.reuse, R24, R4 ;  /* 0x000000180c04723c */ /* 0x048ff60000001804 */
[----:B------:R-:W-:Y:S11]  /*1eb20*/  @!UPT UIADD3 URZ, URZ, URZ, URZ ;  /* 0x0000003f3f3ff290 */ /* 0x000ff6000fffe03f */
[----:B------:R-:W-:Y:S01]  /*1eb30*/  @!UPT UIADD3 URZ, URZ, URZ, URZ ;  /* 0x0000003f3f3ff290 */ /* 0x000fe2000fffe03f */
[----:B------:R-:W-:Y:S01]  /*1eb40*/  STL.64 [R1+0x50], R4 ;  /* 0x0000500401007387 */ /* 0x000fe20000100a00 */
[----:B------:R4:W-:Y:S02]  /*1eb50*/  STL.64 [R1+0x58], R6 ;  /* 0x0000580601007387 */ /* 0x0009e40000100a00 */
[C---:B----4-:R-:W-:Y:S01]  /*1eb60*/  HMMA.16816.F32 R4, R12.reuse, R20, R8 ;  /* 0x000000140c04723c */ /* 0x050fe20000001808 */
[----:B------:R-:W3:Y:S01]  /*1eb70*/  LDL.LU.64 R8, [R1+0x330] ;  /* 0x0003300001087983 */ /* 0x000ee20000300a00 */
[----:B------:R-:W3:Y:S11]  /*1eb80*/  LDL.LU.64 R10, [R1+0x338] ;  /* 0x00033800010a7983 */ /* 0x000ef60000300a00 */
[----:B------:R-:W-:Y:S10]  /*1eb90*/  @!UPT UIADD3 URZ, URZ, URZ, URZ ;  /* 0x0000003f3f3ff290 */ /* 0x000ff4000fffe03f */
[----:B------:R-:W-:Y:S01]  /*1eba0*/  STL.64 [R1+0x220], R4 ;  /* 0x0002200401007387 */ /* 0x000fe20000100a00 */
[----:B------:R-:W-:Y:S02]  /*1ebb0*/  STL.64 [R1+0x228], R6 ;  /* 0x0002280601007387 */ /* 0x000fe40000100a00 */
[----:B------:R-:W4:Y:S02]  /*1ebc0*/  LDL.LU R20, [R1+0x300] ;  /* 0x0003000001147983 */ /* 0x000f240000300800 */
[----:B------:R-:W4:Y:S01]  /*1ebd0*/  LDL.LU R21, [R1+0x304] ;  /* 0x0003040001157983 */ /* 0x000f220000300800 */
[----:B------:R-:W2:Y:S01]  /*1ebe0*/  LDL.LU R22, [R1+0x308] ;  /* 0x0003080001167983 */ /* 0x000ea20000300800 */
[----:B------:R-:W2:Y:S03]  /*1ebf0*/  LDL.LU R23, [R1+0x30c] ;  /* 0x00030c0001177983 */ /* 0x000ea60000300800 */
[----:B--2---:R-:W-:Y:S01]  /*1ec00*/  STL.64 [R1+0x2050], R22 ;  /* 0x0020501601007387 */ /* 0x004fe20000100a00 */
[----:B----4-:R0:W-:Y:S03]  /*1ec10*/  STL.64 [R1+0x2048], R20 ;  /* 0x0020481401007387 */ /* 0x0101e60000100a00 */
[----:B0-----:R-:W2:Y:S01]  /*1ec20*/  LDL.LU R20, [R1+0x310] ;  /* 0x0003100001147983 */ /* 0x001ea20000300800 */
[----:B------:R-:W2:Y:S02]  /*1ec30*/  LDL.LU R21, [R1+0x314] ;  /* 0x0003140001157983 */ /* 0x000ea40000300800 */
[----:B------:R-:W4:Y:S02]  /*1ec40*/  LDL.LU R22, [R1+0x318] ;  /* 0x0003180001167983 */ /* 0x000f240000300800 */
[----:B------:R-:W4:Y:S01]  /*1ec50*/  LDL.LU R23, [R1+0x31c] ;  /* 0x00031c0001177983 */ /* 0x000f220000300800 */
[----:B---3--:R-:W-:Y:S01]  /*1ec60*/  HMMA.16816.F32 R8, R12, R16, R8 ;  /* 0x000000100c08723c */ /* 0x008fe20000001808 */
[----:B----4-:R0:W-:Y:S01]  /*1ec70*/  STL.64 [R1+0x2060], R22 ;  /* 0x0020601601007387 */ /* 0x0101e20000100a00 */
[----:B--2---:R1:W-:Y:S03]  /*1ec80*/  STL.64 [R1+0x2058], R20 ;  /* 0x0020581401007387 */ /* 0x0043e60000100a00 */
[----:B0-----:R-:W2:Y:S01]  /*1ec90*/  LDL.64 R22, [R1+0x28] ;  /* 0x0000280001167983 */ /* 0x001ea20000100a00 */
[----:B------:R-:W-:-:S02]  /*1eca0*/  IMAD.MOV.U32 R4, RZ, RZ, R19 ;  /* 0x000000ffff047224 */ /* 0x000fc400078e0013 */
[----:B------:R-:W-:Y:S11]  /*1ecb0*/  IMAD.MOV.U32 R5, RZ, RZ, R18 ;  /* 0x000000ffff057224 */ /* 0x000ff600078e0012 */
[----:B------:R-:W-:Y:S05]  /*1ecc0*/  @!UPT UIADD3 URZ, URZ, URZ, URZ ;  /* 0x0000003f3f3ff290 */ /* 0x000fea000fffe03f */
[----:B------:R-:W-:Y:S02]  /*1ecd0*/  IMAD.MOV.U32 R25, RZ, RZ, R10 ;  /* 0x000000ffff197224 */ /* 0x000fe400078e000a */
[----:B------:R-:W-:Y:S02]  /*1ece0*/  IMAD.MOV.U32 R24, RZ, RZ, R11 ;  /* 0x000000ffff187224 */ /* 0x000fe400078e000b */
[----:B------:R-:W-:Y:S02]  /*1ecf0*/  IMAD.MOV.U32 R10, RZ, RZ, R2 ;  /* 0x000000ffff0a7224 */ /* 0x000fe400078e0002 */
[----:B------:R-:W-:Y:S01]  /*1ed00*/  IMAD.MOV.U32 R11, RZ, RZ, R0 ;  /* 0x000000ffff0b7224 */ /* 0x000fe200078e0000 */
[----:B--2---:R0:W-:Y:S01]  /*1ed10*/  STL.64 [R1+0x2088], R22 ;  /* 0x0020881601007387 */ /* 0x0041e20000100a00 */
[----:B------:R2:W-:Y:S02]  /*1ed20*/  STL.64 [R1+0x330], R8 ;  /* 0x0003300801007387 */ /* 0x0005e40000100a00 */
[----:B-1----:R-:W3:Y:S01]  /*1ed30*/  LDL.LU.64 R20, [R1+0x450] ;  /* 0x0004500001147983 */ /* 0x002ee20000300a00 */
[----:B0-----:R-:W3:Y:S01]  /*1ed40*/  LDL.LU.64 R22, [R1+0x458] ;  /* 0x0004580001167983 */ /* 0x001ee20000300a00 */
[----:B------:R-:W4:Y:S02]  /*1ed50*/  LDL.LU.64 R16, [R1+0x460] ;  /* 0x0004600001107983 */ /* 0x000f240000300a00 */
[----:B------:R-:W4:Y:S02]  /*1ed60*/  LDL.LU.64 R18, [R1+0x468] ;  /* 0x0004680001127983 */ /* 0x000f240000300a00 */
[----:B--2---:R-:W-:-:S02]  /*1ed70*/  IMAD.MOV.U32 R8, RZ, RZ, R28 ;  /* 0x000000ffff087224 */ /* 0x004fc400078e001c */
[----:B------:R-:W-:Y:S01]  /*1ed80*/  IMAD.MOV.U32 R9, RZ, RZ, R3 ;  /* 0x000000ffff097224 */ /* 0x000fe200078e0003 */
[----:B------:R-:W2:Y:S01]  /*1ed90*/  LDL.LU R28, [R1+0x20a8] ;  /* 0x0020a800011c7983 */ /* 0x000ea20000300800 */
[----:B------:R-:W2:Y:S02]  /*1eda0*/  LDL.LU R3, [R1+0x20a4] ;  /* 0x0020a40001037983 */ /* 0x000ea40000300800 */
[----:B------:R-:W2:Y:S02]  /*1edb0*/  LDL.LU R2, [R1+0x20a0] ;  /* 0x0020a00001027983 */ /* 0x000ea40000300800 */
[----:B------:R-:W2:Y:S01]  /*1edc0*/  LDL.LU R0, [R1+0x209c] ;  /* 0x00209c0001007983 */ /* 0x000ea20000300800 */
[----:B------:R-:W-:Y:S01]  /*1edd0*/  STL.64 [R1+0x1f88], R10 ;  /* 0x001f880a01007387 */ /* 0x000fe20000100a00 */
[----:B------:R0:W-:Y:S03]  /*1ede0*/  STL.64 [R1+0x1f80], R8 ;  /* 0x001f800801007387 */ /* 0x0001e60000100a00 */
[----:B0-----:R-:W2:Y:S01]  /*1edf0*/  LDL.LU R8, [R1+0x1d0] ;  /* 0x0001d00001087983 */ /* 0x001ea20000300800 */
[----:B------:R-:W-:-:S02]  /*1ee00*/  IMAD.MOV.U32 R10, RZ, RZ, R27 ;  /* 0x000000ffff0a7224 */ /* 0x000fc400078e001b */
[----:B------:R-:W-:Y:S02]  /*1ee10*/  IMAD.MOV.U32 R11, RZ, RZ, R29 ;  /* 0x000000ffff0b7224 */ /* 0x000fe400078e001d */
[----:B------:R-:W-:Y:S02]  /*1ee20*/  IMAD.MOV.U32 R9, RZ, RZ, R26 ;  /* 0x000000ffff097224 */ /* 0x000fe400078e001a */
[----:B------:R-:W4:Y:S01]  /*1ee30*/  LDL.LU R26, [R1+0x2098] ;  /* 0x00209800011a7983 */ /* 0x000f220000300800 */
[----:B------:R-:W4:Y:S02]  /*1ee40*/  LDL.LU R27, [R1+0x2094] ;  /* 0x00209400011b7983 */ /* 0x000f240000300800 */
[----:B------:R-:W4:Y:S02]  /*1ee50*/  LDL.LU R29, [R1+0x2090] ;  /* 0x00209000011d7983 */ /* 0x000f240000300800 */
[----:B------:R0:W-:Y:S01]  /*1ee60*/  STL.64 [R1+0x1f98], R10 ;  /* 0x001f980a01007387 */ /* 0x0001e20000100a00 */
[C---:B---3--:R-:W-:Y:S01]  /*1ee70*/  HMMA.16816.F32 R4, R12.reuse, R4, R20 ;  /* 0x000000040c04723c */ /* 0x048fe20000001814 */
[----:B--2---:R-:W-:Y:S01]  /*1ee80*/  STL.64 [R1+0x1f90], R8 ;  /* 0x001f900801007387 */ /* 0x004fe20000100a00 */
[----:B0-----:R-:W2:Y:S02]  /*1ee90*/  LDL R10, [R1+0x8] ;  /* 0x00000800010a7983 */ /* 0x001ea40000100800 */
[----:B------:R-:W2:Y:S02]  /*1eea0*/  LDL R11, [R1+0xc] ;  /* 0x00000c00010b7983 */ /* 0x000ea40000100800 */
[----:B------:R-:W-:Y:S01]  /*1eeb0*/  STL [R1+0x1f10], R24 ;  /* 0x001f101801007387 */ /* 0x000fe20000100800 */
[----:B------:R-:W-:Y:S01]  /*1eec0*/  STL [R1+0x1f0c], R25 ;  /* 0x001f0c1901007387 */ /* 0x000fe20000100800 */
[----:B------:R-:W3:Y:S11]  /*1eed0*/  LDL.LU.64 R22, [R1+0x2088] ;  /* 0x0020880001167983 */ /* 0x000ef60000300a00 */
[----:B------:R-:W-:Y:S04]  /*1eee0*/  @!UPT UIADD3 URZ, URZ, URZ, URZ ;  /* 0x0000003f3f3ff290 */ /* 0x000fe8000fffe03f */
[----:B------:R-:W-:Y:S02]  /*1eef0*/  STL.64 [R1+0x450], R4 ;  /* 0x0004500401007387 */ /* 0x000fe40000100a00 */
[----:B------:R0:W-:Y:S02]  /*1ef00*/  STL.64 [R1+0x458], R6 ;  /* 0x0004580601007387 */ /* 0x0001e40000100a00 */
[----:B0-----:R-:W2:Y:S01]  /*1ef10*/  LDL.LU.64 R6, [R1+0x2080] ;  /* 0x0020800001067983 */ /* 0x001ea20000300a00 */
[----:B------:R-:W4:Y:S02]  /*1ef20*/  LDL.LU.64 R4, [R1+0x2078] ;  /* 0x0020780001047983 */ /* 0x000f240000300a00 */
[----:B----4-:R-:W-:Y:S01]  /*1ef30*/  HMMA.16816.F32 R12, R12, R4, R16 ;  /* 0x000000040c0c723c */ /* 0x010fe20000001810 */
[----:B------:R-:W3:Y:S01]  /*1ef40*/  LDL.LU.64 R18, [R1+0x2070] ;  /* 0x0020700001127983 */ /* 0x000ee20000300a00 */
[----:B------:R-:W3:Y:S02]  /*1ef50*/  LDL.LU.64 R16, [R1+0x2068] ;  /* 0x0020680001107983 */ /* 0x000ee40000300a00 */
[----:B--2---:R0:W-:Y:S02]  /*1ef60*/  STL.64 [R1+0x1fe8], R6 ;  /* 0x001fe80601007387 */ /* 0x0041e40000100a00 */
[----:B------:R-:W3:Y:S11]  /*1ef70*/  LDL.LU R4, [R1+0x320] ;  /* 0x0003200001047983 */ /* 0x000ef60000300800 */
[----:B------:R-:W-:Y:S06]  /*1ef80*/  @!UPT UIADD3 URZ, URZ, URZ, URZ ;  /* 0x0000003f3f3ff290 */ /* 0x000fec000fffe03f */
[----:B------:R-:W-:Y:S01]  /*1ef90*/  STL.64 [R1+0x460], R12 ;  /* 0x0004600c01007387 */ /* 0x000fe20000100a00 */
[----:B------:R1:W-:Y:S02]  /*1efa0*/  STL.64 [R1+0x468], R14 ;  /* 0x0004680e01007387 */ /* 0x0003e40000100a00 */
[----:B------:R-:W3:Y:S02]  /*1efb0*/  LDL.LU R5, [R1+0x324] ;  /* 0x0003240001057983 */ /* 0x000ee40000300800 */
[----:B0-----:R-:W3:Y:S01]  /*1efc0*/  LDL.LU R6, [R1+0x328] ;  /* 0x0003280001067983 */ /* 0x001ee20000300800 */
[----:B-1----:R-:W2:Y:S01]  /*1efd0*/  LDL.64 R14, [R1+0x48] ;  /* 0x00004800010e7983 */ /* 0x002ea20000100a00 */
[----:B------:R-:W-:-:S07]  /*1efe0*/  IMAD.MOV.U32 R7, RZ, RZ, R29 ;  /* 0x000000ffff077224 */ /* 0x000fce00078e001d */
[C---:B---3--:R-:W-:Y:S01]  /*1eff0*/  HMMA.16816.F32 R4, R16.reuse, R22, R4 ;  /* 0x000000161004723c */ /* 0x048fe20000001804 */
[----:B--2---:R0:W-:Y:S04]  /*1f000*/  STL.64 [R1+0x2030], R14 ;  /* 0x0020300e01007387 */ /* 0x0041e80000100a00 */
[----:B0-----:R-:W2:Y:S11]  /*1f010*/  LDL.64 R14, [R1+0x18] ;  /* 0x00001800010e7983 */ /* 0x001eb60000100a00 */
[----:B------:R-:W-:Y:S07]  /*1f020*/  @!UPT UIADD3 URZ, URZ, URZ, URZ ;  /* 0x0000003f3f3ff290 */ /* 0x000fee000fffe03f */
[----:B------:R0:W-:Y:S02]  /*1f030*/  STL.64 [R1+0x320], R4 ;  /* 0x0003200401007387 */ /* 0x0001e40000100a00 */
[----:B------:R-:W-:Y:S02]  /*1f040*/  STL.64 [R1+0x328], R6 ;  /* 0x0003280601007387 */ /* 0x000fe40000100a00 */
[----:B0-----:R-:W-:Y:S02]  /*1f050*/  IMAD.MOV.U32 R5, RZ, RZ, R22 ;  /* 0x000000ffff057224 */ /* 0x001fe400078e0016 */
[----:B------:R-:W-:Y:S02]  /*1f060*/  IMAD.MOV.U32 R4, RZ, RZ, R23 ;  /* 0x000000ffff047224 */ /* 0x000fe400078e0017 */
[----:B------:R-:W2:Y:S01]  /*1f070*/  LDL.LU.64 R22, [R1+0x2060] ;  /* 0x0020600001167983 */ /* 0x000ea20000300a00 */
[----:B------:R-:W2:Y:S02]  /*1f080*/  LDL.LU.64 R20, [R1+0x2058] ;  /* 0x0020580001147983 */ /* 0x000ea40000300a00 */
[C---:B--2---:R-:W-:Y:S11]  /*1f090*/  HMMA.16816.F32 R20, R16.reuse, R14, R20 ;  /* 0x0000000e1014723c */ /* 0x044ff60000001814 */
[----:B------:R-:W-:Y:S11]  /*1f0a0*/  @!UPT UIADD3 URZ, URZ, URZ, URZ ;  /* 0x0000003f3f3ff290 */ /* 0x000ff6000fffe03f */
[----:B------:R-:W-:Y:S01]  /*1f0b0*/  @!UPT UIADD3 URZ, URZ, URZ, URZ ;  /* 0x0000003f3f3ff290 */ /* 0x000fe2000fffe03f */
[----:B------:R-:W-:Y:S01]  /*1f0c0*/  STL.64 [R1+0x310], R20 ;  /* 0x0003101401007387 */ /* 0x000fe20000100a00 */
[----:B------:R0:W-:Y:S03]  /*1f0d0*/  STL.64 [R1+0x318], R22 ;  /* 0x0003181601007387 */ /* 0x0001e60000100a00 */
[----:B0-----:R-:W2:Y:S01]  /*1f0e0*/  LDL.LU.64 R22, [R1+0x2050] ;  /* 0x0020500001167983 */ /* 0x001ea20000300a00 */
[----:B------:R-:W2:Y:S02]  /*1f0f0*/  LDL.LU.64 R20, [R1+0x2048] ;  /* 0x0020480001147983 */ /* 0x000ea40000300a00 */
[----:B------:R-:W-:Y:S02]  /*1f100*/  IMAD.MOV.U32 R7, RZ, RZ, R14 ;  /* 0x000000ffff077224 */ /* 0x000fe400078e000e */
[----:B------:R-:W-:Y:S02]  /*1f110*/  IMAD.MOV.U32 R6, RZ, RZ, R15 ;  /* 0x000000ffff067224 */ /* 0x000fe400078e000f */
[----:B--2---:R-:W-:Y:S11]  /*1f120*/  HMMA.16816.F32 R12, R16, R10, R20 ;  /* 0x0000000a100c723c */ /* 0x004ff60000001814 */
[----:B------:R-:W-:Y:S11]  /*1f130*/  @!UPT UIADD3 URZ, URZ, URZ, URZ ;  /* 0x0000003f3f3ff290 */ /* 0x000ff6000fffe03f */
[----:B------:R-:W-:Y:S01]  /*1f140*/  @!UPT UIADD3 URZ, URZ, URZ, URZ ;  /* 0x0000003f3f3ff290 */ /* 0x000fe2000fffe03f */
[----:B------:R0:W-:Y:S01]  /*1f150*/  STL.64 [R1+0x300], R12 ;  /* 0x0003000c01007387 */ /* 0x0001e20000100a00 */
[----:B------:R1:W-:Y:S02]  /*1f160*/  STL [R1+0x308], R14 ;  /* 0x0003080e01007387 */ /* 0x0003e40000100800 */
[----:B------:R-:W-:Y:S01]  /*1f170*/  IMAD.MOV.U32 R29, RZ, RZ, R15 ;  /* 0x000000ffff1d7224 */ /* 0x000fe200078e000f */
[----:B0-----:R-:W2:Y:S01]  /*1f180*/  LDL.LU R12, [R1+0x2f0] ;  /* 0x0002f000010c7983 */ /* 0x001ea20000300800 */
[----:B------:R-:W2:Y:S02]  /*1f190*/  LDL.LU R13, [R1+0x2f4] ;  /* 0x0002f400010d7983 */ /* 0x000ea40000300800 */
[----:B-1----:R-:W2:Y:S02]  /*1f1a0*/  LDL.LU R14, [R1+0x2f8] ;  /* 0x0002f800010e7983 */ /* 0x002ea40000300800 */
[----:B------:R-:W2:Y:S01]  /*1f1b0*/  LDL.LU R15, [R1+0x2fc] ;  /* 0x0002fc00010f7983 */ /* 0x000ea20000300800 */
[----:B------:R0:W-:Y:S02]  /*1f1c0*/  STL.64 [R1+0x1fa8], R10 ;  /* 0x001fa80a01007387 */ /* 0x0001e40000100a00 */
[----:B0-----:R-:W-:-:S02]  /*1f1d0*/  IMAD.MOV.U32 R10, RZ, RZ, R7 ;  /* 0x000000ffff0a7224 */ /* 0x001fc400078e0007 */
[----:B------:R-:W-:-:S05]  /*1f1e0*/  IMAD.MOV.U32 R11, RZ, RZ, R6 ;  /* 0x000000ffff0b7224 */ /* 0x000fca00078e0006 */
[----:B------:R0:W-:Y:S02]  /*1f1f0*/  STL.64 [R1+0x1fc0], R10 ;  /* 0x001fc00a01007387 */ /* 0x0001e40000100a00 */
[----:B0-----:R-:W-:Y:S02]  /*1f200*/  IMAD.MOV.U32 R10, RZ, RZ, R5 ;  /* 0x000000ffff0a7224 */ /* 0x001fe400078e0005 */
[----:B------:R-:W-:-:S05]  /*1f210*/  IMAD.MOV.U32 R11, RZ, RZ, R4 ;  /* 0x000000ffff0b7224 */ /* 0x000fca00078e0004 */
[----:B------:R-:W-:Y:S01]  /*1f220*/  STL.64 [R1+0x1ff0], R10 ;  /* 0x001ff00a01007387 */ /* 0x000fe20000100a00 */
[----:B------:R-:W3:Y:S02]  /*1f230*/  LDL.LU R20, [R1+0x210] ;  /* 0x0002100001147983 */ /* 0x000ee40000300800 */
[----:B------:R-:W3:Y:S02]  /*1f240*/  LDL.LU R21, [R1+0x214] ;  /* 0x0002140001157983 */ /* 0x000ee40000300800 */
[----:B------:R-:W-:Y:S02]  /*1f250*/  IMAD.MOV.U32 R22, RZ, RZ, R27 ;  /* 0x000000ffff167224 */ /* 0x000fe400078e001b */
[----:B------:R-:W-:Y:S01]  /*1f260*/  IMAD.MOV.U32 R23, RZ, RZ, R26 ;  /* 0x000000ffff177224 */ /* 0x000fe200078e001a */
[----:B------:R-:W4:Y:S01]  /*1f270*/  LDL.LU R27, [R1+0x2044] ;  /* 0x00204400011b7983 */ /* 0x000f220000300800 */
[----:B------:R-:W2:Y:S03]  /*1f280*/  LDL.LU R26, [R1+0x2040] ;  /* 0x00204000011a7983 */ /* 0x000ea60000300800 */
[----:B------:R-:W-:Y:S04]  /*1f290*/  STL.64 [R1+0x2000], R22 ;  /* 0x0020001601007387 */ /* 0x000fe80000100a00 */
[----:B---3--:R-:W-:Y:S01]  /*1f2a0*/  STL.64 [R1+0x1ff8], R20 ;  /* 0x001ff81401007387 */ /* 0x008fe20000100a00 */
[----:B------:R-:W3:Y:S02]  /*1f2b0*/  LDL R6, [R1+0x78] ;  /* 0x0000780001067983 */ /* 0x000ee40000100800 */
[----:B------:R-:W3:Y:S02]  /*1f2c0*/  LDL R7, [R1+0x7c] ;  /* 0x00007c0001077983 */ /* 0x000ee40000100800 */
[----:B---3--:R0:W-:Y:S01]  /*1f2d0*/  STL.64 [R1+0x2008], R6 ;  /* 0x0020080601007387 */ /* 0x0081e20000100a00 */
[----:B------:R-:W3:Y:S02]  /*1f2e0*/  LDL.LU R4, [R1+0x2d0] ;  /* 0x0002d00001047983 */ /* 0x000ee40000300800 */
[----:B------:R-:W3:Y:S01]  /*1f2f0*/  LDL.LU R5, [R1+0x2d4] ;  /* 0x0002d40001057983 */ /* 0x000ee20000300800 */
[----:B0-----:R-:W2:Y:S01]  /*1f300*/  LDL.LU R6, [R1+0x2d8] ;  /* 0x0002d80001067983 */ /* 0x001ea20000300800 */
[----:B------:R-:W2:Y:S03]  /*1f310*/  LDL.LU R7, [R1+0x2dc] ;  /* 0x0002dc0001077983 */ /* 0x000ea60000300800 */
[----:B--2---:R0:W-:Y:S01]  /*1f320*/  STL.64 [R1+0x2018], R6 ;  /* 0x0020180601007387 */ /* 0x0041e20000100a00 */
[----:B---3--:R1:W-:Y:S02]  /*1f330*/  STL.64 [R1+0x2010], R4 ;  /* 0x0020100401007387 */ /* 0x0083e40000100a00 */
[----:B0-----:R-:W-:Y:S01]  /*1f340*/  IMAD.MOV.U32 R6, RZ, RZ, R26 ;  /* 0x000000ffff067224 */ /* 0x001fe200078e001a */
[----:B-1----:R-:W2:Y:S01]  /*1f350*/  LDL.LU R4, [R1+0x2e0] ;  /* 0x0002e00001047983 */ /* 0x002ea20000300800 */
[----:B------:R-:W2:Y:S02]  /*1f360*/  LDL.LU R5, [R1+0x2e4] ;  /* 0x0002e40001057983 */ /* 0x000ea40000300800 */
[----:B------:R-:W3:Y:S02]  /*1f370*/  LDL.LU R26, [R1+0x203c] ;  /* 0x00203c00011a7983 */ /* 0x000ee40000300800 */
[----:B----4-:R-:W-:-:S02]  /*1f380*/  IMAD.MOV.U32 R7, RZ, RZ, R27 ;  /* 0x000000ffff077224 */ /* 0x010fc400078e001b */
[----:B------:R-:W3:Y:S01]  /*1f390*/  LDL.LU R27, [R1+0x2038] ;  /* 0x00203800011b7983 */ /* 0x000ee20000300800 */
[----:B------:R-:W4:Y:S02]  /*1f3a0*/  LDL.64 R22, [R1+0x38] ;  /* 0x0000380001167983 */ /* 0x000f240000100a00 */
[----:B------:R-:W2:Y:S02]  /*1f3b0*/  LDL.LU R8, [R1+0x2c0] ;  /* 0x0002c00001087983 */ /* 0x000ea40000300800 */
[----:B------:R-:W2:Y:S01]  /*1f3c0*/  LDL.LU R9, [R1+0x2c4] ;  /* 0x0002c40001097983 */ /* 0x000ea20000300800 */
[----:B------:R-:W2:Y:S01]  /*1f3d0*/  LDL.LU R10, [R1+0x2c8] ;  /* 0x0002c800010a7983 */ /* 0x000ea20000300800 */
[----:B------:R-:W2:Y:S02]  /*1f3e0*/  LDL.LU R11, [R1+0x2cc] ;  /* 0x0002cc00010b7983 */ /* 0x000ea40000300800 */
[----:B------:R-:W-:Y:S02]  /*1f3f0*/  STL [R1+0x1cd8], R29 ;  /* 0x001cd81d01007387 */ /* 0x000fe40000100800 */
[----:B------:R-:W-:-:S02]  /*1f400*/  IMAD.MOV.U32 R24, RZ, RZ, R0 ;  /* 0x000000ffff187224 */ /* 0x000fc400078e0000 */
[----:B------:R-:W-:Y:S01]  /*1f410*/  IMAD.MOV.U32 R25, RZ, RZ, R2 ;  /* 0x000000ffff197224 */ /* 0x000fe200078e0002 */
[----:B---3--:R-:W-:Y:S11]  /*1f420*/  HMMA.16816.F32 R12, R16, R26, R12 ;  /* 0x0000001a100c723c */ /* 0x008ff6000000180c */
[----:B------:R-:W-:Y:S11]  /*1f430*/  @!UPT UIADD3 URZ, URZ, URZ, URZ ;  /* 0x0000003f3f3ff290 */ /* 0x000ff6000fffe03f */
[----:B------:R-:W-:Y:S01]  /*1f440*/  @!UPT UIADD3 URZ, URZ, URZ, URZ ;  /* 0x0000003f3f3ff290 */ /* 0x000fe2000fffe03f */
[----:B------:R-:W-:Y:S01]  /*1f450*/  STL.64 [R1+0x2f0], R12 ;  /* 0x0002f00c01007387 */ /* 0x000fe20000100a00 */
[----:B------:R0:W-:Y:S03]  /*1f460*/  STL.64 [R1+0x2f8], R14 ;  /* 0x0002f80e01007387 */ /* 0x0001e60000100a00 */
[----:B0-----:R-:W2:Y:S01]  /*1f470*/  LDL.LU.64 R14, [R1+0x2030] ;  /* 0x00203000010e7983 */ /* 0x001ea20000300a00 */
[----:B------:R0:W-:Y:S02]  /*1f480*/  STL.64 [R1+0x1fa0], R26 ;  /* 0x001fa01a01007387 */ /* 0x0001e40000100a00 */
[----:B------:R-:W3:Y:S02]  /*1f490*/  LDL.LU R0, [R1+0x202c] ;  /* 0x00202c0001007983 */ /* 0x000ee40000300800 */
[----:B------:R-:W3:Y:S02]  /*1f4a0*/  LDL.LU R2, [R1+0x2028] ;  /* 0x0020280001027983 */ /* 0x000ee40000300800 */
[----:B0-----:R-:W-:-:S02]  /*1f4b0*/  IMAD.MOV.U32 R26, RZ, RZ, R3 ;  /* 0x000000ffff1a7224 */ /* 0x001fc400078e0003 */
[----:B------:R-:W-:Y:S01]  /*1f4c0*/  IMAD.MOV.U32 R27, RZ, RZ, R28 ;  /* 0x000000ffff1b7224 */ /* 0x000fe200078e001c */
[----:B------:R-:W3:Y:S01]  /*1f4d0*/  LDL.LU R3, [R1+0x2024] ;  /* 0x0020240001037983 */ /* 0x000ee20000300800 */
[----:B------:R-:W3:Y:S03]  /*1f4e0*/  LDL.LU R28, [R1+0x2020] ;  /* 0x00202000011c7983 */ /* 0x000ee60000300800 */
[----:B------:R-:W-:Y:S01]  /*1f4f0*/  STL.64 [R1+0x1fb8], R26 ;  /* 0x001fb81a01007387 */ /* 0x000fe20000100a00 */
[----:B------:R0:W-:Y:S03]  /*1f500*/  STL.64 [R1+0x1fb0], R24 ;  /* 0x001fb01801007387 */ /* 0x0001e60000100a00 */
[----:B0-----:R-:W3:Y:S01]  /*1f510*/  LDL.LU R24, [R1+0x1f0] ;  /* 0x0001f00001187983 */ /* 0x001ee20000300800 */
[----:B------:R-:W3:Y:S02]  /*1f520*/  LDL.LU R25, [R1+0x1f4] ;  /* 0x0001f40001197983 */ /* 0x000ee40000300800 */
[----:B------:R-:W3:Y:S02]  /*1f530*/  LDL.LU R26, [R1+0x1f8] ;  /* 0x0001f800011a7983 */ /* 0x000ee40000300800 */
[----:B------:R-:W3:Y:S01]  /*1f540*/  LDL.LU R27, [R1+0x1fc] ;  /* 0x0001fc00011b7983 */ /* 0x000ee20000300800 */
[----:B--2---:R-:W-:Y:S01]  /*1f550*/  HMMA.16816.F32 R4, R16, R14, R4 ;  /* 0x0000000e1004723c */ /* 0x004fe20000001804 */
[----:B---3--:R0:W-:Y:S01]  /*1f560*/  STL.64 [R1+0x1fd0], R26 ;  /* 0x001fd01a01007387 */ /* 0x0081e20000100a00 */
[----:B------:R1:W-:Y:S02]  /*1f570*/  STL.64 [R1+0x1fc8], R24 ;  /* 0x001fc81801007387 */ /* 0x0003e40000100a00 */
[----:B0-----:R-:W-:-:S02]  /*1f580*/  IMAD.MOV.U32 R26, RZ, RZ, R2 ;  /* 0x000000ffff1a7224 */ /* 0x001fc400078e0002 */
[----:B------:R-:W-:Y:S02]  /*1f590*/  IMAD.MOV.U32 R27, RZ, RZ, R0 ;  /* 0x000000ffff1b7224 */ /* 0x000fe400078e0000 */
[----:B-1----:R-:W-:Y:S02]  /*1f5a0*/  IMAD.MOV.U32 R24, RZ, RZ, R28 ;  /* 0x000000ffff187224 */ /* 0x002fe400078e001c */
[----:B------:R-:W-:Y:S11]  /*1f5b0*/  IMAD.MOV.U32 R25, RZ, RZ, R3 ;  /* 0x000000ffff197224 */ /* 0x000ff600078e0003 */
[----:B------:R-:W-:Y:S03]  /*1f5c0*/  @!UPT UIADD3 URZ, URZ, URZ, URZ ;  /* 0x0000003f3f3ff290 */ /* 0x000fe6000fffe03f */
[----:B------:R-:W-:Y:S02]  /*1f5d0*/  IMAD.MOV.U32 R2, RZ, RZ, R6 ;  /* 0x000000ffff027224 */ /* 0x000fe400078e0006 */
[----:B------:R-:W-:Y:S02]  /*1f5e0*/  IMAD.MOV.U32 R0, RZ, RZ, R7 ;  /* 0x000000ffff007224 */ /* 0x000fe400078e0007 */
[----:B------:R-:W-:Y:S02]  /*1f5f0*/  IMAD.MOV.U32 R28, RZ, RZ, R4 ;  /* 0x000000ffff1c7224 */ /* 0x000fe400078e0004 */
[----:B------:R-:W-:Y:S01]  /*1f600*/  IMAD.MOV.U32 R3, RZ, RZ, R5 ;  /* 0x000000ffff037224 */ /* 0x000fe200078e0005 */
[----:B------:R-:W4:Y:S01]  /*1f610*/  LDL.LU.64 R6, [R1+0x2018] ;  /* 0x0020180001067983 */ /* 0x000f220000300a00 */
[----:B------:R-:W4:Y:S02]  /*1f620*/  LDL.LU.64 R4, [R1+0x2010] ;  /* 0x0020100001047983 */ /* 0x000f240000300a00 */
[----:B------:R-:W-:Y:S01]  /*1f630*/  STL [R1+0x1ee4], R2 ;  /* 0x001ee40201007387 */ /* 0x000fe20000100800 */
[----:B------:R-:W-:Y:S01]  /*1f640*/  STL [R1+0x1ee0], R3 ;  /* 0x001ee00301007387 */ /* 0x000fe20000100800 */
[----:B------:R-:W-:Y:S01]  /*1f650*/  STL [R1+0x1cdc], R28 ;  /* 0x001cdc1c01007387 */ /* 0x000fe20000100800 */
[C---:B----4-:R-:W-:Y:S11]  /*1f660*/  HMMA.16816.F32 R4, R16.reuse, R22, R4 ;  /* 0x000000161004723c */ /* 0x050ff60000001804 */
[----:B------:R-:W-:Y:S11]  /*1f670*/  @!UPT UIADD3 URZ, URZ, URZ, URZ ;  /* 0x0000003f3f3ff290 */ /* 0x000ff6000fffe03f */
[----:B------:R-:W-:Y:S01]  /*1f680*/  @!UPT UIADD3 URZ, URZ, URZ, URZ ;  /* 0x0000003f3f3ff290 */ /* 0x000fe2000fffe03f */
[----:B------:R-:W-:Y:S01]  /*1f690*/  STL.64 [R1+0x4b0], R4 ;  /* 0x0004b00401007387 */ /* 0x000fe20000100a00 */
[----:B------:R0:W-:Y:S03]  /*1f6a0*/  STL.64 [R1+0x4b8], R6 ;  /* 0x0004b80601007387 */ /* 0x0001e60000100a00 */
[----:B0-----:R-:W2:Y:S01]  /*1f6b0*/  LDL.LU.64 R6, [R1+0x2008] ;  /* 0x0020080001067983 */ /* 0x001ea20000300a00 */
[----:B------:R-:W-:Y:S02]  /*1f6c0*/  IMAD.MOV.U32 R3, RZ, RZ, R22 ;  /* 0x000000ffff037224 */ /* 0x000fe400078e0016 */
[----:B------:R-:W-:Y:S02]  /*1f6d0*/  IMAD.MOV.U32 R2, RZ, RZ, R23 ;  /* 0x000000ffff027224 */ /* 0x000fe400078e0017 */
[----:B------:R-:W3:Y:S01]  /*1f6e0*/  LDL.LU.64 R22, [R1+0x2000] ;  /* 0x0020000001167983 */ /* 0x000ee20000300a00 */
[----:B------:R-:W3:Y:S01]  /*1f6f0*/  LDL.LU.64 R20, [R1+0x1ff8] ;  /* 0x001ff80001147983 */ /* 0x000ee20000300a00 */
[C---:B--2---:R-:W-:Y:S02]  /*1f700*/  HMMA.16816.F32 R4, R16.reuse, R6, R8 ;  /* 0x000000061004723c */ /* 0x044fe40000001808 */
[----:B------:R-:W2:Y:S11]  /*1f710*/  LDL.LU.64 R10, [R1+0x1ff0] ;  /* 0x001ff000010a7983 */ /* 0x000eb60000300a00 */
[----:B------:R-:W-:Y:S10]  /*1f720*/  @!UPT UIADD3 URZ, URZ, URZ, URZ ;  /* 0x0000003f3f3ff290 */ /* 0x000ff4000fffe03f */
[----:B------:R-:W-:Y:S01]  /*1f730*/  STL.64 [R1+0x540], R4 ;  /* 0x0005400401007387 */ /* 0x000fe20000100a00 */
[----:B------:R0:W-:Y:S03]  /*1f740*/  STL.64 [R1+0x548], R6 ;  /* 0x0005480601007387 */ /* 0x0001e60000100a00 */
[----:B0-----:R-:W3:Y:S02]  /*1f750*/  LDL.LU.64 R6, [R1+0x1fe8] ;  /* 0x001fe80001067983 */ /* 0x001ee40000300a00 */
[----:B---3--:R-:W-:Y:S02]  /*1f760*/  HMMA.16816.F32 R16, R16, R6, R20 ;  /* 0x000000061010723c */ /* 0x008fe40000001814 */
[----:B------:R-:W2:Y:S01]  /*1f770*/  LDL.LU.64 R22, [R1+0x1fe0] ;  /* 0x001fe00001167983 */ /* 0x000ea20000300a00 */
[----:B------:R-:W2:Y:S02]  /*1f780*/  LDL.LU.64 R20, [R1+0x1fd8] ;  /* 0x001fd80001147983 */ /* 0x000ea40000300a00 */
[----:B------:R0:W-:Y:S02]  /*1f790*/  STL.64 [R1+0x1f70], R6 ;  /* 0x001f700601007387 */ /* 0x0001e40000100a00 */
[----:B------:R-:W3:Y:S11]  /*1f7a0*/  LDL.LU R4, [R1+0x1c0] ;  /* 0x0001c00001047983 */ /* 0x000ef60000300800 */
[----:B------:R-:W-:Y:S05]  /*1f7b0*/  @!UPT UIADD3 URZ, URZ, URZ, URZ ;  /* 0x0000003f3f3ff290 */ /* 0x000fea000fffe03f */
[----:B------:R-:W-:Y:S01]  /*1f7c0*/  STL.64 [R1+0x210], R16 ;  /* 0x0002101001007387 */ /* 0x000fe20000100a00 */
[----:B------:R-:W-:Y:S02]  /*1f7d0*/  STL.64 [R1+0x218], R18 ;  /* 0x0002181201007387 */ /* 0x000fe40000100a00 */
[----:B------:R-:W3:Y:S02]  /*1f7e0*/  LDL.LU R5, [R1+0x1c4] ;  /* 0x0001c40001057983 */ /* 0x000ee40000300800 */
[----:B0-----:R-:W3:Y:S01]  /*1f7f0*/  LDL.LU R6, [R1+0x1c8] ;  /* 0x0001c80001067983 */ /* 0x001ee20000300800 */
[----:B------:R-:W3:Y:S01]  /*1f800*/  LDL.LU R7, [R1+0x1cc] ;  /* 0x0001cc0001077983 */ /* 0x000ee20000300800 */
[C---:B--2---:R-:W-:Y:S03]  /*1f810*/  HMMA.16816.F32 R8, R20.reuse, R10, R24 ;  /* 0x0000000a1408723c */ /* 0x044fe60000001818 */
[----:B------:R-:W2:Y:S01]  /*1f820*/  LDL.LU.64 R26, [R1+0x1fd0] ;  /* 0x001fd000011a7983 */ /* 0x000ea20000300a00 */
[----:B------:R-:W2:Y:S11]  /*1f830*/  LDL.LU.64 R24, [R1+0x1fc8] ;  /* 0x001fc80001187983 */ /* 0x000eb60000300a00 */
[----:B------:R-:W-:Y:S08]  /*1f840*/  @!UPT UIADD3 URZ, URZ, URZ, URZ ;  /* 0x0000003f3f3ff290 */ /* 0x000ff0000fffe03f */
[----:B------:R-:W-:Y:S01]  /*1f850*/  STL.64 [R1+0x5c0], R8 ;  /* 0x0005c00801007387 */ /* 0x000fe20000100a00 */
[----:B------:R0:W-:Y:S03]  /*1f860*/  STL.64 [R1+0x5c8], R10 ;  /* 0x0005c80a01007387 */ /* 0x0001e60000100a00 */
[----:B0-----:R-:W2:Y:S02]  /*1f870*/  LDL.LU.64 R10, [R1+0x1fc0] ;  /* 0x001fc000010a7983 */ /* 0x001ea40000300a00 */
[C---:B--2---:R-:W-:Y:S02]  /*1f880*/  HMMA.16816.F32 R8, R20.reuse, R10, R24 ;  /* 0x0000000a1408723c */ /* 0x044fe40000001818 */
[----:B------:R-:W2:Y:S01]  /*1f890*/  LDL.LU.64 R26, [R1+0x1fb8] ;  /* 0x001fb800011a7983 */ /* 0x000ea20000300a00 */
[----:B------:R-:W2:Y:S11]  /*1f8a0*/  LDL.LU.64 R24, [R1+0x1fb0] ;  /* 0x001fb00001187983 */ /* 0x000eb60000300a00 */
[----:B------:R-:W-:Y:S09]  /*1f8b0*/  @!UPT UIADD3 URZ, URZ, URZ, URZ ;  /* 0x0000003f3f3ff290 */ /* 0x000ff2000fffe03f */
[----:B------:R-:W-:Y:S01]  /*1f8c0*/  STL.64 [R1+0x5b0], R8 ;  /* 0x0005b00801007387 */ /* 0x000fe20000100a00 */
[----:B------:R0:W-:Y:S03]  /*1f8d0*/  STL.64 [R1+0x5b8], R10 ;  /* 0x0005b80a01007387 */ /* 0x0001e60000100a00 */
[----:B0-----:R-:W2:Y:S02]  /*1f8e0*/  LDL.LU.64 R10, [R1+0x1fa8] ;  /* 0x001fa800010a7983 */ /* 0x001ea40000300a00 */
[C---:B--2---:R-:W-:Y:S02]  /*1f8f0*/  HMMA.16816.F32 R8, R20.reuse, R10, R24 ;  /* 0x0000000a1408723c */ /* 0x044fe40000001818 */
[----:B------:R-:W2:Y:S11]  /*1f900*/  LDL.LU.64 R26, [R1+0x1fa0] ;  /* 0x001fa000011a7983 */ /* 0x000eb60000300a00 */
[----:B------:R-:W-:Y:S10]  /*1f910*/  @!UPT UIADD3 URZ, URZ, URZ, URZ ;  /* 0x0000003f3f3ff290 */ /* 0x000ff4000fffe03f */
[----:B------:R-:W-:Y:S01]  /*1f920*/  STL.64 [R1+0x5a0], R8 ;  /* 0x0005a00801007387 */ /* 0x000fe20000100a00 */
[----:B------:R0:W-:Y:S03]  /*1f930*/  STL.64 [R1+0x5a8], R10 ;  /* 0x0005a80a01007387 */ /* 0x0001e60000100a00 */
[----:B0-----:R-:W2:Y:S01]  /*1f940*/  LDL.LU.64 R10, [R1+0x1f98] ;  /* 0x001f9800010a7983 */ /* 0x001ea20000300a00 */
        /* <DEDUP_REMOVED lines=9> */
[----:B------:R-:W-:Y:S01]  /*1f9e0*/  IMAD.MOV.U32 R19, RZ, RZ, R2 ;  /* 0x000000ffff137224 */ /* 0x000fe200078e0002 */
[----:B------:R3:W-:Y:S02]  /*1f9f0*/  STL.64 [R1+0x1f78], R26 ;  /* 0x001f781a01007387 */ /* 0x0007e40000100a00 */
[C---:B---3--:R-:W-:Y:S02]  /*1fa00*/  HMMA.16816.F32 R24, R20.reuse, R14, R4 ;  /* 0x0000000e1418723c */ /* 0x048fe40000001804 */
[----:B------:R-:W-:Y:S11]  /*1fa10*/  STL.64 [R1+0x1f68], R14 ;  /* 0x001f680e01007387 */ /* 0x000ff60000100a00 */
[----:B------:R-:W-:Y:S10]  /*1fa20*/  @!UPT UIADD3 URZ, URZ, URZ, URZ ;  /* 0x0000003f3f3ff290 */ /* 0x000ff4000fffe03f */
[----:B------:R0:W-:Y:S01]  /*1fa30*/  STL.64 [R1+0x200], R24 ;  /* 0x0002001801007387 */ /* 0x0001e20000100a00 */
[----:B------:R1:W-:Y:S03]  /*1fa40*/  STL.64 [R1+0x208], R26 ;  /* 0x0002081a01007387 */ /* 0x0003e60000100a00 */
[----:B0-----:R-:W3:Y:S01]  /*1fa50*/  LDL.LU R24, [R1+0x1a0] ;  /* 0x0001a00001187983 */ /* 0x001ee20000300800 */
[C---:B--2---:R-:W-:Y:S11]  /*1fa60*/  HMMA.16816.F32 R4, R20.reuse, R18, R8 ;  /* 0x000000121404723c */ /* 0x044ff60000001808 */
[----:B------:R-:W-:Y:S11]  /*1fa70*/  @!UPT UIADD3 URZ, URZ, URZ, URZ ;  /* 0x0000003f3f3ff290 */ /* 0x000ff6000fffe03f */
[----:B------:R-:W-:Y:S01]  /*1fa80*/  @!UPT UIADD3 URZ, URZ, URZ, URZ ;  /* 0x0000003f3f3ff290 */ /* 0x000fe2000fffe03f */
[----:B------:R-:W-:Y:S01]  /*1fa90*/  STL.64 [R1+0x1f0], R4 ;  /* 0x0001f00401007387 */ /* 0x000fe20000100a00 */
[----:B------:R0:W-:Y:S02]  /*1faa0*/  STL.64 [R1+0x1f8], R6 ;  /* 0x0001f80601007387 */ /* 0x0001e40000100a00 */
[----:B------:R-:W3:Y:S02]  /*1fab0*/  LDL.LU R25, [R1+0x1a4] ;  /* 0x0001a40001197983 */ /* 0x000ee40000300800 */
[----:B-1----:R-:W3:Y:S01]  /*1fac0*/  LDL.LU R26, [R1+0x1a8] ;  /* 0x0001a800011a7983 */ /* 0x002ee20000300800 */
[----:B------:R-:W3:Y:S04]  /*1fad0*/  LDL.LU R27, [R1+0x1ac] ;  /* 0x0001ac00011b7983 */ /* 0x000ee80000300800 */
[----:B0-----:R-:W3:Y:S01]  /*1fae0*/  LDL.64 R6, [R1+0x78] ;  /* 0x0000780001067983 */ /* 0x001ee20000100a00 */
[----:B------:R-:W2:Y:S02]  /*1faf0*/  LDL.LU R12, [R1+0x100] ;  /* 0x00010000010c7983 */ /* 0x000ea40000300800 */
[----:B------:R-:W2:Y:S02]  /*1fb00*/  LDL.LU R13, [R1+0x104] ;  /* 0x00010400010d7983 */ /* 0x000ea40000300800 */
[----:B------:R-:W2:Y:S01]  /*1fb10*/  LDL.LU R14, [R1+0x108] ;  /* 0x00010800010e7983 */ /* 0x000ea20000300800 */
[----:B------:R-:W2:Y:S01]  /*1fb20*/  LDL.LU R15, [R1+0x10c] ;  /* 0x00010c00010f7983 */ /* 0x000ea20000300800 */
[----:B------:R0:W-:Y:S02]  /*1fb30*/  STL.64 [R1+0x1f38], R18 ;  /* 0x001f381201007387 */ /* 0x0001e40000100a00 */
[----:B------:R-:W4:Y:S02]  /*1fb40*/  LDL.LU R16, [R1+0xe0] ;  /* 0x0000e00001107983 */ /* 0x000f240000300800 */
[----:B------:R-:W4:Y:S01]  /*1fb50*/  LDL.LU R17, [R1+0xe4] ;  /* 0x0000e40001117983 */ /* 0x000f220000300800 */
[----:B0-----:R-:W2:Y:S01]  /*1fb60*/  LDL.LU R18, [R1+0xe8] ;  /* 0x0000e80001127983 */ /* 0x001ea20000300800 */
[----:B------:R-:W2:Y:S03]  /*1fb70*/  LDL.LU R19, [R1+0xec] ;  /* 0x0000ec0001137983 */ /* 0x000ea60000300800 */
[----:B--2---:R0:W-:Y:S01]  /*1fb80*/  STL.64 [R1+0x1f48], R18 ;  /* 0x001f481201007387 */ /* 0x0041e20000100a00 */
[----:B----4-:R-:W-:Y:S02]  /*1fb90*/  STL.64 [R1+0x1f40], R16 ;  /* 0x001f401001007387 */ /* 0x010fe40000100a00 */
[----:B------:R-:W2:Y:S01]  /*1fba0*/  LDL R11, [R1+0x5d4] ;  /* 0x0005d400010b7983 */ /* 0x000ea20000100800 */
[----:B0-----:R-:W4:Y:S04]  /*1fbb0*/  LDL.64 R18, [R1+0x28] ;  /* 0x0000280001127983 */ /* 0x001f280000100a00 */
[----:B--2---:R0:W-:Y:S01]  /*1fbc0*/  STL [R1+0x1f08], R11 ;  /* 0x001f080b01007387 */ /* 0x0041e20000100800 */
[----:B------:R-:W2:Y:S02]  /*1fbd0*/  LDL.LU R8, [R1+0xc0] ;  /* 0x0000c00001087983 */ /* 0x000ea40000300800 */
[----:B------:R-:W2:Y:S02]  /*1fbe0*/  LDL.LU R9, [R1+0xc4] ;  /* 0x0000c40001097983 */ /* 0x000ea40000300800 */
[----:B------:R-:W2:Y:S01]  /*1fbf0*/  LDL.LU R10, [R1+0xc8] ;  /* 0x0000c800010a7983 */ /* 0x000ea20000300800 */
[----:B0-----:R-:W2:Y:S04]  /*1fc00*/  LDL.LU R11, [R1+0xcc] ;  /* 0x0000cc00010b7983 */ /* 0x001ea80000300800 */
[----:B--2---:R-:W-:Y:S01]  /*1fc10*/  STL.64 [R1+0x1f20], R10 ;  /* 0x001f200a01007387 */ /* 0x004fe20000100a00 */
[----:B------:R0:W-:Y:S03]  /*1fc20*/  STL.64 [R1+0x1f18], R8 ;  /* 0x001f180801007387 */ /* 0x0001e60000100a00 */
[----:B0-----:R-:W2:Y:S01]  /*1fc30*/  LDL.LU R8, [R1+0xd0] ;  /* 0x0000d00001087983 */ /* 0x001ea20000300800 */
[----:B------:R-:W2:Y:S02]  /*1fc40*/  LDL.LU R9, [R1+0xd4] ;  /* 0x0000d40001097983 */ /* 0x000ea40000300800 */
[----:B------:R-:W2:Y:S02]  /*1fc50*/  LDL.LU R10, [R1+0xd8] ;  /* 0x0000d800010a7983 */ /* 0x000ea40000300800 */
[----:B------:R-:W2:Y:S01]  /*1fc60*/  LDL.LU R11, [R1+0xdc] ;  /* 0x0000dc00010b7983 */ /* 0x000ea20000300800 */
[----:B---3--:R-:W-:Y:S01]  /*1fc70*/  HMMA.16816.F32 R24, R20, R6, R24 ;  /* 0x000000061418723c */ /* 0x008fe20000001818 */
[----:B--2---:R0:W-:Y:S01]  /*1fc80*/  STL.64 [R1+0x1f30], R10 ;  /* 0x001f300a01007387 */ /* 0x0041e20000100a00 */
[----:B------:R1:W-:Y:S03]  /*1fc90*/  STL.64 [R1+0x1f28], R8 ;  /* 0x001f280801007387 */ /* 0x0003e60000100a00 */
[----:B0-----:R-:W2:Y:S04]  /*1fca0*/  LDL.64 R10, [R1+0x18] ;  /* 0x00001800010a7983 */ /* 0x001ea80000100a00 */
[----:B--2---:R0:W-:Y:S01]  /*1fcb0*/  STL.64 [R1+0x1f50], R10 ;  /* 0x001f500a01007387 */ /* 0x0041e20000100a00 */
[----:B-1----:R-:W2:Y:S02]  /*1fcc0*/  LDL.LU R8, [R1+0xf0] ;  /* 0x0000f00001087983 */ /* 0x002ea40000300800 */
[----:B------:R-:W2:Y:S01]  /*1fcd0*/  LDL.LU R9, [R1+0xf4] ;  /* 0x0000f40001097983 */ /* 0x000ea20000300800 */
[----:B0-----:R-:W2:Y:S01]  /*1fce0*/  LDL.LU R10, [R1+0xf8] ;  /* 0x0000f800010a7983 */ /* 0x001ea20000300800 */
[----:B------:R-:W2:Y:S09]  /*1fcf0*/  LDL.LU R11, [R1+0xfc] ;  /* 0x0000fc00010b7983 */ /* 0x000eb20000300800 */
[----:B------:R0:W-:Y:S02]  /*1fd00*/  STL.64 [R1+0x1e0], R24 ;  /* 0x0001e01801007387 */ /* 0x0001e40000100a00 */
[----:B------:R1:W-:Y:S02]  /*1fd10*/  STL.64 [R1+0x1e8], R26 ;  /* 0x0001e81a01007387 */ /* 0x0003e40000100a00 */
[----:B0-----:R-:W-:Y:S01]  /*1fd20*/  IMAD.MOV.U32 R24, RZ, RZ, R6 ;  /* 0x000000ffff187224 */ /* 0x001fe200078e0006 */
[----:B-1----:R-:W3:Y:S01]  /*1fd30*/  LDL.LU.64 R26, [R1+0x1f78] ;  /* 0x001f7800011a7983 */ /* 0x002ee20000300a00 */
[----:B------:R-:W-:-:S02]  /*1fd40*/  IMAD.MOV.U32 R25, RZ, RZ, R7 ;  /* 0x000000ffff197224 */ /* 0x000fc400078e0007 */
[----:B------:R-:W2:Y:S02]  /*1fd50*/  LDL.LU.64 R6, [R1+0x1f70] ;  /* 0x001f700001067983 */ /* 0x000ea40000300a00 */
[----:B--2---:R-:W-:Y:S01]  /*1fd60*/  HMMA.16816.F32 R20, R20, R6, R12 ;  /* 0x000000061414723c */ /* 0x004fe2000000180c */
[----:B------:R-:W2:Y:S06]  /*1fd70*/  LDL.LU.64 R14, [R1+0x1f68] ;  /* 0x001f6800010e7983 */ /* 0x000eac0000300a00 */
[----:B------:R-:W-:Y:S02]  /*1fd80*/  IMAD.MOV.U32 R13, RZ, RZ, R6 ;  /* 0x000000ffff0d7224 */ /* 0x000fe400078e0006 */
[----:B------:R-:W-:Y:S11]  /*1fd90*/  IMAD.MOV.U32 R12, RZ, RZ, R7 ;  /* 0x000000ffff0c7224 */ /* 0x000ff600078e0007 */
[----:B------:R-:W-:Y:S03]  /*1fda0*/  @!UPT UIADD3 URZ, URZ, URZ, URZ ;  /* 0x0000003f3f3ff290 */ /* 0x000fe6000fffe03f */
[----:B------:R-:W-:Y:S01]  /*1fdb0*/  STL.64 [R1+0x530], R20 ;  /* 0x0005301401007387 */ /* 0x000fe20000100a00 */
[----:B------:R0:W-:Y:S02]  /*1fdc0*/  STL.64 [R1+0x538], R22 ;  /* 0x0005381601007387 */ /* 0x0001e40000100a00 */
[----:B------:R-:W2:Y:S02]  /*1fdd0*/  LDL.LU.64 R6, [R1+0x1f60] ;  /* 0x001f600001067983 */ /* 0x000ea40000300a00 */
[----:B------:R-:W2:Y:S02]  /*1fde0*/  LDL.LU.64 R4, [R1+0x1f58] ;  /* 0x001f580001047983 */ /* 0x000ea40000300a00 */
[----:B----4-:R-:W-:Y:S02]  /*1fdf0*/  IMAD.MOV.U32 R2, RZ, RZ, R18 ;  /* 0x000000ffff027224 */ /* 0x010fe400078e0012 */
[----:B------:R-:W-:Y:S01]  /*1fe00*/  IMAD.MOV.U32 R3, RZ, RZ, R19 ;  /* 0x000000ffff037224 */ /* 0x000fe200078e0013 */
[----:B0-----:R-:W4:Y:S01]  /*1fe10*/  LDL.64 R22, [R1+0x8] ;  /* 0x0000080001167983 */ /* 0x001f220000100a00 */
        /* <DEDUP_REMOVED lines=8> */
[C---:B--2---:R-:W-:Y:S11]  /*1fea0*/  HMMA.16816.F32 R16, R4.reuse, R10, R16 ;  /* 0x0000000a0410723c */ /* 0x044ff60000001810 */
[----:B------:R-:W-:Y:S11]  /*1feb0*/  @!UPT UIADD3 URZ, URZ, URZ, URZ ;  /* 0x0000003f3f3ff290 */ /* 0x000ff6000fffe03f */
[----:B------:R-:W-:Y:S01]  /*1fec0*/  @!UPT UIADD3 URZ, URZ, URZ, URZ ;  /* 0x0000003f3f3ff290 */ /* 0x000fe2000fffe03f */
[----:B------:R0:W-:Y:S01]  /*1fed0*/  STL.64 [R1+0x500], R16 ;  /* 0x0005001001007387 */ /* 0x0001e20000100a00 */
[----:B------:R1:W-:Y:S02]  /*1fee0*/  STL.64 [R1+0x508], R18 ;  /* 0x0005081201007387 */ /* 0x0003e40000100a00 */
[----:B0-----:R-:W-:Y:S01]  /*1fef0*/  IMAD.MOV.U32 R17, RZ, RZ, R10 ;  /* 0x000000ffff117224 */ /* 0x001fe200078e000a */
[----:B-1----:R-:W2:Y:S01]  /*1ff00*/  LDL.LU.64 R18, [R1+0x1f38] ;  /* 0x001f380001127983 */ /* 0x002ea20000300a00 */
[----:B------:R-:W-:Y:S02]  /*1ff10*/  IMAD.MOV.U32 R16, RZ, RZ, R11 ;  /* 0x000000ffff107224 */ /* 0x000fe400078e000b */
[----:B------:R-:W4:Y:S02]  /*1ff20*/  LDL.LU.64 R10, [R1+0x1f30] ;  /* 0x001f3000010a7983 */ /* 0x000f240000300a00 */
[----:B------:R-:W4:Y:S02]  /*1ff30*/  LDL.LU.64 R8, [R1+0x1f28] ;  /* 0x001f280001087983 */ /* 0x000f240000300a00 */
[----:B----4-:R-:W-:Y:S01]  /*1ff40*/  HMMA.16816.F32 R8, R4, R22, R8 ;  /* 0x000000160408723c */ /* 0x010fe20000001808 */
[----:B--2---:R-:W-:Y:S01]  /*1ff50*/  STL.64 [R1+0x1f00], R18 ;  /* 0x001f001201007387 */ /* 0x004fe20000100a00 */
[----:B------:R0:W-:Y:S03]  /*1ff60*/  STL.64 [R1+0x1ef8], R16 ;  /* 0x001ef81001007387 */ /* 0x0001e60000100a00 */
[----:B0-----:R-:W2:Y:S01]  /*1ff70*/  LDL.LU R16, [R1+0x180] ;  /* 0x0001800001107983 */ /* 0x001ea20000300800 */
[----:B------:R-:W2:Y:S02]  /*1ff80*/  LDL.LU R17, [R1+0x184] ;  /* 0x0001840001117983 */ /* 0x000ea40000300800 */
[----:B------:R-:W2:Y:S02]  /*1ff90*/  LDL.LU R18, [R1+0x188] ;  /* 0x0001880001127983 */ /* 0x000ea40000300800 */
[----:B------:R-:W2:Y:S11]  /*1ffa0*/  LDL.LU R19, [R1+0x18c] ;  /* 0x00018c0001137983 */ /* 0x000eb60000300800 */
[----:B------:R-:W-:Y:S02]  /*1ffb0*/  @!UPT UIADD3 URZ, URZ, URZ, URZ ;  /* 0x0000003f3f3ff290 */ /* 0x000fe4000fffe03f */
[----:B------:R-:W-:Y:S01]  /*1ffc0*/  STL.64 [R1+0x4f0], R8 ;  /* 0x0004f00801007387 */ /* 0x000fe20000100a00 */
[----:B------:R0:W-:Y:S03]  /*1ffd0*/  STL.64 [R1+0x4f8], R10 ;  /* 0x0004f80a01007387 */ /* 0x0001e60000100a00 */
[----:B0-----:R-:W3:Y:S01]  /*1ffe0*/  LDL.LU.64 R10, [R1+0x1f20] ;  /* 0x001f2000010a7983 */ /* 0x001ee20000300a00 */
[----:B------:R-:W3:Y:S02]  /*1fff0*/  LDL.LU.64 R8, [R1+0x1f18] ;  /* 0x001f180001087983 */ /* 0x000ee40000300a00 */
[----:B------:R-:W-:Y:S02]  /*20000*/  IMAD.MOV.U32 R29, RZ, RZ, R22 ;  /* 0x000000ffff1d7224 */ /* 0x000fe400078e0016 */
[----:B------:R-:W-:Y:S02]  /*20010*/  IMAD.MOV.U32 R28, RZ, RZ, R23 ;  /* 0x000000ffff1c7224 */ /* 0x000fe400078e0017 */
[----:B------:R-:W-:-:S02]  /*20020*/  IMAD.MOV.U32 R22, RZ, RZ, R24 ;  /* 0x000000ffff167224 */ /* 0x000fc400078e0018 */
[----:B------:R-:W-:Y:S01]  /*20030*/  IMAD.MOV.U32 R23, RZ, RZ, R25 ;  /* 0x000000ffff177224 */ /* 0x000fe200078e0019 */
[----:B------:R-:W4:Y:S01]  /*20040*/  LDL.LU R24, [R1+0x1f10] ;  /* 0x001f100001187983 */ /* 0x000f220000300800 */
[----:B------:R-:W4:Y:S03]  /*20050*/  LDL.LU R25, [R1+0x1f0c] ;  /* 0x001f0c0001197983 */ /* 0x000f260000300800 */
[----:B------:R0:W-:Y:S01]  /*20060*/  STL.64 [R1+0x1ef0], R22 ;  /* 0x001ef01601007387 */ /* 0x0001e20000100a00 */
[----:B------:R-:W2:Y:S02]  /*20070*/  LDL.LU R20, [R1+0x230] ;  /* 0x0002300001147983 */ /* 0x000ea40000300800 */
[----:B------:R-:W2:Y:S01]  /*20080*/  LDL.LU R21, [R1+0x234] ;  /* 0x0002340001157983 */ /* 0x000ea20000300800 */
[----:B0-----:R-:W2:Y:S01]  /*20090*/  LDL.LU R22, [R1+0x238] ;  /* 0x0002380001167983 */ /* 0x001ea20000300800 */
[----:B------:R-:W2:Y:S01]  /*200a0*/  LDL.LU R23, [R1+0x23c] ;  /* 0x00023c0001177983 */ /* 0x000ea20000300800 */
[C---:B---3--:R-:W-:Y:S11]  /*200b0*/  HMMA.16816.F32 R8, R4.reuse, R26, R8 ;  /* 0x0000001a0408723c */ /* 0x048ff60000001808 */
[----:B------:R-:W-:Y:S11]  /*200c0*/  @!UPT UIADD3 URZ, URZ, URZ, URZ ;  /* 0x0000003f3f3ff290 */ /* 0x000ff6000fffe03f */
[----:B------:R-:W-:Y:S01]  /*200d0*/  @!UPT UIADD3 URZ, URZ, URZ, URZ ;  /* 0x0000003f3f3ff290 */ /* 0x000fe2000fffe03f */
[----:B------:R-:W-:Y:S01]  /*200e0*/  STL.64 [R1+0x100], R8 ;  /* 0x0001000801007387 */ /* 0x000fe20000100a00 */
[----:B------:R0:W-:Y:S03]  /*200f0*/  STL.64 [R1+0x108], R10 ;  /* 0x0001080a01007387 */ /* 0x0001e60000100a00 */
[----:B0-----:R-:W3:Y:S01]  /*20100*/  LDL.LU R11, [R1+0x1f08] ;  /* 0x001f0800010b7983 */ /* 0x001ee20000300800 */
[----:B------:R0:W-:Y:S03]  /*20110*/  STL.64 [R1+0x1ec0], R26 ;  /* 0x001ec01a01007387 */ /* 0x0001e60000100a00 */
[----:B0-----:R-:W3:Y:S01]  /*20120*/  LDL R27, [R1+0x11e4] ;  /* 0x0011e400011b7983 */ /* 0x001ee20000100800 */
[----:B--2---:R-:W-:Y:S01]  /*20130*/  HMMA.16816.F32 R16, R4, R14, R16 ;  /* 0x0000000e0410723c */ /* 0x004fe20000001810 */
[----:B----4-:R-:W-:Y:S02]  /*20140*/  STL.64 [R1+0x1eb8], R24 ;  /* 0x001eb81801007387 */ /* 0x010fe40000100a00 */
[----:B---3--:R-:W0:Y:S04]  /*20150*/  LDSM.16.MT88.4 R8, [R11+0x2180] ;  /* 0x002180000b08783b */ /* 0x008e280000004200 */
[----:B0-----:R0:W-:Y:S01]  /*20160*/  STL.64 [R1+0x1ed0], R10 ;  /* 0x001ed00a01007387 */ /* 0x0011e20000100a00 */
[----:B------:R1:W-:Y:S02]  /*20170*/  STL.64 [R1+0x1ec8], R8 ;  /* 0x001ec80801007387 */ /* 0x0003e40000100a00 */
[----:B0-----:R-:W-:-:S02]  /*20180*/  IMAD.MOV.U32 R10, RZ, RZ, R13 ;  /* 0x000000ffff0a7224 */ /* 0x001fc400078e000d */
[----:B------:R-:W-:-:S05]  /*20190*/  IMAD.MOV.U32 R11, RZ, RZ, R12 ;  /* 0x000000ffff0b7224 */ /* 0x000fca00078e000c */
[----:B------:R0:W-:Y:S01]  /*201a0*/  STL.64 [R1+0x1ee8], R10 ;  /* 0x001ee80a01007387 */ /* 0x0001e20000100a00 */
[----:B-1----:R-:W2:Y:S02]  /*201b0*/  LDL.LU R8, [R1+0x360] ;  /* 0x0003600001087983 */ /* 0x002ea40000300800 */
[----:B------:R-:W2:Y:S01]  /*201c0*/  LDL.LU R9, [R1+0x364] ;  /* 0x0003640001097983 */ /* 0x000ea20000300800 */
[----:B0-----:R-:W2:Y:S01]  /*201d0*/  LDL.LU R10, [R1+0x368] ;  /* 0x00036800010a7983 */ /* 0x001ea20000300800 */
[----:B------:R-:W2:Y:S02]  /*201e0*/  LDL.LU R11, [R1+0x36c] ;  /* 0x00036c00010b7983 */ /* 0x000ea40000300800 */
[----:B------:R-:W-:Y:S02]  /*201f0*/  STL.64 [R1+0x1c0], R16 ;  /* 0x0001c01001007387 */ /* 0x000fe40000100a00 */
[----:B------:R0:W-:Y:S02]  /*20200*/  STL.64 [R1+0x1c8], R18 ;  /* 0x0001c81201007387 */ /* 0x0001e40000100a00 */
[----:B0-----:R-:W3:Y:S01]  /*20210*/  LDL.LU.64 R18, [R1+0x1f00] ;  /* 0x001f000001127983 */ /* 0x001ee20000300a00 */
[----:B------:R-:W4:Y:S02]  /*20220*/  LDL.LU.64 R16, [R1+0x1ef8] ;  /* 0x001ef80001107983 */ /* 0x000f240000300a00 */
[----:B------:R-:W-:-:S02]  /*20230*/  IMAD.MOV.U32 R25, RZ, RZ, R14 ;  /* 0x000000ffff197224 */ /* 0x000fc400078e000e */
[----:B------:R-:W-:Y:S02]  /*20240*/  IMAD.MOV.U32 R24, RZ, RZ, R15 ;  /* 0x000000ffff187224 */ /* 0x000fe400078e000f */
[----:B------:R-:W0:Y:S04]  /*20250*/  LDSM.16.MT88.4 R12, [R27+0x2000] ;  /* 0x002000001b0c783b */ /* 0x000e280000004200 */
[----:B0-----:R4:W-:Y:S01]  /*20260*/  STL.64 [R1+0x1e68], R14 ;  /* 0x001e680e01007387 */ /* 0x0019e20000100a00 */
[----:B------:R0:W-:Y:S02]  /*20270*/  STL.64 [R1+0x1e60], R12 ;  /* 0x001e600c01007387 */ /* 0x0001e40000100a00 */
[----:B----4-:R-:W-:Y:S02]  /*20280*/  IMAD.MOV.U32 R14, RZ, RZ, R17 ;  /* 0x000000ffff0e7224 */ /* 0x010fe400078e0011 */
[----:B------:R-:W-:-:S05]  /*20290*/  IMAD.MOV.U32 R15, RZ, RZ, R16 ;  /* 0x000000ffff0f7224 */ /* 0x000fca00078e0010 */
[----:B------:R1:W-:Y:S01]  /*202a0*/  STL.64 [R1+0x1ed8], R14 ;  /* 0x001ed80e01007387 */ /* 0x0003e20000100a00 */
[----:B0-----:R-:W4:Y:S02]  /*202b0*/  LDL.LU R12, [R1+0x350] ;  /* 0x00035000010c7983 */ /* 0x001f240000300800 */
[----:B------:R-:W4:Y:S01]  /*202c0*/  LDL.LU R13, [R1+0x354] ;  /* 0x00035400010d7983 */ /* 0x000f220000300800 */
[C---:B---3--:R-:W-:Y:S01]  /*202d0*/  HMMA.16816.F32 R16, R4.reuse, R18, R20 ;  /* 0x000000120410723c */ /* 0x048fe20000001814 */
[----:B-1----:R-:W4:Y:S01]  /*202e0*/  LDL.LU R14, [R1+0x358] ;  /* 0x00035800010e7983 */ /* 0x002f220000300800 */
[----:B------:R-:W4:Y:S02]  /*202f0*/  LDL.LU R15, [R1+0x35c] ;  /* 0x00035c00010f7983 */ /* 0x000f240000300800 */
[----:B------:R-:W2:Y:S11]  /*20300*/  LDL.LU.64 R22, [R1+0x1ef0] ;  /* 0x001ef00001167983 */ /* 0x000eb60000300a00 */
[----:B------:R-:W-:Y:S08]  /*20310*/  @!UPT UIADD3 URZ, URZ, URZ, URZ ;  /* 0x0000003f3f3ff290 */ /* 0x000ff0000fffe03f */
[----:B------:R-:W-:Y:S01]  /*20320*/  STL.64 [R1+0x4e0], R16 ;  /* 0x0004e01001007387 */ /* 0x000fe20000100a00 */
[----:B------:R-:W-:Y:S02]  /*20330*/  STL.64 [R1+0x4e8], R18 ;  /* 0x0004e81201007387 */ /* 0x000fe40000100a00 */
[----:B------:R-:W0:Y:S02]  /*20340*/  LDSM.16.MT88.4 R16, [R27+0x2080] ;  /* 0x002080001b10783b */ /* 0x000e240000004200 */
[----:B0-----:R-:W-:Y:S02]  /*20350*/  STL.64 [R1+0x1df0], R18 ;  /* 0x001df01201007387 */ /* 0x001fe40000100a00 */
[----:B------:R0:W-:Y:S02]  /*20360*/  STL.64 [R1+0x1de8], R16 ;  /* 0x001de81001007387 */ /* 0x0001e40000100a00 */
[----:B0-----:R-:W3:Y:S01]  /*20370*/  LDL.LU R16, [R1+0x430] ;  /* 0x0004300001107983 */ /* 0x001ee20000300800 */
[----:B------:R-:W3:Y:S02]  /*20380*/  LDL.LU R17, [R1+0x434] ;  /* 0x0004340001117983 */ /* 0x000ee40000300800 */
[----:B------:R-:W3:Y:S02]  /*20390*/  LDL.LU R18, [R1+0x438] ;  /* 0x0004380001127983 */ /* 0x000ee40000300800 */
[----:B------:R-:W3:Y:S01]  /*203a0*/  LDL.LU R19, [R1+0x43c] ;  /* 0x00043c0001137983 */ /* 0x000ee20000300800 */
[C---:B--2---:R-:W-:Y:S01]  /*203b0*/  HMMA.16816.F32 R20, R4.reuse, R22, R8 ;  /* 0x000000160414723c */ /* 0x044fe20000001808 */
[----:B------:R-:W4:Y:S11]  /*203c0*/  LDL.LU.64 R10, [R1+0x1ee8] ;  /* 0x001ee800010a7983 */ /* 0x000f360000300a00 */
[----:B------:R-:W-:Y:S11]  /*203d0*/  @!UPT UIADD3 URZ, URZ, URZ, URZ ;  /* 0x0000003f3f3ff290 */ /* 0x000ff6000fffe03f */
[----:B------:R-:W-:Y:S01]  /*203e0*/  STL.64 [R1+0x4d0], R20 ;  /* 0x0004d01401007387 */ /* 0x000fe20000100a00 */
[----:B------:R-:W-:Y:S02]  /*203f0*/  STL.64 [R1+0x4d8], R22 ;  /* 0x0004d81601007387 */ /* 0x000fe40000100a00 */
[----:B------:R-:W0:Y:S02]  /*20400*/  LDSM.16.MT88.4 R20, [R27+0x2100] ;  /* 0x002100001b14783b */ /* 0x000e240000004200 */
[----:B0-----:R0:W-:Y:S02]  /*20410*/  STL.64 [R1+0x1d70], R22 ;  /* 0x001d701601007387 */ /* 0x0011e40000100a00 */
[----:B------:R-:W-:Y:S02]  /*20420*/  STL.64 [R1+0x1d68], R20 ;  /* 0x001d681401007387 */ /* 0x000fe40000100a00 */
[----:B0-----:R-:W-:Y:S02]  /*20430*/  IMAD.MOV.U32 R22, RZ, RZ, R2 ;  /* 0x000000ffff167224 */ /* 0x001fe400078e0002 */
[----:B------:R-:W-:Y:S01]  /*20440*/  IMAD.MOV.U32 R23, RZ, RZ, R3 ;  /* 0x000000ffff177224 */ /* 0x000fe200078e0003 */
[----:B------:R-:W2:Y:S01]  /*20450*/  LDL.LU R2, [R1+0x1ee4] ;  /* 0x001ee40001027983 */ /* 0x000ea20000300800 */
[----:B------:R-:W2:Y:S01]  /*20460*/  LDL.LU R3, [R1+0x1ee0] ;  /* 0x001ee00001037983 */ /* 0x000ea20000300800 */
[----:B----4-:R-:W-:Y:S02]  /*20470*/  HMMA.16816.F32 R4, R4, R10, R12 ;  /* 0x0000000a0404723c */ /* 0x010fe4000000180c */
[----:B------:R-:W3:Y:S01]  /*20480*/  LDL.LU.64 R14, [R1+0x1ed8] ;  /* 0x001ed800010e7983 */ /* 0x000ee20000300a00 */
[----:B------:R-:W4:Y:S02]  /*20490*/  LDL.LU.64 R10, [R1+0x1ed0] ;  /* 0x001ed000010a7983 */ /* 0x000f240000300a00 */
[----:B------:R-:W4:Y:S11]  /*204a0*/  LDL.LU.64 R8, [R1+0x1ec8] ;  /* 0x001ec80001087983 */ /* 0x000f360000300a00 */
[----:B------:R-:W-:Y:S07]  /*204b0*/  @!UPT UIADD3 URZ, URZ, URZ, URZ ;  /* 0x0000003f3f3ff290 */ /* 0x000fee000fffe03f */
[----:B------:R-:W-:Y:S01]  /*204c0*/  STL.64 [R1+0x4a0], R4 ;  /* 0x0004a00401007387 */ /* 0x000fe20000100a00 */
[----:B------:R-:W-:Y:S02]  /*204d0*/  STL.64 [R1+0x4a8], R6 ;  /* 0x0004a80601007387 */ /* 0x000fe40000100a00 */
[----:B------:R-:W0:Y:S02]  /*204e0*/  LDSM.16.MT88.4 R4, [R27+0x2180] ;  /* 0x002180001b04783b */ /* 0x000e240000004200 */
[----:B0-----:R0:W-:Y:S02]  /*204f0*/  STL.64 [R1+0x1ce8], R6 ;  /* 0x001ce80601007387 */ /* 0x0011e40000100a00 */
[----:B------:R1:W-:Y:S02]  /*20500*/  STL.64 [R1+0x1ce0], R4 ;  /* 0x001ce00401007387 */ /* 0x0003e40000100a00 */
[----:B0-----:R-:W2:Y:S04]  /*20510*/  LDL.LU.64 R6, [R1+0x88] ;  /* 0x0000880001067983 */ /* 0x001ea80000300a00 */
[----:B--2---:R0:W-:Y:S01]  /*20520*/  STL.64 [R1+0x1e90], R6 ;  /* 0x001e900601007387 */ /* 0x0041e20000100a00 */
[----:B-1----:R-:W4:Y:S02]  /*20530*/  LDL.LU R4, [R1+0x440] ;  /* 0x0004400001047983 */ /* 0x002f240000300800 */
[----:B------:R-:W4:Y:S01]  /*20540*/  LDL.LU R5, [R1+0x444] ;  /* 0x0004440001057983 */ /* 0x000f220000300800 */
[----:B0-----:R-:W4:Y:S01]  /*20550*/  LDL.LU R6, [R1+0x448] ;  /* 0x0004480001067983 */ /* 0x001f220000300800 */
[----:B------:R-:W4:Y:S02]  /*20560*/  LDL.LU R7, [R1+0x44c] ;  /* 0x00044c0001077983 */ /* 0x000f240000300800 */
[C---:B----4-:R-:W-:Y:S08]  /*20570*/  HMMA.16816.F32 R20, R8.reuse, R22, R4 ;  /* 0x000000160814723c */ /* 0x050ff00000001804 */
[----:B---3--:R-:W-:Y:S11]  /*20580*/  HMMA.16816.F32 R4, R8, R14, R16 ;  /* 0x0000000e0804723c */ /* 0x008ff60000001810 */
[----:B------:R-:W-:Y:S04]  /*20590*/  @!UPT UIADD3 URZ, URZ, URZ, URZ ;  /* 0x0000003f3f3ff290 */ /* 0x000fe8000fffe03f */
[----:B------:R0:W-:Y:S01]  /*205a0*/  STL.64 [R1+0x440], R20 ;  /* 0x0004401401007387 */ /* 0x0001e20000100a00 */
[----:B------:R1:W-:Y:S03]  /*205b0*/  STL.64 [R1+0x448], R22 ;  /* 0x0004481601007387 */ /* 0x0003e60000100a00 */
[----:B0-----:R-:W2:Y:S04]  /*205c0*/  LDL.LU R20, [R1+0x240] ;  /* 0x0002400001147983 */ /* 0x001ea80000300800 */
[----:B------:R0:W-:Y:S02]  /*205d0*/  STL.64 [R1+0x430], R4 ;  /* 0x0004300401007387 */ /* 0x0001e40000100a00 */
[----:B------:R3:W-:Y:S02]  /*205e0*/  STL.64 [R1+0x438], R6 ;  /* 0x0004380601007387 */ /* 0x0007e40000100a00 */
[----:B------:R-:W2:Y:S01]  /*205f0*/  LDL.LU R21, [R1+0x244] ;  /* 0x0002440001157983 */ /* 0x000ea20000300800 */
[----:B-1----:R-:W4:Y:S01]  /*20600*/  LDL.LU R22, [R1+0x248] ;  /* 0x0002480001167983 */ /* 0x002f220000300800 */
[----:B------:R-:W4:Y:S02]  /*20610*/  LDL.LU R23, [R1+0x24c] ;  /* 0x00024c0001177983 */ /* 0x000f240000300800 */
        /* <DEDUP_REMOVED lines=8> */
[----:B0-----:R-:W2:Y:S02]  /*206a0*/  LDL.LU R4, [R1+0x3f0] ;  /* 0x0003f00001047983 */ /* 0x001ea40000300800 */
[----:B------:R-:W2:Y:S01]  /*206b0*/  LDL.LU R5, [R1+0x3f4] ;  /* 0x0003f40001057983 */ /* 0x000ea20000300800 */
[----:B---3--:R-:W3:Y:S01]  /*206c0*/  LDL.LU R6, [R1+0x3f8] ;  /* 0x0003f80001067983 */ /* 0x008ee20000300800 */
[----:B------:R-:W3:Y:S03]  /*206d0*/  LDL.LU R7, [R1+0x3fc] ;  /* 0x0003fc0001077983 */ /* 0x000ee60000300800 */
[----:B---3--:R0:W-:Y:S01]  /*206e0*/  STL.64 [R1+0x1ea0], R6 ;  /* 0x001ea00601007387 */ /* 0x0081e20000100a00 */
[----:B--2---:R-:W-:Y:S02]  /*206f0*/  STL.64 [R1+0x1e98], R4 ;  /* 0x001e980401007387 */ /* 0x004fe40000100a00 */
[----:B0-----:R-:W-:-:S02]  /*20700*/  IMAD.MOV.U32 R6, RZ, RZ, R25 ;  /* 0x000000ffff067224 */ /* 0x001fc400078e0019 */
[----:B------:R-:W-:-:S05]  /*20710*/  IMAD.MOV.U32 R7, RZ, RZ, R24 ;  /* 0x000000ffff077224 */ /* 0x000fca00078e0018 */
[----:B------:R-:W-:Y:S01]  /*20720*/  STL.64 [R1+0x1eb0], R6 ;  /* 0x001eb00601007387 */ /* 0x000fe20000100a00 */
[----:B------:R0:W-:Y:S02]  /*20730*/  STL.64 [R1+0x1e78], R14 ;  /* 0x001e780e01007387 */ /* 0x0001e40000100a00 */
[----:B------:R-:W-:Y:S01]  /*20740*/  STL.64 [R1+0x1e70], R12 ;  /* 0x001e700c01007387 */ /* 0x000fe20000100a00 */
[----:B0-----:R-:W2:Y:S04]  /*20750*/  LDL.LU.64 R14, [R1+0x78] ;  /* 0x00007800010e7983 */ /* 0x001ea80000300a00 */
[----:B--2---:R0:W-:Y:S04]  /*20760*/  STL.64 [R1+0x1e88], R14 ;  /* 0x001e880e01007387 */ /* 0x0041e80000100a00 */
[----:B0-----:R-:W2:Y:S04]  /*20770*/  LDL.64 R14, [R1+0x38] ;  /* 0x00003800010e7983 */ /* 0x001ea80000100a00 */
[----:B--2---:R0:W-:Y:S01]  /*20780*/  STL.64 [R1+0x1ea8], R14 ;  /* 0x001ea80e01007387 */ /* 0x0041e20000100a00 */
[----:B------:R-:W2:Y:S02]  /*20790*/  LDL.LU R12, [R1+0x400] ;  /* 0x00040000010c7983 */ /* 0x000ea40000300800 */
[----:B------:R-:W2:Y:S01]  /*207a0*/  LDL.LU R13, [R1+0x404] ;  /* 0x00040400010d7983 */ /* 0x000ea20000300800 */
[----:B0-----:R-:W2:Y:S01]  /*207b0*/  LDL.LU R14, [R1+0x408] ;  /* 0x00040800010e7983 */ /* 0x001ea20000300800 */
[----:B------:R-:W2:Y:S02]  /*207c0*/  LDL.LU R15, [R1+0x40c] ;  /* 0x00040c00010f7983 */ /* 0x000ea40000300800 */
[----:B------:R-:W3:Y:S02]  /*207d0*/  LDL.LU R24, [R1+0x420] ;  /* 0x0004200001187983 */ /* 0x000ee40000300800 */
[----:B------:R-:W3:Y:S01]  /*207e0*/  LDL.LU R25, [R1+0x424] ;  /* 0x0004240001197983 */ /* 0x000ee20000300800 */
[----:B------:R-:W3:Y:S01]  /*207f0*/  LDL.LU R26, [R1+0x428] ;  /* 0x00042800011a7983 */ /* 0x000ee20000300800 */
[----:B------:R-:W3:Y:S02]  /*20800*/  LDL.LU R27, [R1+0x42c] ;  /* 0x00042c00011b7983 */ /* 0x000ee40000300800 */
[----:B------:R-:W2:Y:S02]  /*20810*/  LDL.LU R4, [R1+0x410] ;  /* 0x0004100001047983 */ /* 0x000ea40000300800 */
[----:B------:R-:W2:Y:S01]  /*20820*/  LDL.LU R5, [R1+0x414] ;  /* 0x0004140001057983 */ /* 0x000ea20000300800 */
[----:B------:R-:W2:Y:S01]  /*20830*/  LDL.LU R6, [R1+0x418] ;  /* 0x0004180001067983 */ /* 0x000ea20000300800 */
[----:B------:R-:W2:Y:S02]  /*20840*/  LDL.LU R7, [R1+0x41c] ;  /* 0x00041c0001077983 */ /* 0x000ea40000300800 */
[----:B------:R0:W-:Y:S02]  /*20850*/  STL.64 [R1+0x1e48], R18 ;  /* 0x001e481201007387 */ /* 0x0001e40000100a00 */
[----:B------:R-:W-:Y:S01]  /*20860*/  STL.64 [R1+0x1e40], R16 ;  /* 0x001e401001007387 */ /* 0x000fe20000100a00 */
[----:B0-----:R-:W2:Y:S04]  /*20870*/  LDL.64 R18, [R1+0x18] ;  /* 0x0000180001127983 */ /* 0x001ea80000100a00 */
[----:B--2---:R0:W-:Y:S04]  /*20880*/  STL.64 [R1+0x1e58], R18 ;  /* 0x001e581201007387 */ /* 0x0041e80000100a00 */
[----:B0-----:R-:W2:Y:S04]  /*20890*/  LDL.64 R18, [R1+0x28] ;  /* 0x0000280001127983 */ /* 0x001ea80000100a00 */
[----:B--2---:R0:W-:Y:S01]  /*208a0*/  STL.64 [R1+0x1e80], R18 ;  /* 0x001e801201007387 */ /* 0x0041e20000100a00 */
[----:B------:R-:W2:Y:S02]  /*208b0*/  LDL.LU R16, [R1+0x3e0] ;  /* 0x0003e00001107983 */ /* 0x000ea40000300800 */
[----:B------:R-:W2:Y:S01]  /*208c0*/  LDL.LU R17, [R1+0x3e4] ;  /* 0x0003e40001117983 */ /* 0x000ea20000300800 */
[----:B0-----:R-:W2:Y:S01]  /*208d0*/  LDL.LU R18, [R1+0x3e8] ;  /* 0x0003e80001127983 */ /* 0x001ea20000300800 */
[----:B------:R-:W2:Y:S02]  /*208e0*/  LDL.LU R19, [R1+0x3ec] ;  /* 0x0003ec0001137983 */ /* 0x000ea40000300800 */
[----:B----4-:R-:W-:Y:S02]  /*208f0*/  STL.64 [R1+0x1d80], R22 ;  /* 0x001d801601007387 */ /* 0x010fe40000100a00 */
[----:B------:R0:W-:Y:S02]  /*20900*/  STL.64 [R1+0x1d78], R20 ;  /* 0x001d781401007387 */ /* 0x0001e40000100a00 */
[----:B0-----:R-:W4:Y:S01]  /*20910*/  LDL.LU R20, [R1+0x260] ;  /* 0x0002600001147983 */ /* 0x001f220000300800 */
[----:B------:R-:W4:Y:S02]  /*20920*/  LDL.LU R21, [R1+0x264] ;  /* 0x0002640001157983 */ /* 0x000f240000300800 */
[----:B------:R-:W2:Y:S02]  /*20930*/  LDL.LU R22, [R1+0x268] ;  /* 0x0002680001167983 */ /* 0x000ea40000300800 */
[----:B------:R-:W2:Y:S02]  /*20940*/  LDL.LU R23, [R1+0x26c] ;  /* 0x00026c0001177983 */ /* 0x000ea40000300800 */
[----:B--2---:R-:W-:Y:S01]  /*20950*/  STL.64 [R1+0x1d90], R22 ;  /* 0x001d901601007387 */ /* 0x004fe20000100a00 */
[----:B----4-:R0:W-:Y:S03]  /*20960*/  STL.64 [R1+0x1d88], R20 ;  /* 0x001d881401007387 */ /* 0x0101e60000100a00 */
[----:B0-----:R-:W2:Y:S01]  /*20970*/  LDL.LU R20, [R1+0x270] ;  /* 0x0002700001147983 */ /* 0x001ea20000300800 */
[----:B------:R-:W2:Y:S02]  /*20980*/  LDL.LU R21, [R1+0x274] ;  /* 0x0002740001157983 */ /* 0x000ea40000300800 */
[----:B------:R-:W4:Y:S02]  /*20990*/  LDL.LU R22, [R1+0x278] ;  /* 0x0002780001167983 */ /* 0x000f240000300800 */
[----:B------:R-:W4:Y:S02]  /*209a0*/  LDL.LU R23, [R1+0x27c] ;  /* 0x00027c0001177983 */ /* 0x000f240000300800 */
[----:B----4-:R0:W-:Y:S02]  /*209b0*/  STL.64 [R1+0x1da0], R22 ;  /* 0x001da01601007387 */ /* 0x0101e40000100a00 */
[----:B0-----:R-:W-:-:S02]  /*209c0*/  IMAD.MOV.U32 R22, RZ, RZ, R29 ;  /* 0x000000ffff167224 */ /* 0x001fc400078e001d */
[----:B------:R-:W-:-:S07]  /*209d0*/  IMAD.MOV.U32 R23, RZ, RZ, R28 ;  /* 0x000000ffff177224 */ /* 0x000fce00078e001c */
[C---:B---3--:R-:W-:Y:S01]  /*209e0*/  HMMA.16816.F32 R24, R8.reuse, R22, R24 ;  /* 0x000000160818723c */ /* 0x048fe20000001818 */
[----:B--2---:R-:W-:Y:S11]  /*209f0*/  STL.64 [R1+0x1d98], R20 ;  /* 0x001d981401007387 */ /* 0x004ff60000100a00 */
[----:B------:R-:W-:Y:S11]  /*20a00*/  @!UPT UIADD3 URZ, URZ, URZ, URZ ;  /* 0x0000003f3f3ff290 */ /* 0x000ff6000fffe03f */
[----:B------:R-:W-:Y:S01]  /*20a10*/  STL.64 [R1+0x420], R24 ;  /* 0x0004201801007387 */ /* 0x000fe20000100a00 */
[----:B------:R0:W-:Y:S03]  /*20a20*/  STL.64 [R1+0x428], R26 ;  /* 0x0004281a01007387 */ /* 0x0001e60000100a00 */
[----:B0-----:R-:W2:Y:S01]  /*20a30*/  LDL.LU.64 R26, [R1+0x1ec0] ;  /* 0x001ec000011a7983 */ /* 0x001ea20000300a00 */
[----:B------:R-:W3:Y:S02]  /*20a40*/  LDL.LU.64 R24, [R1+0x1eb8] ;  /* 0x001eb80001187983 */ /* 0x000ee40000300a00 */
[----:B------:R0:W-:Y:S02]  /*20a50*/  STL.64 [R1+0x1e50], R22 ;  /* 0x001e501601007387 */ /* 0x0001e40000100a00 */
[----:B------:R-:W4:Y:S01]  /*20a60*/  LDL.LU R20, [R1+0x3c0] ;  /* 0x0003c00001147983 */ /* 0x000f220000300800 */
[----:B------:R-:W4:Y:S04]  /*20a70*/  LDL.LU R21, [R1+0x3c4] ;  /* 0x0003c40001157983 */ /* 0x000f280000300800 */
[----:B0-----:R-:W4:Y:S01]  /*20a80*/  LDL.LU R22, [R1+0x3c8] ;  /* 0x0003c80001167983 */ /* 0x001f220000300800 */
[----:B------:R-:W4:Y:S01]  /*20a90*/  LDL.LU R23, [R1+0x3cc] ;  /* 0x0003cc0001177983 */ /* 0x000f220000300800 */
[C---:B--2---:R-:W-:Y:S11]  /*20aa0*/  HMMA.16816.F32 R4, R8.reuse, R26, R4 ;  /* 0x0000001a0804723c */ /* 0x044ff60000001804 */
[----:B------:R-:W-:Y:S11]  /*20ab0*/  @!UPT UIADD3 URZ, URZ, URZ, URZ ;  /* 0x0000003f3f3ff290 */ /* 0x000ff6000fffe03f */
[----:B------:R-:W-:Y:S01]  /*20ac0*/  @!UPT UIADD3 URZ, URZ, URZ, URZ ;  /* 0x0000003f3f3ff290 */ /* 0x000fe2000fffe03f */
        /* <DEDUP_REMOVED lines=28> */
[----:B------:R-:W2:Y:S02]  /*20c90*/  LDL.LU.64 R12, [R1+0x1e70] ;  /* 0x001e7000010c7983 */ /* 0x000ea40000300a00 */
[----:B--2---:R-:W-:Y:S01]  /*20ca0*/  HMMA.16816.F32 R8, R8, R6, R12 ;  /* 0x000000060808723c */ /* 0x004fe2000000180c */
[----:B------:R-:W2:Y:S01]  /*20cb0*/  LDL.LU.64 R14, [R1+0x1e68] ;  /* 0x001e6800010e7983 */ /* 0x000ea20000300a00 */
[----:B------:R-:W2:Y:S02]  /*20cc0*/  LDL.LU.64 R12, [R1+0x1e60] ;  /* 0x001e6000010c7983 */ /* 0x000ea40000300a00 */
[----:B------:R-:W-:Y:S11]  /*20cd0*/  STL.64 [R1+0x1e28], R6 ;  /* 0x001e280601007387 */ /* 0x000ff60000100a00 */
[----:B------:R-:W-:Y:S08]  /*20ce0*/  @!UPT UIADD3 URZ, URZ, URZ, URZ ;  /* 0x0000003f3f3ff290 */ /* 0x000ff0000fffe03f */
[----:B------:R-:W-:Y:S01]  /*20cf0*/  STL.64 [R1+0x1b0], R8 ;  /* 0x0001b00801007387 */ /* 0x000fe20000100a00 */
[----:B------:R0:W-:Y:S02]  /*20d00*/  STL.64 [R1+0x1b8], R10 ;  /* 0x0001b80a01007387 */ /* 0x0001e40000100a00 */
[----:B0-----:R-:W-:Y:S02]  /*20d10*/  IMAD.MOV.U32 R10, RZ, RZ, R17 ;  /* 0x000000ffff0a7224 */ /* 0x001fe400078e0011 */
[----:B------:R-:W-:-:S05]  /*20d20*/  IMAD.MOV.U32 R11, RZ, RZ, R16 ;  /* 0x000000ffff0b7224 */ /* 0x000fca00078e0010 */
[----:B------:R0:W-:Y:S01]  /*20d30*/  STL.64 [R1+0x1e08], R10 ;  /* 0x001e080a01007387 */ /* 0x0001e20000100a00 */
[----:B------:R-:W2:Y:S02]  /*20d40*/  LDL.LU R8, [R1+0x3d0] ;  /* 0x0003d00001087983 */ /* 0x000ea40000300800 */
[----:B------:R-:W2:Y:S01]  /*20d50*/  LDL.LU R9, [R1+0x3d4] ;  /* 0x0003d40001097983 */ /* 0x000ea20000300800 */
[----:B0-----:R-:W2:Y:S01]  /*20d60*/  LDL.LU R10, [R1+0x3d8] ;  /* 0x0003d800010a7983 */ /* 0x001ea20000300800 */
[----:B------:R-:W2:Y:S02]  /*20d70*/  LDL.LU R11, [R1+0x3dc] ;  /* 0x0003dc00010b7983 */ /* 0x000ea40000300800 */
[C---:B--2---:R-:W-:Y:S11]  /*20d80*/  HMMA.16816.F32 R8, R12.reuse, R18, R8 ;  /* 0x000000120c08723c */ /* 0x044ff60000001808 */
[----:B------:R-:W-:Y:S11]  /*20d90*/  @!UPT UIADD3 URZ, URZ, URZ, URZ ;  /* 0x0000003f3f3ff290 */ /* 0x000ff6000fffe03f */
[----:B------:R-:W-:Y:S01]  /*20da0*/  @!UPT UIADD3 URZ, URZ, URZ, URZ ;  /* 0x0000003f3f3ff290 */ /* 0x000fe2000fffe03f */
[----:B------:R0:W-:Y:S01]  /*20db0*/  STL.64 [R1+0x3d0], R8 ;  /* 0x0003d00801007387 */ /* 0x0001e20000100a00 */
[----:B------:R-:W-:Y:S02]  /*20dc0*/  STL.64 [R1+0x3d8], R10 ;  /* 0x0003d80a01007387 */ /* 0x000fe40000100a00 */
[----:B0-----:R-:W-:Y:S02]  /*20dd0*/  IMAD.MOV.U32 R9, RZ, RZ, R18 ;  /* 0x000000ffff097224 */ /* 0x001fe400078e0012 */
[----:B------:R-:W-:Y:S02]  /*20de0*/  IMAD.MOV.U32 R8, RZ, RZ, R19 ;  /* 0x000000ffff087224 */ /* 0x000fe400078e0013 */
[----:B------:R-:W4:Y:S02]  /*20df0*/  LDL.LU.64 R18, [R1+0x1e58] ;  /* 0x001e580001127983 */ /* 0x000f240000300a00 */
[C---:B----4-:R-:W-:Y:S11]  /*20e00*/  HMMA.16816.F32 R20, R12.reuse, R18, R20 ;  /* 0x000000120c14723c */ /* 0x050ff60000001814 */
        /* <DEDUP_REMOVED lines=9> */
[----:B--2---:R-:W-:Y:S11]  /*20ea0*/  HMMA.16816.F32 R16, R12, R22, R16 ;  /* 0x000000160c10723c */ /* 0x004ff60000001810 */
[----:B------:R-:W-:Y:S11]  /*20eb0*/  @!UPT UIADD3 URZ, URZ, URZ, URZ ;  /* 0x0000003f3f3ff290 */ /* 0x000ff6000fffe03f */
[----:B------:R-:W-:Y:S01]  /*20ec0*/  @!UPT UIADD3 URZ, URZ, URZ, URZ ;  /* 0x0000003f3f3ff290 */ /* 0x000fe2000fffe03f */
[----:B------:R0:W-:Y:S01]  /*20ed0*/  STL.64 [R1+0x3b0], R16 ;  /* 0x0003b01001007387 */ /* 0x0001e20000100a00 */
[----:B------:R1:W-:Y:S03]  /*20ee0*/  STL.64 [R1+0x3b8], R18 ;  /* 0x0003b81201007387 */ /* 0x0003e60000100a00 */
[----:B0-----:R-:W2:Y:S01]  /*20ef0*/  LDL.LU R16, [R1+0x2b0] ;  /* 0x0002b00001107983 */ /* 0x001ea20000300800 */
[----:B------:R-:W2:Y:S02]  /*20f00*/  LDL.LU R17, [R1+0x2b4] ;  /* 0x0002b40001117983 */ /* 0x000ea40000300800 */
[----:B-1----:R-:W4:Y:S02]  /*20f10*/  LDL.LU R18, [R1+0x2b8] ;  /* 0x0002b80001127983 */ /* 0x002f240000300800 */
[----:B------:R-:W4:Y:S02]  /*20f20*/  LDL.LU R19, [R1+0x2bc] ;  /* 0x0002bc0001137983 */ /* 0x000f240000300800 */
[----:B------:R-:W-:-:S02]  /*20f30*/  IMAD.MOV.U32 R10, RZ, RZ, R5 ;  /* 0x000000ffff0a7224 */ /* 0x000fc400078e0005 */
[----:B------:R-:W-:-:S05]  /*20f40*/  IMAD.MOV.U32 R11, RZ, RZ, R4 ;  /* 0x000000ffff0b7224 */ /* 0x000fca00078e0004 */
[----:B------:R-:W-:Y:S04]  /*20f50*/  STL.64 [R1+0x1e20], R10 ;  /* 0x001e200a01007387 */ /* 0x000fe80000100a00 */
[----:B----4-:R-:W-:Y:S01]  /*20f60*/  STL.64 [R1+0x1e00], R18 ;  /* 0x001e001201007387 */ /* 0x010fe20000100a00 */
[----:B--2---:R0:W-:Y:S03]  /*20f70*/  STL.64 [R1+0x1df8], R16 ;  /* 0x001df81001007387 */ /* 0x0041e60000100a00 */
[----:B0-----:R-:W2:Y:S01]  /*20f80*/  LDL.LU R16, [R1+0x370] ;  /* 0x0003700001107983 */ /* 0x001ea20000300800 */
[----:B------:R-:W2:Y:S02]  /*20f90*/  LDL.LU R17, [R1+0x374] ;  /* 0x0003740001117983 */ /* 0x000ea40000300800 */
[----:B------:R-:W4:Y:S02]  /*20fa0*/  LDL.LU R18, [R1+0x378] ;  /* 0x0003780001127983 */ /* 0x000f240000300800 */
[----:B------:R-:W4:Y:S01]  /*20fb0*/  LDL.LU R19, [R1+0x37c] ;  /* 0x00037c0001137983 */ /* 0x000f220000300800 */
[----:B------:R-:W2:Y:S01]  /*20fc0*/  LDL.LU R4, [R1+0x390] ;  /* 0x0003900001047983 */ /* 0x000ea20000300800 */
[----:B------:R-:W2:Y:S02]  /*20fd0*/  LDL.LU R5, [R1+0x394] ;  /* 0x0003940001057983 */ /* 0x000ea40000300800 */
[----:B------:R-:W2:Y:S02]  /*20fe0*/  LDL.LU R6, [R1+0x398] ;  /* 0x0003980001067983 */ /* 0x000ea40000300800 */
[----:B------:R-:W2:Y:S02]  /*20ff0*/  LDL.LU R7, [R1+0x39c] ;  /* 0x00039c0001077983 */ /* 0x000ea40000300800 */
[----:B--2---:R-:W-:Y:S01]  /*21000*/  STL.64 [R1+0x1e38], R6 ;  /* 0x001e380601007387 */ /* 0x004fe20000100a00 */
[----:B------:R0:W-:Y:S03]  /*21010*/  STL.64 [R1+0x1e30], R4 ;  /* 0x001e300401007387 */ /* 0x0001e60000100a00 */
[----:B0-----:R-:W2:Y:S01]  /*21020*/  LDL.LU R4, [R1+0x3a0] ;  /* 0x0003a00001047983 */ /* 0x001ea20000300800 */
[----:B------:R-:W2:Y:S02]  /*21030*/  LDL.LU R5, [R1+0x3a4] ;  /* 0x0003a40001057983 */ /* 0x000ea40000300800 */
[----:B------:R-:W2:Y:S02]  /*21040*/  LDL.LU R6, [R1+0x3a8] ;  /* 0x0003a80001067983 */ /* 0x000ea40000300800 */
[----:B------:R-:W2:Y:S01]  /*21050*/  LDL.LU R7, [R1+0x3ac] ;  /* 0x0003ac0001077983 */ /* 0x000ea20000300800 */
[----:B------:R-:W3:Y:S01]  /*21060*/  LDL.64 R10, [R1+0x48] ;  /* 0x00004800010a7983 */ /* 0x000ee20000100a00 */
[----:B----4-:R-:W-:Y:S02]  /*21070*/  STL.64 [R1+0x1e18], R18 ;  /* 0x001e181201007387 */ /* 0x010fe40000100a00 */
[----:B------:R0:W-:Y:S02]  /*21080*/  STL.64 [R1+0x1e10], R16 ;  /* 0x001e101001007387 */ /* 0x0001e40000100a00 */
[----:B0-----:R-:W4:Y:S01]  /*21090*/  LDL.LU R16, [R1+0x380] ;  /* 0x0003800001107983 */ /* 0x001f220000300800 */
[----:B------:R-:W4:Y:S02]  /*210a0*/  LDL.LU R17, [R1+0x384] ;  /* 0x0003840001117983 */ /* 0x000f240000300800 */
[----:B------:R-:W4:Y:S02]  /*210b0*/  LDL.LU R18, [R1+0x388] ;  /* 0x0003880001127983 */ /* 0x000f240000300800 */
[----:B------:R-:W4:Y:S01]  /*210c0*/  LDL.LU R19, [R1+0x38c] ;  /* 0x00038c0001137983 */ /* 0x000f220000300800 */
[----:B------:R0:W-:Y:S02]  /*210d0*/  STL.64 [R1+0x1db8], R22 ;  /* 0x001db81601007387 */ /* 0x0001e40000100a00 */
[----:B0-----:R-:W-:-:S02]  /*210e0*/  IMAD.MOV.U32 R22, RZ, RZ, R21 ;  /* 0x000000ffff167224 */ /* 0x001fc400078e0015 */
[----:B------:R-:W-:-:S05]  /*210f0*/  IMAD.MOV.U32 R23, RZ, RZ, R20 ;  /* 0x000000ffff177224 */ /* 0x000fca00078e0014 */
[----:B------:R-:W-:Y:S01]  /*21100*/  STL.64 [R1+0x1dd0], R22 ;  /* 0x001dd01601007387 */ /* 0x000fe20000100a00 */
[C---:B--2---:R-:W-:Y:S11]  /*21110*/  HMMA.16816.F32 R4, R12.reuse, R26, R4 ;  /* 0x0000001a0c04723c */ /* 0x044ff60000001804 */
[----:B------:R-:W-:Y:S11]  /*21120*/  @!UPT UIADD3 URZ, URZ, URZ, URZ ;  /* 0x0000003f3f3ff290 */ /* 0x000ff6000fffe03f */
[----:B------:R-:W-:Y:S01]  /*21130*/  @!UPT UIADD3 URZ, URZ, URZ, URZ ;  /* 0x0000003f3f3ff290 */ /* 0x000fe2000fffe03f */
[----:B------:R-:W-:Y:S01]  /*21140*/  STL.64 [R1+0x3a0], R4 ;  /* 0x0003a00401007387 */ /* 0x000fe20000100a00 */
[----:B------:R0:W-:Y:S03]  /*21150*/  STL.64 [R1+0x3a8], R6 ;  /* 0x0003a80601007387 */ /* 0x0001e60000100a00 */
[----:B0-----:R-:W2:Y:S01]  /*21160*/  LDL.LU.64 R6, [R1+0x1e38] ;  /* 0x001e380001067983 */ /* 0x001ea20000300a00 */
[----:B------:R-:W2:Y:S02]  /*21170*/  LDL.LU.64 R4, [R1+0x1e30] ;  /* 0x001e300001047983 */ /* 0x000ea40000300a00 */
[----:B------:R-:W-:Y:S02]  /*21180*/  STL.64 [R1+0x1db0], R26 ;  /* 0x001db01a01007387 */ /* 0x000fe40000100a00 */
[----:B---3--:R0:W-:Y:S02]  /*21190*/  STL.64 [R1+0x1da8], R24 ;  /* 0x001da81801007387 */ /* 0x0081e40000100a00 */
[----:B0-----:R-:W3:Y:S01]  /*211a0*/  LDL.LU R24, [R1+0x280] ;  /* 0x0002800001187983 */ /* 0x001ee20000300800 */
[----:B------:R-:W3:Y:S02]  /*211b0*/  LDL.LU R25, [R1+0x284] ;  /* 0x0002840001197983 */ /* 0x000ee40000300800 */
[----:B------:R-:W2:Y:S02]  /*211c0*/  LDL.LU R26, [R1+0x288] ;  /* 0x00028800011a7983 */ /* 0x000ea40000300800 */
[----:B------:R-:W2:Y:S02]  /*211d0*/  LDL.LU R27, [R1+0x28c] ;  /* 0x00028c00011b7983 */ /* 0x000ea40000300800 */
[----:B--2---:R-:W-:Y:S01]  /*211e0*/  STL.64 [R1+0x1dc8], R26 ;  /* 0x001dc81a01007387 */ /* 0x004fe20000100a00 */
[----:B---3--:R0:W-:Y:S03]  /*211f0*/  STL.64 [R1+0x1dc0], R24 ;  /* 0x001dc01801007387 */ /* 0x0081e60000100a00 */
[----:B0-----:R-:W2:Y:S01]  /*21200*/  LDL.LU R24, [R1+0x290] ;  /* 0x0002900001187983 */ /* 0x001ea20000300800 */
[----:B------:R-:W2:Y:S02]  /*21210*/  LDL.LU R25, [R1+0x294] ;  /* 0x0002940001197983 */ /* 0x000ea40000300800 */
[----:B------:R-:W3:Y:S02]  /*21220*/  LDL.LU R26, [R1+0x298] ;  /* 0x00029800011a7983 */ /* 0x000ee40000300800 */
[----:B------:R-:W3:Y:S01]  /*21230*/  LDL.LU R27, [R1+0x29c] ;  /* 0x00029c00011b7983 */ /* 0x000ee20000300800 */
[----:B------:R-:W-:Y:S01]  /*21240*/  HMMA.16816.F32 R4, R12, R10, R4 ;  /* 0x0000000a0c04723c */ /* 0x000fe20000001804 */
[----:B---3--:R-:W-:Y:S01]  /*21250*/  STL.64 [R1+0x1de0], R26 ;  /* 0x001de01a01007387 */ /* 0x008fe20000100a00 */
[----:B--2---:R0:W-:Y:S03]  /*21260*/  STL.64 [R1+0x1dd8], R24 ;  /* 0x001dd81801007387 */ /* 0x0041e60000100a00 */
[----:B0-----:R-:W2:Y:S01]  /*21270*/  LDL.LU R24, [R1+0x2a0] ;  /* 0x0002a00001187983 */ /* 0x001ea20000300800 */
[----:B------:R-:W2:Y:S02]  /*21280*/  LDL.LU R25, [R1+0x2a4] ;  /* 0x0002a40001197983 */ /* 0x000ea40000300800 */
[----:B------:R-:W2:Y:S02]  /*21290*/  LDL.LU R26, [R1+0x2a8] ;  /* 0x0002a800011a7983 */ /* 0x000ea40000300800 */
[----:B------:R-:W2:Y:S11]  /*212a0*/  LDL.LU R27, [R1+0x2ac] ;  /* 0x0002ac00011b7983 */ /* 0x000eb60000300800 */
[----:B------:R-:W-:Y:S02]  /*212b0*/  @!UPT UIADD3 URZ, URZ, URZ, URZ ;  /* 0x0000003f3f3ff290 */ /* 0x000fe4000fffe03f */
[----:B------:R0:W-:Y:S01]  /*212c0*/  STL.64 [R1+0x2e0], R4 ;  /* 0x0002e00401007387 */ /* 0x0001e20000100a00 */
[----:B------:R1:W-:Y:S02]  /*212d0*/  STL.64 [R1+0x2e8], R6 ;  /* 0x0002e80601007387 */ /* 0x0003e40000100a00 */
[----:B0-----:R-:W-:Y:S01]  /*212e0*/  IMAD.MOV.U32 R5, RZ, RZ, R10 ;  /* 0x000000ffff057224 */ /* 0x001fe200078e000a */
[----:B-1----:R-:W3:Y:S01]  /*212f0*/  LDL.LU.64 R6, [R1+0x1e28] ;  /* 0x001e280001067983 */ /* 0x002ee20000300a00 */
[----:B------:R-:W-:Y:S02]  /*21300*/  IMAD.MOV.U32 R4, RZ, RZ, R11 ;  /* 0x000000ffff047224 */ /* 0x000fe400078e000b */
[----:B------:R-:W4:Y:S02]  /*21310*/  LDL.LU.64 R10, [R1+0x1e20] ;  /* 0x001e2000010a7983 */ /* 0x000f240000300a00 */
[----:B------:R-:W-:Y:S02]  /*21320*/  IMAD.MOV.U32 R22, RZ, RZ, R9 ;  /* 0x000000ffff167224 */ /* 0x000fe400078e0009 */
[----:B------:R-:W-:-:S02]  /*21330*/  IMAD.MOV.U32 R23, RZ, RZ, R8 ;  /* 0x000000ffff177224 */ /* 0x000fc400078e0008 */
[C---:B----4-:R-:W-:Y:S01]  /*21340*/  HMMA.16816.F32 R8, R12.reuse, R10, R16 ;  /* 0x0000000a0c08723c */ /* 0x050fe20000001810 */
[----:B------:R-:W4:Y:S01]  /*21350*/  LDL.LU.64 R18, [R1+0x1e18] ;  /* 0x001e180001127983 */ /* 0x000f220000300a00 */
[----:B------:R-:W4:Y:S11]  /*21360*/  LDL.LU.64 R16, [R1+0x1e10] ;  /* 0x001e100001107983 */ /* 0x000f360000300a00 */
[----:B------:R-:W-:Y:S10]  /*21370*/  @!UPT UIADD3 URZ, URZ, URZ, URZ ;  /* 0x0000003f3f3ff290 */ /* 0x000ff4000fffe03f */
[----:B------:R-:W-:Y:S01]  /*21380*/  STL.64 [R1+0x2d0], R8 ;  /* 0x0002d00801007387 */ /* 0x000fe20000100a00 */
[----:B------:R0:W-:Y:S03]  /*21390*/  STL.64 [R1+0x2d8], R10 ;  /* 0x0002d80a01007387 */ /* 0x0001e60000100a00 */
[----:B0-----:R-:W4:Y:S02]  /*213a0*/  LDL.LU.64 R10, [R1+0x1e08] ;  /* 0x001e0800010a7983 */ /* 0x001f240000300a00 */
[C---:B----4-:R-:W-:Y:S11]  /*213b0*/  HMMA.16816.F32 R16, R12.reuse, R10, R16 ;  /* 0x0000000a0c10723c */ /* 0x050ff60000001810 */
[----:B------:R-:W-:Y:S11]  /*213c0*/  @!UPT UIADD3 URZ, URZ, URZ, URZ ;  /* 0x0000003f3f3ff290 */ /* 0x000ff6000fffe03f */
[----:B------:R-:W-:Y:S01]  /*213d0*/  @!UPT UIADD3 URZ, URZ, URZ, URZ ;  /* 0x0000003f3f3ff290 */ /* 0x000fe2000fffe03f */
[----:B------:R-:W-:Y:S01]  /*213e0*/  STL.64 [R1+0x2c0], R16 ;  /* 0x0002c01001007387 */ /* 0x000fe20000100a00 */
[----:B------:R0:W-:Y:S03]  /*213f0*/  STL.64 [R1+0x2c8], R18 ;  /* 0x0002c81201007387 */ /* 0x0001e60000100a00 */
[----:B0-----:R-:W3:Y:S01]  /*21400*/  LDL.LU.64 R18, [R1+0x1e00] ;  /* 0x001e000001127983 */ /* 0x001ee20000300a00 */
[----:B------:R-:W3:Y:S02]  /*21410*/  LDL.LU.64 R16, [R1+0x1df8] ;  /* 0x001df80001107983 */ /* 0x000ee40000300a00 */
[----:B---3--:R-:W-:Y:S01]  /*21420*/  HMMA.16816.F32 R12, R12, R6, R16 ;  /* 0x000000060c0c723c */ /* 0x008fe20000001810 */
[----:B------:R-:W2:Y:S01]  /*21430*/  LDL.LU.64 R18, [R1+0x1df0] ;  /* 0x001df00001127983 */ /* 0x000ea20000300a00 */
[----:B------:R-:W2:Y:S11]  /*21440*/  LDL.LU.64 R16, [R1+0x1de8] ;  /* 0x001de80001107983 */ /* 0x000eb60000300a00 */
[----:B------:R-:W-:Y:S10]  /*21450*/  @!UPT UIADD3 URZ, URZ, URZ, URZ ;  /* 0x0000003f3f3ff290 */ /* 0x000ff4000fffe03f */
[----:B------:R-:W-:Y:S01]  /*21460*/  STL.64 [R1+0x1a0], R12 ;  /* 0x0001a00c01007387 */ /* 0x000fe20000100a00 */
[----:B------:R0:W-:Y:S03]  /*21470*/  STL.64 [R1+0x1a8], R14 ;  /* 0x0001a80e01007387 */ /* 0x0001e60000100a00 */
[----:B0-----:R-:W3:Y:S01]  /*21480*/  LDL R15, [R1+0x5d4] ;  /* 0x0005d400010f7983 */ /* 0x001ee20000100800 */
[C---:B--2---:R-:W-:Y:S03]  /*21490*/  HMMA.16816.F32 R20, R16.reuse, R22, R24 ;  /* 0x000000161014723c */ /* 0x044fe60000001818 */
[----:B---3--:R0:W-:Y:S04]  /*214a0*/  STL [R1+0x1d10], R15 ;  /* 0x001d100f01007387 */ /* 0x0081e80000100800 */
[----:B0-----:R-:W2:Y:S01]  /*214b0*/  LDL.LU.64 R14, [R1+0x38] ;  /* 0x00003800010e7983 */ /* 0x001ea20000300a00 */
[----:B------:R-:W3:Y:S02]  /*214c0*/  LDL.LU.64 R26, [R1+0x1de0] ;  /* 0x001de000011a7983 */ /* 0x000ee40000300a00 */
[----:B------:R-:W3:Y:S11]  /*214d0*/  LDL.LU.64 R24, [R1+0x1dd8] ;  /* 0x001dd80001187983 */ /* 0x000ef60000300a00 */
[----:B------:R-:W-:Y:S02]  /*214e0*/  @!UPT UIADD3 URZ, URZ, URZ, URZ ;  /* 0x0000003f3f3ff290 */ /* 0x000fe4000fffe03f */
[----:B------:R-:W-:Y:S01]  /*214f0*/  STL.64 [R1+0x180], R20 ;  /* 0x0001801401007387 */ /* 0x000fe20000100a00 */
[----:B------:R0:W-:Y:S04]  /*21500*/  STL.64 [R1+0x188], R22 ;  /* 0x0001881601007387 */ /* 0x0001e80000100a00 */
[----:B0-----:R-:W3:Y:S02]  /*21510*/  LDL.LU.64 R22, [R1+0x1dd0] ;  /* 0x001dd00001167983 */ /* 0x001ee40000300a00 */
[C---:B---3--:R-:W-:Y:S02]  /*21520*/  HMMA.16816.F32 R20, R16.reuse, R22, R24 ;  /* 0x000000161014723c */ /* 0x048fe40000001818 */
[----:B------:R-:W3:Y:S01]  /*21530*/  LDL.LU.64 R26, [R1+0x1dc8] ;  /* 0x001dc800011a7983 */ /* 0x000ee20000300a00 */
[----:B------:R-:W3:Y:S11]  /*21540*/  LDL.LU.64 R24, [R1+0x1dc0] ;  /* 0x001dc00001187983 */ /* 0x000ef60000300a00 */
[----:B------:R-:W-:Y:S09]  /*21550*/  @!UPT UIADD3 URZ, URZ, URZ, URZ ;  /* 0x0000003f3f3ff290 */ /* 0x000ff2000fffe03f */
[----:B------:R-:W-:Y:S01]  /*21560*/  STL.64 [R1+0xf0], R20 ;  /* 0x0000f01401007387 */ /* 0x000fe20000100a00 */
[----:B------:R0:W-:Y:S03]  /*21570*/  STL.64 [R1+0xf8], R22 ;  /* 0x0000f81601007387 */ /* 0x0001e60000100a00 */
[----:B0-----:R-:W3:Y:S02]  /*21580*/  LDL.LU.64 R22, [R1+0x1db8] ;  /* 0x001db80001167983 */ /* 0x001ee40000300a00 */
[C---:B---3--:R-:W-:Y:S02]  /*21590*/  HMMA.16816.F32 R20, R16.reuse, R22, R24 ;  /* 0x000000161014723c */ /* 0x048fe40000001818 */
[----:B------:R-:W3:Y:S01]  /*215a0*/  LDL.LU.64 R26, [R1+0x1db0] ;  /* 0x001db000011a7983 */ /* 0x000ee20000300a00 */
[----:B------:R-:W4:Y:S11]  /*215b0*/  LDL.LU.64 R24, [R1+0x1da8] ;  /* 0x001da80001187983 */ /* 0x000f360000300a00 */
[----:B------:R-:W-:Y:S09]  /*215c0*/  @!UPT UIADD3 URZ, URZ, URZ, URZ ;  /* 0x0000003f3f3ff290 */ /* 0x000ff2000fffe03f */
[----:B------:R-:W-:Y:S01]  /*215d0*/  STL.64 [R1+0xe0], R20 ;  /* 0x0000e01401007387 */ /* 0x000fe20000100a00 */
[----:B------:R0:W-:Y:S03]  /*215e0*/  STL.64 [R1+0xe8], R22 ;  /* 0x0000e81601007387 */ /* 0x0001e60000100a00 */
[----:B0-----:R-:W3:Y:S01]  /*215f0*/  LDL.LU.64 R22, [R1+0x1da0] ;  /* 0x001da00001167983 */ /* 0x001ee20000300a00 */
[----:B------:R-:W3:Y:S02]  /*21600*/  LDL.LU.64 R20, [R1+0x1d98] ;  /* 0x001d980001147983 */ /* 0x000ee40000300a00 */
[----:B---3--:R-:W-:Y:S11]  /*21610*/  HMMA.16816.F32 R20, R16, R26, R20 ;  /* 0x0000001a1014723c */ /* 0x008ff60000001814 */
[----:B------:R-:W-:Y:S11]  /*21620*/  @!UPT UIADD3 URZ, URZ, URZ, URZ ;  /* 0x0000003f3f3ff290 */ /* 0x000ff6000fffe03f */
[----:B------:R-:W-:Y:S01]  /*21630*/  @!UPT UIADD3 URZ, URZ, URZ, URZ ;  /* 0x0000003f3f3ff290 */ /* 0x000fe2000fffe03f */
[----:B------:R-:W-:Y:S01]  /*21640*/  STL.64 [R1+0xd0], R20 ;  /* 0x0000d01401007387 */ /* 0x000fe20000100a00 */
[----:B------:R0:W-:Y:S03]  /*21650*/  STL.64 [R1+0xd8], R22 ;  /* 0x0000d81601007387 */ /* 0x0001e60000100a00 */
[----:B0-----:R-:W3:Y:S01]  /*21660*/  LDL.LU.64 R22, [R1+0x1d90] ;  /* 0x001d900001167983 */ /* 0x001ee20000300a00 */
[----:B------:R-:W3:Y:S02]  /*21670*/  LDL.LU.64 R20, [R1+0x1d88] ;  /* 0x001d880001147983 */ /* 0x000ee40000300a00 */
[----:B------:R0:W-:Y:S02]  /*21680*/  STL.64 [R1+0x1d30], R26 ;  /* 0x001d301a01007387 */ /* 0x0001e40000100a00 */
[----:B----4-:R3:W-:Y:S02]  /*21690*/  STL.64 [R1+0x1d28], R24 ;  /* 0x001d281801007387 */ /* 0x0107e40000100a00 */
[----:B0-----:R-:W-:-:S02]  /*216a0*/  IMAD.MOV.U32 R26, RZ, RZ, R5 ;  /* 0x000000ffff1a7224 */ /* 0x001fc400078e0005 */
[----:B------:R-:W-:-:S07]  /*216b0*/  IMAD.MOV.U32 R27, RZ, RZ, R4 ;  /* 0x000000ffff1b7224 */ /* 0x000fce00078e0004 */
[C---:B---3--:R-:W-:Y:S01]  /*216c0*/  HMMA.16816.F32 R24, R16.reuse, R26, R20 ;  /* 0x0000001a1018723c */ /* 0x048fe20000001814 */
[----:B------:R-:W3:Y:S01]  /*216d0*/  LDL.LU.64 R22, [R1+0x1d80] ;  /* 0x001d800001167983 */ /* 0x000ee20000300a00 */
[----:B------:R-:W3:Y:S11]  /*216e0*/  LDL.LU.64 R20, [R1+0x1d78] ;  /* 0x001d780001147983 */ /* 0x000ef60000300a00 */
[----:B------:R-:W-:Y:S10]  /*216f0*/  @!UPT UIADD3 URZ, URZ, URZ, URZ ;  /* 0x0000003f3f3ff290 */ /* 0x000ff4000fffe03f */
[----:B------:R-:W-:Y:S01]  /*21700*/  STL.64 [R1+0x1d0], R24 ;  /* 0x0001d01801007387 */ /* 0x000fe20000100a00 */
[----:B------:R0:W-:Y:S03]  /*21710*/  STL.64 [R1+0x1d8], R26 ;  /* 0x0001d81a01007387 */ /* 0x0001e60000100a00 */
[----:B0-----:R-:W4:Y:S04]  /*21720*/  LDL.LU.64 R26, [R1+0x8] ;  /* 0x00000800011a7983 */ /* 0x001f280000300a00 */
[----:B----4-:R0:W-:Y:S01]  /*21730*/  STL.64 [R1+0x1d48], R26 ;  /* 0x001d481a01007387 */ /* 0x0101e20000100a00 */
[----:B------:R-:W2:Y:S02]  /*21740*/  LDL.LU R24, [R1+0x250] ;  /* 0x0002500001187983 */ /* 0x000ea40000300800 */
[----:B------:R-:W2:Y:S01]  /*21750*/  LDL.LU R25, [R1+0x254] ;  /* 0x0002540001197983 */ /* 0x000ea20000300800 */
[----:B0-----:R-:W2:Y:S01]  /*21760*/  LDL.LU R26, [R1+0x258] ;  /* 0x00025800011a7983 */ /* 0x001ea20000300800 */
[----:B------:R-:W2:Y:S02]  /*21770*/  LDL.LU R27, [R1+0x25c] ;  /* 0x00025c00011b7983 */ /* 0x000ea40000300800 */
[C---:B--2---:R-:W-:Y:S11]  /*21780*/  HMMA.16816.F32 R24, R16.reuse, R14, R24 ;  /* 0x0000000e1018723c */ /* 0x044ff60000001818 */
[----:B------:R-:W-:Y:S11]  /*21790*/  @!UPT UIADD3 URZ, URZ, URZ, URZ ;  /* 0x0000003f3f3ff290 */ /* 0x000ff6000fffe03f */
[----:B------:R-:W-:Y:S01]  /*217a0*/  @!UPT UIADD3 URZ, URZ, URZ, URZ ;  /* 0x0000003f3f3ff290 */ /* 0x000fe2000fffe03f */
[----:B------:R0:W-:Y:S02]  /*217b0*/  STL.64 [R1+0x270], R24 ;  /* 0x0002701801007387 */ /* 0x0001e40000100a00 */
[----:B0-----:R-:W-:Y:S02]  /*217c0*/  IMAD.MOV.U32 R25, RZ, RZ, R14 ;  /* 0x000000ffff197224 */ /* 0x001fe400078e000e */
[----:B------:R-:W-:Y:S02]  /*217d0*/  IMAD.MOV.U32 R24, RZ, RZ, R15 ;  /* 0x000000ffff187224 */ /* 0x000fe400078e000f */
[C---:B---3--:R-:W-:Y:S01]  /*217e0*/  HMMA.16816.F32 R12, R16.reuse, R10, R20 ;  /* 0x0000000a100c723c */ /* 0x048fe20000001814 */
[----:B------:R0:W-:Y:S01]  /*217f0*/  STL.64 [R1+0x278], R26 ;  /* 0x0002781a01007387 */ /* 0x0001e20000100a00 */
[----:B------:R-:W2:Y:S11]  /*21800*/  LDL.LU R20, [R1+0x190] ;  /* 0x0001900001147983 */ /* 0x000eb60000300800 */
[----:B------:R-:W-:Y:S10]  /*21810*/  @!UPT UIADD3 URZ, URZ, URZ, URZ ;  /* 0x0000003f3f3ff290 */ /* 0x000ff4000fffe03f */
[----:B------:R-:W-:Y:S01]  /*21820*/  STL.64 [R1+0x520], R12 ;  /* 0x0005200c01007387 */ /* 0x000fe20000100a00 */
[----:B------:R-:W-:Y:S02]  /*21830*/  STL.64 [R1+0x528], R14 ;  /* 0x0005280e01007387 */ /* 0x000fe40000100a00 */
[----:B------:R-:W2:Y:S02]  /*21840*/  LDL.LU R21, [R1+0x194] ;  /* 0x0001940001157983 */ /* 0x000ea40000300800 */
[----:B------:R-:W2:Y:S01]  /*21850*/  LDL.LU R22, [R1+0x198] ;  /* 0x0001980001167983 */ /* 0x000ea20000300800 */
[----:B------:R-:W2:Y:S01]  /*21860*/  LDL.LU R23, [R1+0x19c] ;  /* 0x00019c0001177983 */ /* 0x000ea20000300800 */
[----:B0-----:R-:W3:Y:S03]  /*21870*/  LDL.LU.64 R26, [R1+0x18] ;  /* 0x00001800011a7983 */ /* 0x001ee60000300a00 */
[----:B---3--:R0:W-:Y:S04]  /*21880*/  STL.64 [R1+0x1d50], R26 ;  /* 0x001d501a01007387 */ /* 0x0081e80000100a00 */
[----:B0-----:R-:W3:Y:S01]  /*21890*/  LDL.LU.64 R26, [R1+0x28] ;  /* 0x00002800011a7983 */ /* 0x001ee20000300a00 */
[----:B------:R0:W-:Y:S02]  /*218a0*/  STL.64 [R1+0x1cf8], R10 ;  /* 0x001cf80a01007387 */ /* 0x0001e40000100a00 */
[----:B------:R-:W4:Y:S02]  /*218b0*/  LDL.LU R8, [R1+0x120] ;  /* 0x0001200001087983 */ /* 0x000f240000300800 */
[----:B------:R-:W4:Y:S01]  /*218c0*/  LDL.LU R9, [R1+0x124] ;  /* 0x0001240001097983 */ /* 0x000f220000300800 */
[----:B0-----:R-:W2:Y:S01]  /*218d0*/  LDL.LU R10, [R1+0x128] ;  /* 0x00012800010a7983 */ /* 0x001ea20000300800 */
[----:B------:R-:W2:Y:S02]  /*218e0*/  LDL.LU R11, [R1+0x12c] ;  /* 0x00012c00010b7983 */ /* 0x000ea40000300800 */
[----:B------:R-:W2:Y:S02]  /*218f0*/  LDL.LU R12, [R1+0x130] ;  /* 0x00013000010c7983 */ /* 0x000ea40000300800 */
[----:B------:R-:W2:Y:S01]  /*21900*/  LDL.LU R13, [R1+0x134] ;  /* 0x00013400010d7983 */ /* 0x000ea20000300800 */
[----:B------:R-:W2:Y:S01]  /*21910*/  LDL.LU R14, [R1+0x138] ;  /* 0x00013800010e7983 */ /* 0x000ea20000300800 */
[----:B------:R-:W2:Y:S03]  /*21920*/  LDL.LU R15, [R1+0x13c] ;  /* 0x00013c00010f7983 */ /* 0x000ea60000300800 */
[----:B--2---:R-:W-:Y:S01]  /*21930*/  STL.64 [R1+0x1d20], R14 ;  /* 0x001d200e01007387 */ /* 0x004fe20000100a00 */
[----:B------:R0:W-:Y:S03]  /*21940*/  STL.64 [R1+0x1d18], R12 ;  /* 0x001d180c01007387 */ /* 0x0001e60000100a00 */
[----:B0-----:R-:W2:Y:S01]  /*21950*/  LDL.LU R12, [R1+0x140] ;  /* 0x00014000010c7983 */ /* 0x001ea20000300800 */
        /* <DEDUP_REMOVED lines=9> */
[----:B------:R-:W-:Y:S01]  /*219f0*/  HMMA.16816.F32 R16, R16, R6, R20 ;  /* 0x000000061010723c */ /* 0x000fe20000001814 */
[----:B--2---:R-:W-:Y:S01]  /*21a00*/  STL.64 [R1+0x1d60], R14 ;  /* 0x001d600e01007387 */ /* 0x004fe20000100a00 */
[----:B------:R0:W-:Y:S03]  /*21a10*/  STL.64 [R1+0x1d58], R12 ;  /* 0x001d580c01007387 */ /* 0x0001e60000100a00 */
[----:B0-----:R-:W2:Y:S01]  /*21a20*/  LDL.LU R12, [R1+0x170] ;  /* 0x00017000010c7983 */ /* 0x001ea20000300800 */
[----:B------:R-:W2:Y:S02]  /*21a30*/  LDL.LU R13, [R1+0x174] ;  /* 0x00017400010d7983 */ /* 0x000ea40000300800 */
[----:B------:R-:W2:Y:S02]  /*21a40*/  LDL.LU R14, [R1+0x178] ;  /* 0x00017800010e7983 */ /* 0x000ea40000300800 */
[----:B------:R-:W2:Y:S01]  /*21a50*/  LDL.LU R15, [R1+0x17c] ;  /* 0x00017c00010f7983 */ /* 0x000ea20000300800 */
[----:B------:R0:W-:Y:S01]  /*21a60*/  STL.64 [R1+0x1d08], R10 ;  /* 0x001d080a01007387 */ /* 0x0001e20000100a00 */
[----:B----4-:R3:W-:Y:S03]  /*21a70*/  STL.64 [R1+0x1d00], R8 ;  /* 0x001d000801007387 */ /* 0x0107e60000100a00 */
[----:B0-----:R-:W4:Y:S01]  /*21a80*/  LDL.LU.64 R10, [R1+0x48] ;  /* 0x00004800010a7983 */ /* 0x001f220000300a00 */
[----:B------:R-:W2:Y:S02]  /*21a90*/  LDL.LU.64 R22, [R1+0x1d70] ;  /* 0x001d700001167983 */ /* 0x000ea40000300a00 */
[----:B------:R-:W2:Y:S02]  /*21aa0*/  LDL.LU.64 R20, [R1+0x1d68] ;  /* 0x001d680001147983 */ /* 0x000ea40000300a00 */
[----:B------:R0:W-:Y:S01]  /*21ab0*/  STL.64 [R1+0x1cf0], R6 ;  /* 0x001cf00601007387 */ /* 0x0001e20000100a00 */
[----:B------:R-:W4:Y:S02]  /*21ac0*/  LDL.LU R4, [R1+0x160] ;  /* 0x0001600001047983 */ /* 0x000f240000300800 */
[----:B------:R-:W-:Y:S02]  /*21ad0*/  STL.64 [R1+0x190], R16 ;  /* 0x0001901001007387 */ /* 0x000fe40000100a00 */
[----:B------:R-:W-:Y:S02]  /*21ae0*/  STL.64 [R1+0x198], R18 ;  /* 0x0001981201007387 */ /* 0x000fe40000100a00 */
[----:B------:R-:W4:Y:S02]  /*21af0*/  LDL.LU R5, [R1+0x164] ;  /* 0x0001640001057983 */ /* 0x000f240000300800 */
[----:B---3--:R-:W-:-:S02]  /*21b00*/  IMAD.MOV.U32 R9, RZ, RZ, R26 ;  /* 0x000000ffff097224 */ /* 0x008fc400078e001a */
[----:B------:R-:W-:Y:S01]  /*21b10*/  IMAD.MOV.U32 R8, RZ, RZ, R27 ;  /* 0x000000ffff087224 */ /* 0x000fe200078e001b */
[----:B0-----:R-:W4:Y:S01]  /*21b20*/  LDL.LU R6, [R1+0x168] ;  /* 0x0001680001067983 */ /* 0x001f220000300800 */
[----:B------:R-:W4:Y:S01]  /*21b30*/  LDL.LU R7, [R1+0x16c] ;  /* 0x00016c0001077983 */ /* 0x000f220000300800 */
[C---:B--2---:R-:W-:Y:S11]  /*21b40*/  HMMA.16816.F32 R12, R20.reuse, R26, R12 ;  /* 0x0000001a140c723c */ /* 0x044ff6000000180c */
[----:B------:R-:W-:Y:S11]  /*21b50*/  @!UPT UIADD3 URZ, URZ, URZ, URZ ;  /* 0x0000003f3f3ff290 */ /* 0x000ff6000fffe03f */
[----:B------:R-:W-:Y:S01]  /*21b60*/  @!UPT UIADD3 URZ, URZ, URZ, URZ ;  /* 0x0000003f3f3ff290 */ /* 0x000fe2000fffe03f */
[----:B------:R-:W-:Y:S01]  /*21b70*/  STL.64 [R1+0x580], R12 ;  /* 0x0005800c01007387 */ /* 0x000fe20000100a00 */
[----:B------:R0:W-:Y:S03]  /*21b80*/  STL.64 [R1+0x588], R14 ;  /* 0x0005880e01007387 */ /* 0x0001e60000100a00 */
[----:B0-----:R-:W2:Y:S01]  /*21b90*/  LDL.LU.64 R14, [R1+0x1d60] ;  /* 0x001d6000010e7983 */ /* 0x001ea20000300a00 */
[----:B------:R-:W2:Y:S02]  /*21ba0*/  LDL.LU.64 R12, [R1+0x1d58] ;  /* 0x001d5800010c7983 */ /* 0x000ea40000300a00 */
[----:B------:R-:W4:Y:S02]  /*21bb0*/  LDL.LU.64 R26, [R1+0x1d50] ;  /* 0x001d5000011a7983 */ /* 0x000f240000300a00 */
[C---:B----4-:R-:W-:Y:S11]  /*21bc0*/  HMMA.16816.F32 R4, R20.reuse, R26, R4 ;  /* 0x0000001a1404723c */ /* 0x050ff60000001804 */
[----:B------:R-:W-:Y:S11]  /*21bd0*/  @!UPT UIADD3 URZ, URZ, URZ, URZ ;  /* 0x0000003f3f3ff290 */ /* 0x000ff6000fffe03f */
[----:B------:R-:W-:Y:S01]  /*21be0*/  @!UPT UIADD3 URZ, URZ, URZ, URZ ;  /* 0x0000003f3f3ff290 */ /* 0x000fe2000fffe03f */
[----:B------:R0:W-:Y:S01]  /*21bf0*/  STL.64 [R1+0x570], R4 ;  /* 0x0005700401007387 */ /* 0x0001e20000100a00 */
[----:B------:R-:W-:Y:S02]  /*21c00*/  STL.64 [R1+0x578], R6 ;  /* 0x0005780601007387 */ /* 0x000fe40000100a00 */
[----:B0-----:R-:W-:Y:S02]  /*21c10*/  IMAD.MOV.U32 R5, RZ, RZ, R26 ;  /* 0x000000ffff057224 */ /* 0x001fe400078e001a */
[----:B------:R-:W-:Y:S02]  /*21c20*/  IMAD.MOV.U32 R4, RZ, RZ, R27 ;  /* 0x000000ffff047224 */ /* 0x000fe400078e001b */
[----:B------:R-:W2:Y:S01]  /*21c30*/  LDL.LU.64 R26, [R1+0x1d48] ;  /* 0x001d4800011a7983 */ /* 0x000ea20000300a00 */
[----:B------:R-:W-:Y:S02]  /*21c40*/  IMAD.MOV.U32 R18, RZ, RZ, R25 ;  /* 0x000000ffff127224 */ /* 0x000fe400078e0019 */
[----:B------:R-:W-:Y:S01]  /*21c50*/  IMAD.MOV.U32 R19, RZ, RZ, R24 ;  /* 0x000000ffff137224 */ /* 0x000fe200078e0018 */
[----:B--2---:R-:W-:Y:S01]  /*21c60*/  HMMA.16816.F32 R12, R20, R26, R12 ;  /* 0x0000001a140c723c */ /* 0x004fe2000000180c */
[----:B------:R-:W-:-:S02]  /*21c70*/  IMAD.MOV.U32 R28, RZ, RZ, R26 ;  /* 0x000000ffff1c7224 */ /* 0x000fc400078e001a */
[----:B------:R-:W-:Y:S11]  /*21c80*/  IMAD.MOV.U32 R29, RZ, RZ, R27 ;  /* 0x000000ffff1d7224 */ /* 0x000ff600078e001b */
[----:B------:R-:W-:Y:S09]  /*21c90*/  @!UPT UIADD3 URZ, URZ, URZ, URZ ;  /* 0x0000003f3f3ff290 */ /* 0x000ff2000fffe03f */
[----:B------:R-:W-:Y:S01]  /*21ca0*/  STL.64 [R1+0x560], R12 ;  /* 0x0005600c01007387 */ /* 0x000fe20000100a00 */
[----:B------:R0:W-:Y:S03]  /*21cb0*/  STL.64 [R1+0x568], R14 ;  /* 0x0005680e01007387 */ /* 0x0001e60000100a00 */
[----:B0-----:R-:W2:Y:S01]  /*21cc0*/  LDL.LU.64 R14, [R1+0x1d40] ;  /* 0x001d4000010e7983 */ /* 0x001ea20000300a00 */
[----:B------:R-:W2:Y:S02]  /*21cd0*/  LDL.LU.64 R12, [R1+0x1d38] ;  /* 0x001d3800010c7983 */ /* 0x000ea40000300a00 */
[----:B------:R-:W2:Y:S02]  /*21ce0*/  LDL.LU.64 R26, [R1+0x1d30] ;  /* 0x001d3000011a7983 */ /* 0x000ea40000300a00 */
[----:B------:R-:W3:Y:S01]  /*21cf0*/  LDL.LU.64 R24, [R1+0x1d28] ;  /* 0x001d280001187983 */ /* 0x000ee20000300a00 */
        /* <DEDUP_REMOVED lines=11> */
[----:B------:R-:W4:Y:S02]  /*21db0*/  LDL.LU R26, [R1+0x68] ;  /* 0x00006800011a7983 */ /* 0x000f240000300800 */
[----:B------:R-:W4:Y:S01]  /*21dc0*/  LDL.LU R27, [R1+0x6c] ;  /* 0x00006c00011b7983 */ /* 0x000f220000300800 */
[----:B--2---:R-:W-:Y:S01]  /*21dd0*/  HMMA.16816.F32 R12, R20, R10, R12 ;  /* 0x0000000a140c723c */ /* 0x004fe2000000180c */
[----:B----4-:R0:W-:Y:S01]  /*21de0*/  STL.64 [R1+0x1ca8], R26 ;  /* 0x001ca81a01007387 */ /* 0x0101e20000100a00 */
[----:B---3--:R-:W-:Y:S02]  /*21df0*/  STL.64 [R1+0x1ca0], R24 ;  /* 0x001ca01801007387 */ /* 0x008fe40000100a00 */
[----:B0-----:R-:W-:-:S02]  /*21e00*/  IMAD.MOV.U32 R26, RZ, RZ, R5 ;  /* 0x000000ffff1a7224 */ /* 0x001fc400078e0005 */
[----:B------:R-:W-:Y:S02]  /*21e10*/  IMAD.MOV.U32 R27, RZ, RZ, R4 ;  /* 0x000000ffff1b7224 */ /* 0x000fe400078e0004 */
[----:B------:R-:W2:Y:S01]  /*21e20*/  LDL.LU R4, [R1+0x110] ;  /* 0x0001100001047983 */ /* 0x000ea20000300800 */
[----:B------:R-:W2:Y:S02]  /*21e30*/  LDL.LU R5, [R1+0x114] ;  /* 0x0001140001057983 */ /* 0x000ea40000300800 */
[----:B------:R-:W2:Y:S02]  /*21e40*/  LDL.LU R6, [R1+0x118] ;  /* 0x0001180001067983 */ /* 0x000ea40000300800 */
[----:B------:R-:W2:Y:S01]  /*21e50*/  LDL.LU R7, [R1+0x11c] ;  /* 0x00011c0001077983 */ /* 0x000ea20000300800 */
[----:B------:R0:W-:Y:S09]  /*21e60*/  STL.64 [R1+0x1cc0], R26 ;  /* 0x001cc01a01007387 */ /* 0x0001f20000100a00 */
[----:B------:R1:W-:Y:S02]  /*21e70*/  STL.64 [R1+0x170], R12 ;  /* 0x0001700c01007387 */ /* 0x0003e40000100a00 */
[----:B------:R3:W-:Y:S02]  /*21e80*/  STL.64 [R1+0x178], R14 ;  /* 0x0001780e01007387 */ /* 0x0007e40000100a00 */
[----:B0-----:R-:W-:-:S02]  /*21e90*/  IMAD.MOV.U32 R26, RZ, RZ, R9 ;  /* 0x000000ffff1a7224 */ /* 0x001fc400078e0009 */
[----:B-1----:R-:W-:Y:S01]  /*21ea0*/  IMAD.MOV.U32 R13, RZ, RZ, R10 ;  /* 0x000000ffff0d7224 */ /* 0x002fe200078e000a */
[----:B---3--:R-:W3:Y:S01]  /*21eb0*/  LDL.LU R15, [R1+0x1d10] ;  /* 0x001d1000010f7983 */ /* 0x008ee20000300800 */
[----:B------:R-:W-:Y:S02]  /*21ec0*/  IMAD.MOV.U32 R12, RZ, RZ, R11 ;  /* 0x000000ffff0c7224 */ /* 0x000fe400078e000b */
[----:B------:R-:W-:Y:S02]  /*21ed0*/  IMAD.MOV.U32 R27, RZ, RZ, R8 ;  /* 0x000000ffff1b7224 */ /* 0x000fe400078e0008 */
[----:B------:R-:W4:Y:S01]  /*21ee0*/  LDL.LU.64 R10, [R1+0x1d08] ;  /* 0x001d0800010a7983 */ /* 0x000f220000300a00 */
[----:B------:R-:W4:Y:S02]  /*21ef0*/  LDL.LU.64 R8, [R1+0x1d00] ;  /* 0x001d000001087983 */ /* 0x000f240000300a00 */
[C---:B----4-:R-:W-:Y:S11]  /*21f00*/  HMMA.16816.F32 R8, R20.reuse, R18, R8 ;  /* 0x000000121408723c */ /* 0x050ff60000001808 */
[----:B------:R-:W-:Y:S11]  /*21f10*/  @!UPT UIADD3 URZ, URZ, URZ, URZ ;  /* 0x0000003f3f3ff290 */ /* 0x000ff6000fffe03f */
[----:B------:R-:W-:Y:S01]  /*21f20*/  @!UPT UIADD3 URZ, URZ, URZ, URZ ;  /* 0x0000003f3f3ff290 */ /* 0x000fe2000fffe03f */
[----:B------:R-:W-:Y:S01]  /*21f30*/  STL.64 [R1+0x160], R8 ;  /* 0x0001600801007387 */ /* 0x000fe20000100a00 */
[----:B------:R0:W-:Y:S03]  /*21f40*/  STL.64 [R1+0x168], R10 ;  /* 0x0001680a01007387 */ /* 0x0001e60000100a00 */
[----:B0-----:R-:W2:Y:S01]  /*21f50*/  LDL.LU.64 R10, [R1+0x1cf8] ;  /* 0x001cf800010a7983 */ /* 0x001ea20000300a00 */
[----:B------:R0:W-:Y:S02]  /*21f60*/  STL.64 [R1+0x1c78], R18 ;  /* 0x001c781201007387 */ /* 0x0001e40000100a00 */
[----:B------:R-:W4:Y:S02]  /*21f70*/  LDL.LU R16, [R1+0x220] ;  /* 0x0002200001107983 */ /* 0x000f240000300800 */
[----:B------:R-:W4:Y:S01]  /*21f80*/  LDL.LU R17, [R1+0x224] ;  /* 0x0002240001117983 */ /* 0x000f220000300800 */
[----:B0-----:R-:W2:Y:S01]  /*21f90*/  LDL.LU R18, [R1+0x228] ;  /* 0x0002280001127983 */ /* 0x001ea20000300800 */
[----:B------:R-:W2:Y:S03]  /*21fa0*/  LDL.LU R19, [R1+0x22c] ;  /* 0x00022c0001137983 */ /* 0x000ea60000300800 */
[----:B--2---:R-:W-:Y:S01]  /*21fb0*/  STL.64 [R1+0x1c88], R18 ;  /* 0x001c881201007387 */ /* 0x004fe20000100a00 */
[----:B----4-:R0:W-:Y:S03]  /*21fc0*/  STL.64 [R1+0x1c80], R16 ;  /* 0x001c801001007387 */ /* 0x0101e60000100a00 */
[----:B0-----:R-:W2:Y:S01]  /*21fd0*/  LDL.LU R16, [R1+0x50] ;  /* 0x0000500001107983 */ /* 0x001ea20000300800 */
[----:B------:R-:W2:Y:S02]  /*21fe0*/  LDL.LU R17, [R1+0x54] ;  /* 0x0000540001117983 */ /* 0x000ea40000300800 */
[----:B------:R-:W4:Y:S02]  /*21ff0*/  LDL.LU R18, [R1+0x58] ;  /* 0x0000580001127983 */ /* 0x000f240000300800 */
[----:B------:R-:W4:Y:S01]  /*22000*/  LDL.LU R19, [R1+0x5c] ;  /* 0x00005c0001137983 */ /* 0x000f220000300800 */
[C---:B------:R-:W-:Y:S01]  /*22010*/  HMMA.16816.F32 R4, R20.reuse, R10, R4 ;  /* 0x0000000a1404723c */ /* 0x040fe20000001804 */
[----:B----4-:R-:W-:Y:S01]  /*22020*/  STL.64 [R1+0x1cb8], R18 ;  /* 0x001cb81201007387 */ /* 0x010fe20000100a00 */
[----:B--2---:R0:W-:Y:S03]  /*22030*/  STL.64 [R1+0x1cb0], R16 ;  /* 0x001cb01001007387 */ /* 0x0041e60000100a00 */
[----:B0-----:R-:W2:Y:S01]  /*22040*/  LDL.LU R16, [R1+0x90] ;  /* 0x0000900001107983 */ /* 0x001ea20000300800 */
[----:B------:R-:W2:Y:S02]  /*22050*/  LDL.LU R17, [R1+0x94] ;  /* 0x0000940001117983 */ /* 0x000ea40000300800 */
[----:B------:R-:W4:Y:S02]  /*22060*/  LDL.LU R18, [R1+0x98] ;  /* 0x0000980001127983 */ /* 0x000f240000300800 */
[----:B------:R-:W4:Y:S02]  /*22070*/  LDL.LU R19, [R1+0x9c] ;  /* 0x00009c0001137983 */ /* 0x000f240000300800 */
[----:B----4-:R-:W-:Y:S01]  /*22080*/  STL.64 [R1+0x1cd0], R18 ;  /* 0x001cd01201007387 */ /* 0x010fe20000100a00 */
[----:B--2---:R0:W-:Y:S03]  /*22090*/  STL.64 [R1+0x1cc8], R16 ;  /* 0x001cc81001007387 */ /* 0x0041e60000100a00 */
[----:B0-----:R-:W2:Y:S01]  /*220a0*/  LDL.LU R16, [R1+0xa0] ;  /* 0x0000a00001107983 */ /* 0x001ea20000300800 */
[----:B------:R-:W2:Y:S02]  /*220b0*/  LDL.LU R17, [R1+0xa4] ;  /* 0x0000a40001117983 */ /* 0x000ea40000300800 */
[----:B------:R-:W2:Y:S02]  /*220c0*/  LDL.LU R18, [R1+0xa8] ;  /* 0x0000a80001127983 */ /* 0x000ea40000300800 */
[----:B------:R-:W2:Y:S02]  /*220d0*/  LDL.LU R19, [R1+0xac] ;  /* 0x0000ac0001137983 */ /* 0x000ea40000300800 */
[----:B------:R-:W-:Y:S01]  /*220e0*/  STL.64 [R1+0x150], R4 ;  /* 0x0001500401007387 */ /* 0x000fe20000100a00 */
[----:B------:R0:W-:Y:S03]  /*220f0*/  STL.64 [R1+0x158], R6 ;  /* 0x0001580601007387 */ /* 0x0001e60000100a00 */
[----:B0-----:R-:W4:Y:S01]  /*22100*/  LDL.LU.64 R6, [R1+0x1cf0] ;  /* 0x001cf00001067983 */ /* 0x001f220000300a00 */
[----:B------:R0:W-:Y:S02]  /*22110*/  STL.64 [R1+0x1c60], R10 ;  /* 0x001c600a01007387 */ /* 0x0001e40000100a00 */
[----:B------:R-:W4:Y:S02]  /*22120*/  LDL.LU R8, [R1+0xb0] ;  /* 0x0000b00001087983 */ /* 0x000f240000300800 */
[----:B------:R-:W4:Y:S01]  /*22130*/  LDL.LU R9, [R1+0xb4] ;  /* 0x0000b40001097983 */ /* 0x000f220000300800 */
[----:B0-----:R-:W4:Y:S01]  /*22140*/  LDL.LU R10, [R1+0xb8] ;  /* 0x0000b800010a7983 */ /* 0x001f220000300800 */
[----:B------:R-:W4:Y:S03]  /*22150*/  LDL.LU R11, [R1+0xbc] ;  /* 0x0000bc00010b7983 */ /* 0x000f260000300800 */
[----:B------:R-:W0:Y:S02]  /*22160*/  S2R R5, SR_TID.X ;  /* 0x0000000000057919 */ /* 0x000e240000002100 */
[----:B0-----:R-:W-:Y:S01]  /*22170*/  LOP3.LUT R14, R5, 0x7, RZ, 0xc0, !PT ;  /* 0x00000007050e7812 */ /* 0x001fe200078ec0ff */
[----:B----4-:R-:W-:Y:S07]  /*22180*/  HMMA.16816.F32 R20, R20, R6, R8 ;  /* 0x000000061414723c */ /* 0x010fee0000001808 */
[----:B------:R-:W-:-:S02]  /*22190*/  IMAD.MOV.U32 R9, RZ, RZ, R6 ;  /* 0x000000ffff097224 */ /* 0x000fc400078e0006 */
[----:B------:R-:W-:Y:S11]  /*221a0*/  IMAD.MOV.U32 R8, RZ, RZ, R7 ;  /* 0x000000ffff087224 */ /* 0x000ff600078e0007 */
[----:B------:R-:W-:Y:S03]  /*221b0*/  @!UPT UIADD3 URZ, URZ, URZ, URZ ;  /* 0x0000003f3f3ff290 */ /* 0x000fe6000fffe03f */
[----:B------:R-:W-:Y:S01]  /*221c0*/  STL.64 [R1+0x4c0], R20 ;  /* 0x0004c01401007387 */ /* 0x000fe20000100a00 */
[----:B------:R0:W-:Y:S02]  /*221d0*/  STL.64 [R1+0x4c8], R22 ;  /* 0x0004c81601007387 */ /* 0x0001e40000100a00 */
[----:B------:R-:W2:Y:S02]  /*221e0*/  LDL.LU.64 R6, [R1+0x1ce8] ;  /* 0x001ce80001067983 */ /* 0x000ea40000300a00 */
[----:B------:R-:W2:Y:S01]  /*221f0*/  LDL.LU.64 R4, [R1+0x1ce0] ;  /* 0x001ce00001047983 */ /* 0x000ea20000300a00 */
[----:B------:R-:W1:Y:S02]  /*22200*/  S2R R25, SR_TID.X ;  /* 0x0000000000197919 */ /* 0x000e640000002100 */
[----:B-1----:R-:W-:Y:S02]  /*22210*/  IMAD.SHL.U32 R11, R25, 0x2, RZ ;  /* 0x00000002190b7824 */ /* 0x002fe400078e00ff */
[----:B0-----:R-:W-:-:S02]  /*22220*/  IMAD.MOV.U32 R22, RZ, RZ, R28 ;  /* 0x000000ffff167224 */ /* 0x001fc400078e001c */
[----:B------:R-:W-:Y:S01]  /*22230*/  IMAD.MOV.U32 R23, RZ, RZ, R29 ;  /* 0x000000ffff177224 */ /* 0x000fe200078e001d */
[----:B------:R-:W4:Y:S01]  /*22240*/  LDL.LU R28, [R1+0x1cdc] ;  /* 0x001cdc00011c7983 */ /* 0x000f220000300800 */
[----:B------:R-:W3:Y:S01]  /*22250*/  LDL.LU R29, [R1+0x1cd8] ;  /* 0x001cd800011d7983 */ /* 0x000ee20000300800 */
        /* <DEDUP_REMOVED lines=13> */
[----:B0-----:R-:W2:Y:S01]  /*22330*/  LDL.LU.64 R26, [R1+0x1ca8] ;  /* 0x001ca800011a7983 */ /* 0x001ea20000300a00 */
[----:B------:R-:W2:Y:S02]  /*22340*/  LDL.LU.64 R24, [R1+0x1ca0] ;  /* 0x001ca00001187983 */ /* 0x000ea40000300a00 */
[C---:B--2---:R-:W-:Y:S01]  /*22350*/  HMMA.16816.F32 R20, R4.reuse, R22, R24 ;  /* 0x000000160414723c */ /* 0x044fe20000001818 */
[----:B------:R-:W2:Y:S01]  /*22360*/  LDL.LU.64 R26, [R1+0x1c98] ;  /* 0x001c9800011a7983 */ /* 0x000ea20000300a00 */
[----:B------:R-:W4:Y:S11]  /*22370*/  LDL.LU.64 R24, [R1+0x1c90] ;  /* 0x001c900001187983 */ /* 0x000f360000300a00 */
[----:B------:R-:W-:Y:S10]  /*22380*/  @!UPT UIADD3 URZ, URZ, URZ, URZ ;  /* 0x0000003f3f3ff290 */ /* 0x000ff4000fffe03f */
[----:B------:R-:W-:Y:S01]  /*22390*/  STL.64 [R1+0xc0], R20 ;  /* 0x0000c01401007387 */ /* 0x000fe20000100a00 */
[----:B------:R-:W-:Y:S02]  /*223a0*/  STL.64 [R1+0xc8], R22 ;  /* 0x0000c81601007387 */ /* 0x000fe40000100a00 */
[----:B---3--:R-:W0:Y:S01]  /*223b0*/  LDSM.16.MT88.4 R20, [R15+0x4000] ;  /* 0x004000000f14783b */ /* 0x008e220000004200 */
[----:B--2---:R-:W-:Y:S11]  /*223c0*/  HMMA.16816.F32 R16, R4, R26, R16 ;  /* 0x0000001a0410723c */ /* 0x004ff60000001810 */
[----:B------:R-:W-:Y:S11]  /*223d0*/  @!UPT UIADD3 URZ, URZ, URZ, URZ ;  /* 0x0000003f3f3ff290 */ /* 0x000ff6000fffe03f */
[----:B------:R-:W-:Y:S01]  /*223e0*/  @!UPT UIADD3 URZ, URZ, URZ, URZ ;  /* 0x0000003f3f3ff290 */ /* 0x000fe2000fffe03f */
[----:B------:R-:W-:Y:S01]  /*223f0*/  STL.64 [R1+0xb0], R16 ;  /* 0x0000b01001007387 */ /* 0x000fe20000100a00 */
[----:B------:R-:W-:Y:S02]  /*22400*/  STL.64 [R1+0xb8], R18 ;  /* 0x0000b81201007387 */ /* 0x000fe40000100a00 */
[----:B0-----:R0:W-:Y:S02]  /*22410*/  STL.64 [R1+0x1c40], R22 ;  /* 0x001c401601007387 */ /* 0x0011e40000100a00 */
[----:B------:R1:W-:Y:S02]  /*22420*/  STL.64 [R1+0x1c38], R20 ;  /* 0x001c381401007387 */ /* 0x0003e40000100a00 */
[----:B0-----:R-:W-:Y:S02]  /*22430*/  IMAD.MOV.U32 R22, RZ, RZ, R9 ;  /* 0x000000ffff167224 */ /* 0x001fe400078e0009 */
[----:B------:R-:W-:-:S05]  /*22440*/  IMAD.MOV.U32 R23, RZ, RZ, R8 ;  /* 0x000000ffff177224 */ /* 0x000fca00078e0008 */
[----:B------:R0:W-:Y:S01]  /*22450*/  STL.64 [R1+0x1c58], R22 ;  /* 0x001c581601007387 */ /* 0x0001e20000100a00 */
[----:B-1----:R-:W2:Y:S02]  /*22460*/  LDL.LU R20, [R1+0x450] ;  /* 0x0004500001147983 */ /* 0x002ea40000300800 */
[----:B------:R-:W2:Y:S01]  /*22470*/  LDL.LU R21, [R1+0x454] ;  /* 0x0004540001157983 */ /* 0x000ea20000300800 */
[----:B0-----:R-:W3:Y:S01]  /*22480*/  LDL.LU R22, [R1+0x458] ;  /* 0x0004580001167983 */ /* 0x001ee20000300800 */
[----:B------:R-:W3:Y:S02]  /*22490*/  LDL.LU R23, [R1+0x45c] ;  /* 0x00045c0001177983 */ /* 0x000ee40000300800 */
[----:B------:R-:W-:-:S05]  /*224a0*/  IMAD R14, R14, 0x90, RZ ;  /* 0x000000900e0e7824 */ /* 0x000fca00078e02ff */
[----:B------:R-:W-:-:S04]  /*224b0*/  LOP3.LUT R14, R14, 0x30, R11, 0x78, !PT ;  /* 0x000000300e0e7812 */ /* 0x000fc800078e780b */
[----:B------:R-:W-:-:S05]  /*224c0*/  LOP3.LUT R14, R14, 0x40, RZ, 0x3c, !PT ;  /* 0x000000400e0e7812 */ /* 0x000fca00078e3cff */
[----:B------:R-:W0:Y:S02]  /*224d0*/  LDSM.16.M88.4 R16, [R14+0x8000] ;  /* 0x008000000e10783b */ /* 0x000e240000000200 */
[----:B0-----:R-:W-:Y:S02]  /*224e0*/  IMAD.MOV.U32 R9, RZ, RZ, R16 ;  /* 0x000000ffff097224 */ /* 0x001fe400078e0010 */
[----:B------:R-:W-:Y:S01]  /*224f0*/  IMAD.MOV.U32 R8, RZ, RZ, R17 ;  /* 0x000000ffff087224 */ /* 0x000fe200078e0011 */
[----:B---3--:R-:W-:Y:S01]  /*22500*/  STL.64 [R1+0x1c70], R22 ;  /* 0x001c701601007387 */ /* 0x008fe20000100a00 */
[----:B--2---:R0:W-:Y:S03]  /*22510*/  STL.64 [R1+0x1c68], R20 ;  /* 0x001c681401007387 */ /* 0x0041e60000100a00 */
[----:B0-----:R-:W2:Y:S01]  /*22520*/  LDL.LU R20, [R1+0x330] ;  /* 0x0003300001147983 */ /* 0x001ea20000300800 */
[----:B------:R-:W2:Y:S02]  /*22530*/  LDL.LU R21, [R1+0x334] ;  /* 0x0003340001157983 */ /* 0x000ea40000300800 */
[----:B------:R-:W-:Y:S02]  /*22540*/  STL.64 [R1+0x60], R16 ;  /* 0x0000601001007387 */ /* 0x000fe40000100a00 */
[----:B------:R0:W-:Y:S02]  /*22550*/  STL.64 [R1+0x68], R18 ;  /* 0x0000681201007387 */ /* 0x0001e40000100a00 */
[----:B0-----:R-:W3:Y:S01]  /*22560*/  LDL.LU.64 R18, [R1+0x1c88] ;  /* 0x001c880001127983 */ /* 0x001ee20000300a00 */
[----:B------:R-:W3:Y:S02]  /*22570*/  LDL.LU.64 R16, [R1+0x1c80] ;  /* 0x001c800001107983 */ /* 0x000ee40000300a00 */
[----:B------:R-:W-:-:S02]  /*22580*/  IMAD.MOV.U32 R26, RZ, RZ, R13 ;  /* 0x000000ffff1a7224 */ /* 0x000fc400078e000d */
[----:B------:R-:W-:Y:S02]  /*22590*/  IMAD.MOV.U32 R27, RZ, RZ, R12 ;  /* 0x000000ffff1b7224 */ /* 0x000fe400078e000c */
[----:B----4-:R-:W-:Y:S02]  /*225a0*/  IMAD.MOV.U32 R22, RZ, RZ, R25 ;  /* 0x000000ffff167224 */ /* 0x010fe400078e0019 */
[----:B------:R-:W-:-:S03]  /*225b0*/  IMAD.MOV.U32 R23, RZ, RZ, R24 ;  /* 0x000000ffff177224 */ /* 0x000fc600078e0018 */
[C---:B---3--:R-:W-:Y:S01]  /*225c0*/  HMMA.16816.F32 R24, R4.reuse, R26, R16 ;  /* 0x0000001a0418723c */ /* 0x048fe20000001810 */
[----:B------:R-:W2:Y:S11]  /*225d0*/  LDL.LU.64 R18, [R1+0x1c78] ;  /* 0x001c780001127983 */ /* 0x000eb60000300a00 */
[----:B------:R-:W-:Y:S11]  /*225e0*/  @!UPT UIADD3 URZ, URZ, URZ, URZ ;  /* 0x0000003f3f3ff290 */ /* 0x000ff6000fffe03f */
[----:B------:R-:W-:Y:S01]  /*225f0*/  STL.64 [R1+0xa0], R24 ;  /* 0x0000a01801007387 */ /* 0x000fe20000100a00 */
[----:B------:R-:W-:Y:S02]  /*22600*/  STL.64 [R1+0xa8], R26 ;  /* 0x0000a81a01007387 */ /* 0x000fe40000100a00 */
[----:B------:R-:W-:Y:S01]  /*22610*/  LDSM.16.M88.4 R24, [R14+0x8400] ;  /* 0x008400000e18783b */ /* 0x000fe20000000200 */
[----:B--2---:R-:W-:Y:S01]  /*22620*/  HMMA.16816.F32 R16, R4, R18, R20 ;  /* 0x000000120410723c */ /* 0x004fe20000001814 */
[----:B------:R-:W2:Y:S02]  /*22630*/  LDL.LU.64 R22, [R1+0x1c70] ;  /* 0x001c700001167983 */ /* 0x000ea40000300a00 */
[----:B------:R-:W2:Y:S11]  /*22640*/  LDL.LU.64 R20, [R1+0x1c68] ;  /* 0x001c680001147983 */ /* 0x000eb60000300a00 */
[----:B------:R-:W-:Y:S09]  /*22650*/  @!UPT UIADD3 URZ, URZ, URZ, URZ ;  /* 0x0000003f3f3ff290 */ /* 0x000ff2000fffe03f */
[----:B------:R0:W-:Y:S01]  /*22660*/  STL.64 [R1+0x90], R16 ;  /* 0x0000901001007387 */ /* 0x0001e20000100a00 */
[----:B------:R1:W-:Y:S03]  /*22670*/  STL.64 [R1+0x98], R18 ;  /* 0x0000981201007387 */ /* 0x0003e60000100a00 */
[----:B0-----:R-:W3:Y:S01]  /*22680*/  LDL.LU R16, [R1+0x310] ;  /* 0x0003100001107983 */ /* 0x001ee20000300800 */
[----:B------:R-:W3:Y:S02]  /*22690*/  LDL.LU R17, [R1+0x314] ;  /* 0x0003140001117983 */ /* 0x000ee40000300800 */
[----:B-1----:R-:W4:Y:S02]  /*226a0*/  LDL.LU R18, [R1+0x318] ;  /* 0x0003180001127983 */ /* 0x002f240000300800 */
[----:B------:R-:W4:Y:S02]  /*226b0*/  LDL.LU R19, [R1+0x31c] ;  /* 0x00031c0001137983 */ /* 0x000f240000300800 */
[----:B----4-:R-:W-:Y:S01]  /*226c0*/  STL.64 [R1+0x1c28], R18 ;  /* 0x001c281201007387 */ /* 0x010fe20000100a00 */
[----:B---3--:R0:W-:Y:S02]  /*226d0*/  STL.64 [R1+0x1c20], R16 ;  /* 0x001c201001007387 */ /* 0x0081e40000100a00 */
[----:B0-----:R-:W-:-:S02]  /*226e0*/  IMAD.MOV.U32 R16, RZ, RZ, R9 ;  /* 0x000000ffff107224 */ /* 0x001fc400078e0009 */
[----:B------:R-:W-:Y:S02]  /*226f0*/  IMAD.MOV.U32 R17, RZ, RZ, R8 ;  /* 0x000000ffff117224 */ /* 0x000fe400078e0008 */
[----:B------:R-:W0:Y:S04]  /*22700*/  LDSM.16.M88.4 R8, [R14+0x8800] ;  /* 0x008800000e08783b */ /* 0x000e280000000200 */
[----:B0-----:R-:W-:Y:S01]  /*22710*/  STL.64 [R1+0x40], R8 ;  /* 0x0000400801007387 */ /* 0x001fe20000100a00 */
[----:B------:R-:W-:Y:S02]  /*22720*/  IMAD.MOV.U32 R13, RZ, RZ, R8 ;  /* 0x000000ffff0d7224 */ /* 0x000fe400078e0008 */
[----:B------:R-:W-:Y:S02]  /*22730*/  STL.64 [R1+0x48], R10 ;  /* 0x0000480a01007387 */ /* 0x000fe40000100a00 */
[----:B------:R-:W-:-:S02]  /*22740*/  IMAD.MOV.U32 R12, RZ, RZ, R9 ;  /* 0x000000ffff0c7224 */ /* 0x000fc400078e0009 */
[----:B------:R-:W0:Y:S04]  /*22750*/  LDSM.16.M88.4 R8, [R14+0x8c00] ;  /* 0x008c00000e08783b */ /* 0x000e280000000200 */
[----:B0-----:R-:W-:Y:S01]  /*22760*/  STL.64 [R1+0x30], R8 ;  /* 0x0000300801007387 */ /* 0x001fe20000100a00 */
[----:B------:R0:W-:Y:S03]  /*22770*/  STL.64 [R1+0x38], R10 ;  /* 0x0000380a01007387 */ /* 0x0001e60000100a00 */
[----:B0-----:R-:W2:Y:S01]  /*22780*/  LDL.LU.64 R10, [R1+0x1c60] ;  /* 0x001c6000010a7983 */ /* 0x001ea20000300a00 */
[----:B------:R-:W-:Y:S02]  /*22790*/  IMAD.MOV.U32 R19, RZ, RZ, R8 ;  /* 0x000000ffff137224 */ /* 0x000fe400078e0008 */
[----:B------:R-:W-:-:S05]  /*227a0*/  IMAD.MOV.U32 R18, RZ, RZ, R9 ;  /* 0x000000ffff127224 */ /* 0x000fca00078e0009 */
[----:B------:R-:W-:Y:S01]  /*227b0*/  STL.64 [R1+0x1c50], R18 ;  /* 0x001c501201007387 */ /* 0x000fe20000100a00 */
[----:B------:R0:W-:Y:S03]  /*227c0*/  STL.64 [R1+0x1c48], R16 ;  /* 0x001c481001007387 */ /* 0x0001e60000100a00 */
[----:B0-----:R-:W3:Y:S01]  /*227d0*/  LDL.LU R16, [R1+0x460] ;  /* 0x0004600001107983 */ /* 0x001ee20000300800 */
[----:B------:R-:W3:Y:S02]  /*227e0*/  LDL.LU R17, [R1+0x464] ;  /* 0x0004640001117983 */ /* 0x000ee40000300800 */
[----:B------:R-:W3:Y:S02]  /*227f0*/  LDL.LU R18, [R1+0x468] ;  /* 0x0004680001127983 */ /* 0x000ee40000300800 */
[----:B------:R-:W3:Y:S01]  /*22800*/  LDL.LU R19, [R1+0x46c] ;  /* 0x00046c0001137983 */ /* 0x000ee20000300800 */
[----:B------:R-:W-:Y:S01]  /*22810*/  STL.64 [R1+0x50], R24 ;  /* 0x0000501801007387 */ /* 0x000fe20000100a00 */
[----:B------:R-:W-:Y:S02]  /*22820*/  STL.64 [R1+0x58], R26 ;  /* 0x0000581a01007387 */ /* 0x000fe40000100a00 */
[----:B------:R0:W-:Y:S02]  /*22830*/  STL.64 [R1+0x1c30], R24 ;  /* 0x001c301801007387 */ /* 0x0001e40000100a00 */
[----:B0-----:R-:W4:Y:S01]  /*22840*/  LDL.LU R24, [R1+0x320] ;  /* 0x0003200001187983 */ /* 0x001f220000300800 */
[----:B------:R-:W4:Y:S02]  /*22850*/  LDL.LU R25, [R1+0x324] ;  /* 0x0003240001197983 */ /* 0x000f240000300800 */
[----:B------:R-:W4:Y:S02]  /*22860*/  LDL.LU R26, [R1+0x328] ;  /* 0x00032800011a7983 */ /* 0x000f240000300800 */
[----:B------:R-:W4:Y:S01]  /*22870*/  LDL.LU R27, [R1+0x32c] ;  /* 0x00032c00011b7983 */ /* 0x000f220000300800 */
[C---:B--2---:R-:W-:Y:S01]  /*22880*/  HMMA.16816.F32 R8, R4.reuse, R10, R20 ;  /* 0x0000000a0408723c */ /* 0x044fe20000001814 */
[----:B------:R-:W3:Y:S11]  /*22890*/  LDL.LU.64 R22, [R1+0x1c58] ;  /* 0x001c580001167983 */ /* 0x000ef60000300a00 */
[----:B------:R-:W-:Y:S11]  /*228a0*/  @!UPT UIADD3 URZ, URZ, URZ, URZ ;  /* 0x0000003f3f3ff290 */ /* 0x000ff6000fffe03f */
[----:B------:R-:W-:Y:S01]  /*228b0*/  STL.64 [R1+0x360], R8 ;  /* 0x0003600801007387 */ /* 0x000fe20000100a00 */
[----:B------:R-:W-:Y:S02]  /*228c0*/  STL.64 [R1+0x368], R10 ;  /* 0x0003680a01007387 */ /* 0x000fe40000100a00 */
[----:B------:R-:W-:Y:S01]  /*228d0*/  LDSM.16.M88.4 R8, [R14+0x9000] ;  /* 0x009000000e08783b */ /* 0x000fe20000000200 */
[----:B---3--:R-:W-:Y:S01]  /*228e0*/  HMMA.16816.F32 R20, R4, R22, R16 ;  /* 0x000000160414723c */ /* 0x008fe20000001810 */
[----:B------:R-:W2:Y:S02]  /*228f0*/  LDL.LU.64 R18, [R1+0x1c50] ;  /* 0x001c500001127983 */ /* 0x000ea40000300a00 */
[----:B------:R-:W4:Y:S11]  /*22900*/  LDL.LU.64 R16, [R1+0x1c48] ;  /* 0x001c480001107983 */ /* 0x000f360000300a00 */
[----:B------:R-:W-:Y:S09]  /*22910*/  @!UPT UIADD3 URZ, URZ, URZ, URZ ;  /* 0x0000003f3f3ff290 */ /* 0x000ff2000fffe03f */
[----:B------:R-:W-:Y:S01]  /*22920*/  STL.64 [R1+0x70], R20 ;  /* 0x0000701401007387 */ /* 0x000fe20000100a00 */
[----:B------:R-:W-:Y:S02]  /*22930*/  STL.64 [R1+0x78], R22 ;  /* 0x0000781601007387 */ /* 0x000fe40000100a00 */
[----:B------:R-:W0:Y:S04]  /*22940*/  LDSM.16.M88.4 R20, [R14+0x9400] ;  /* 0x009400000e14783b */ /* 0x000e280000000200 */
[----:B--2---:R-:W-:Y:S02]  /*22950*/  IMAD.MOV.U32 R4, RZ, RZ, R19 ;  /* 0x000000ffff047224 */ /* 0x004fe400078e0013 */
[----:B------:R-:W-:-:S05]  /*22960*/  IMAD.MOV.U32 R5, RZ, RZ, R18 ;  /* 0x000000ffff057224 */ /* 0x000fca00078e0012 */
[----:B------:R-:W-:Y:S01]  /*22970*/  STL.64 [R1+0x1c08], R4 ;  /* 0x001c080401007387 */ /* 0x000fe20000100a00 */
[----:B0-----:R-:W-:Y:S02]  /*22980*/  STL.64 [R1+0x10], R20 ;  /* 0x0000101401007387 */ /* 0x001fe40000100a00 */
[----:B------:R0:W-:Y:S02]  /*22990*/  STL.64 [R1+0x18], R22 ;  /* 0x0000181601007387 */ /* 0x0001e40000100a00 */
[----:B0-----:R-:W4:Y:S01]  /*229a0*/  LDL.LU.64 R22, [R1+0x1c40] ;  /* 0x001c400001167983 */ /* 0x001f220000300a00 */
[----:B------:R-:W4:Y:S02]  /*229b0*/  LDL.LU.64 R20, [R1+0x1c38] ;  /* 0x001c380001147983 */ /* 0x000f240000300a00 */
[----:B----4-:R-:W-:Y:S01]  /*229c0*/  HMMA.16816.F32 R16, R20, R16, R24 ;  /* 0x000000101410723c */ /* 0x010fe20000001818 */
[----:B------:R-:W2:Y:S01]  /*229d0*/  LDL.LU.64 R24, [R1+0x1c30] ;  /* 0x001c300001187983 */ /* 0x000ea20000300a00 */
[----:B------:R-:W-:Y:S02]  /*229e0*/  STL.64 [R1+0x20], R8 ;  /* 0x0000200801007387 */ /* 0x000fe40000100a00 */
[----:B------:R-:W-:Y:S11]  /*229f0*/  STL.64 [R1+0x28], R10 ;  /* 0x0000280a01007387 */ /* 0x000ff60000100a00 */
[----:B------:R-:W-:Y:S08]  /*22a00*/  @!UPT UIADD3 URZ, URZ, URZ, URZ ;  /* 0x0000003f3f3ff290 */ /* 0x000ff0000fffe03f */
[----:B------:R-:W-:Y:S01]  /*22a10*/  STL.64 [R1+0x350], R16 ;  /* 0x0003501001007387 */ /* 0x000fe20000100a00 */
[----:B------:R-:W-:Y:S02]  /*22a20*/  STL.64 [R1+0x358], R18 ;  /* 0x0003581201007387 */ /* 0x000fe40000100a00 */
[----:B------:R0:W-:Y:S02]  /*22a30*/  STL.64 [R1+0x1c00], R8 ;  /* 0x001c000801007387 */ /* 0x0001e40000100a00 */
[----:B------:R-:W1:Y:S01]  /*22a40*/  LDSM.16.M88.4 R16, [R14+0x9800] ;  /* 0x009800000e10783b */ /* 0x000e620000000200 */
[----:B0-----:R-:W3:Y:S03]  /*22a50*/  LDL.LU R8, [R1+0x2f0] ;  /* 0x0002f00001087983 */ /* 0x001ee60000300800 */
[----:B------:R-:W3:Y:S02]  /*22a60*/  LDL.LU R9, [R1+0x2f4] ;  /* 0x0002f40001097983 */ /* 0x000ee40000300800 */
[----:B------:R-:W4:Y:S02]  /*22a70*/  LDL.LU R10, [R1+0x2f8] ;  /* 0x0002f800010a7983 */ /* 0x000f240000300800 */
[----:B------:R-:W4:Y:S02]  /*22a80*/  LDL.LU R11, [R1+0x2fc] ;  /* 0x0002fc00010b7983 */ /* 0x000f240000300800 */
[----:B------:R-:W-:-:S02]  /*22a90*/  IMAD.MOV.U32 R4, RZ, RZ, R13 ;  /* 0x000000ffff047224 */ /* 0x000fc400078e000d */
[----:B------:R-:W-:Y:S02]  /*22aa0*/  IMAD.MOV.U32 R5, RZ, RZ, R12 ;  /* 0x000000ffff057224 */ /* 0x000fe400078e000c */
[----:B-1----:R-:W-:Y:S02]  /*22ab0*/  IMAD.MOV.U32 R13, RZ, RZ, R16 ;  /* 0x000000ffff0d7224 */ /* 0x002fe400078e0010 */
[----:B------:R-:W-:Y:S01]  /*22ac0*/  IMAD.MOV.U32 R12, RZ, RZ, R17 ;  /* 0x000000ffff0c7224 */ /* 0x000fe200078e0011 */
[----:B----4-:R-:W-:Y:S01]  /*22ad0*/  STL.64 [R1+0x1c18], R10 ;  /* 0x001c180a01007387 */ /* 0x010fe20000100a00 */
[----:B---3--:R0:W-:Y:S03]  /*22ae0*/  STL.64 [R1+0x1c10], R8 ;  /* 0x001c100801007387 */ /* 0x0081e60000100a00 */
[----:B0-----:R-:W3:Y:S01]  /*22af0*/  LDL.LU R8, [R1+0x300] ;  /* 0x0003000001087983 */ /* 0x001ee20000300800 */
[----:B------:R-:W3:Y:S02]  /*22b00*/  LDL.LU R9, [R1+0x304] ;  /* 0x0003040001097983 */ /* 0x000ee40000300800 */
[----:B------:R-:W3:Y:S02]  /*22b10*/  LDL.LU R10, [R1+0x308] ;  /* 0x00030800010a7983 */ /* 0x000ee40000300800 */
[----:B------:R-:W-:Y:S01]  /*22b20*/  STL.64 [R1], R16 ;  /* 0x0000001001007387 */ /* 0x000fe20000100a00 */
[----:B------:R0:W-:Y:S04]  /*22b30*/  STL.64 [R1+0x8], R18 ;  /* 0x0000081201007387 */ /* 0x0001e80000100a00 */
[----:B0-----:R-:W2:Y:S01]  /*22b40*/  LDL.LU.64 R18, [R1+0x1c28] ;  /* 0x001c280001127983 */ /* 0x001ea20000300a00 */
[----:B------:R-:W2:Y:S02]  /*22b50*/  LDL.LU.64 R16, [R1+0x1c20] ;  /* 0x001c200001107983 */ /* 0x000ea40000300a00 */
[----:B------:R-:W-:Y:S01]  /*22b60*/  IMAD.MOV.U32 R11, RZ, RZ, R29 ;  /* 0x000000ffff0b7224 */ /* 0x000fe200078e001d */
[C---:B--2---:R-:W-:Y:S11]  /*22b70*/  HMMA.16816.F32 R16, R20.reuse, R24, R16 ;  /* 0x000000181410723c */ /* 0x044ff60000001810 */
[----:B------:R-:W-:Y:S11]  /*22b80*/  @!UPT UIADD3 URZ, URZ, URZ, URZ ;  /* 0x0000003f3f3ff290 */ /* 0x000ff6000fffe03f */
[----:B------:R-:W-:Y:S01]  /*22b90*/  @!UPT UIADD3 URZ, URZ, URZ, URZ ;  /* 0x0000003f3f3ff290 */ /* 0x000fe2000fffe03f */
[----:B------:R0:W-:Y:S02]  /*22ba0*/  STL.64 [R1+0x340], R16 ;  /* 0x0003401001007387 */ /* 0x0001e40000100a00 */
[----:B0-----:R-:W-:Y:S02]  /*22bb0*/  IMAD.MOV.U32 R17, RZ, RZ, R24 ;  /* 0x000000ffff117224 */ /* 0x001fe400078e0018 */
[----:B------:R-:W-:Y:S02]  /*22bc0*/  IMAD.MOV.U32 R16, RZ, RZ, R25 ;  /* 0x000000ffff107224 */ /* 0x000fe400078e0019 */
[----:B------:R-:W0:Y:S01]  /*22bd0*/  LDSM.16.M88.4 R24, [R14+0x9c00] ;  /* 0x009c00000e18783b */ /* 0x000e220000000200 */
[----:B---3--:R-:W-:Y:S03]  /*22be0*/  HMMA.16816.F32 R4, R20, R4, R8 ;  /* 0x000000041404723c */ /* 0x008fe60000001808 */
[----:B------:R-:W-:Y:S04]  /*22bf0*/  STL.64 [R1+0x348], R18 ;  /* 0x0003481201007387 */ /* 0x000fe80000100a00 */
[----:B0-----:R-:W-:Y:S01]  /*22c00*/  STL [R1+0x17fc], R26 ;  /* 0x0017fc1a01007387 */ /* 0x001fe20000100800 */
[----:B------:R-:W-:Y:S02]  /*22c10*/  STL [R1+0x17f8], R27 ;  /* 0x0017f81b01007387 */ /* 0x000fe40000100800 */
[----:B------:R0:W-:Y:S02]  /*22c20*/  STL.64 [R1+0x1bd8], R24 ;  /* 0x001bd81801007387 */ /* 0x0001e40000100a00 */
[----:B------:R-:W2:Y:S01]  /*22c30*/  LDL.LU.64 R10, [R1+0x1c18] ;  /* 0x001c1800010a7983 */ /* 0x000ea20000300a00 */
[----:B------:R-:W2:Y:S10]  /*22c40*/  LDL.LU.64 R8, [R1+0x1c10] ;  /* 0x001c100001087983 */ /* 0x000eb40000300a00 */
[----:B------:R1:W-:Y:S02]  /*22c50*/  STL [R1+0x330], R4 ;  /* 0x0003300401007387 */ /* 0x0003e40000100800 */
[----:B0-----:R-:W-:-:S02]  /*22c60*/  IMAD.MOV.U32 R25, RZ, RZ, R3 ;  /* 0x000000ffff197224 */ /* 0x001fc400078e0003 */
[----:B------:R-:W-:Y:S02]  /*22c70*/  IMAD.MOV.U32 R3, RZ, RZ, R5 ;  /* 0x000000ffff037224 */ /* 0x000fe400078e0005 */
[----:B-1----:R-:W2:Y:S01]  /*22c80*/  LDL.LU.64 R4, [R1+0x1c08] ;  /* 0x001c080001047983 */ /* 0x002ea20000300a00 */
[----:B------:R-:W-:Y:S02]  /*22c90*/  IMAD.MOV.U32 R27, RZ, RZ, R0 ;  /* 0x000000ffff1b7224 */ /* 0x000fe400078e0000 */
[----:B------:R-:W-:Y:S02]  /*22ca0*/  IMAD.MOV.U32 R0, RZ, RZ, R7 ;  /* 0x000000ffff007224 */ /* 0x000fe400078e0007 */
[----:B------:R-:W-:Y:S02]  /*22cb0*/  IMAD.MOV.U32 R26, RZ, RZ, R2 ;  /* 0x000000ffff1a7224 */ /* 0x000fe400078e0002 */
[----:B------:R-:W-:Y:S01]  /*22cc0*/  IMAD.MOV.U32 R2, RZ, RZ, R6 ;  /* 0x000000ffff027224 */ /* 0x000fe200078e0006 */
[----:B------:R-:W-:Y:S01]  /*22cd0*/  STL [R1+0x1868], R0 ;  /* 0x0018680001007387 */ /* 0x000fe20000100800 */
[----:B------:R-:W-:Y:S03]  /*22ce0*/  STL [R1+0x1864], R3 ;  /* 0x0018640301007387 */ /* 0x000fe60000100800 */
[----:B------:R-:W-:Y:S02]  /*22cf0*/  STL [R1+0x1860], R2 ;  /* 0x0018600201007387 */ /* 0x000fe40000100800 */
[----:B------:R-:W-:Y:S01]  /*22d00*/  IMAD.MOV.U32 R24, RZ, RZ, R28 ;  /* 0x000000ffff187224 */ /* 0x000fe200078e001c */
[C---:B--2---:R-:W-:Y:S01]  /*22d10*/  HMMA.16816.F32 R4, R20.reuse, R4, R8 ;  /* 0x000000041404723c */ /* 0x044fe20000001808 */
[----:B------:R-:W2:Y:S11]  /*22d20*/  LDL.LU.64 R8, [R1+0x1c00] ;  /* 0x001c000001087983 */ /* 0x000eb60000300a00 */
[----:B------:R-:W-:Y:S11]  /*22d30*/  @!UPT UIADD3 URZ, URZ, URZ, URZ ;  /* 0x0000003f3f3ff290 */ /* 0x000ff6000fffe03f */
[----:B------:R-:W-:Y:S01]  /*22d40*/  STL.64 [R1+0x320], R4 ;  /* 0x0003200401007387 */ /* 0x000fe20000100a00 */
[----:B------:R-:W-:Y:S02]  /*22d50*/  IMAD.MOV.U32 R29, RZ, RZ, R6 ;  /* 0x000000ffff1d7224 */ /* 0x000fe400078e0006 */
[----:B------:R-:W-:Y:S02]  /*22d60*/  IMAD.MOV.U32 R28, RZ, RZ, R7 ;  /* 0x000000ffff1c7224 */ /* 0x000fe400078e0007 */
[----:B------:R-:W0:Y:S04]  /*22d70*/  LDSM.16.MT88.4 R4, [R15+0x4080] ;  /* 0x004080000f04783b */ /* 0x000e280000004200 */
[----:B------:R-:W-:Y:S01]  /*22d80*/  STL [R1+0x1870], R28 ;  /* 0x0018701c01007387 */ /* 0x000fe20000100800 */
[----:B------:R-:W-:Y:S03]  /*22d90*/  STL [R1+0x186c], R29 ;  /* 0x00186c1d01007387 */ /* 0x000fe60000100800 */
[----:B0-----:R-:W-:Y:S01]  /*22da0*/  STL.64 [R1+0x1bd0], R6 ;  /* 0x001bd00601007387 */ /* 0x001fe20000100a00 */
[----:B------:R-:W-:Y:S01]  /*22db0*/  STL.64 [R1+0x1bc8], R4 ;  /* 0x001bc80401007387 */ /* 0x000fe20000100a00 */
[----:B--2---:R-:W-:Y:S11]  /*22dc0*/  HMMA.16816.F32 R8, R20, R8, R24 ;  /* 0x000000081408723c */ /* 0x004ff60000001818 */
[----:B------:R-:W-:Y:S11]  /*22dd0*/  @!UPT UIADD3 URZ, URZ, URZ, URZ ;  /* 0x0000003f3f3ff290 */ /* 0x000ff6000fffe03f */
[----:B------:R-:W-:Y:S01]  /*22de0*/  @!UPT UIADD3 URZ, URZ, URZ, URZ ;  /* 0x0000003f3f3ff290 */ /* 0x000fe2000fffe03f */
[----:B------:R-:W-:Y:S01]  /*22df0*/  STL [R1+0x310], R8 ;  /* 0x0003100801007387 */ /* 0x000fe20000100800 */
[----:B------:R-:W2:Y:S02]  /*22e00*/  LDL.LU R24, [R1+0x540] ;  /* 0x0005400001187983 */ /* 0x000ea40000300800 */
[----:B------:R-:W2:Y:S02]  /*22e10*/  LDL.LU R25, [R1+0x544] ;  /* 0x0005440001197983 */ /* 0x000ea40000300800 */
[----:B------:R-:W3:Y:S01]  /*22e20*/  LDL.LU R26, [R1+0x548] ;  /* 0x00054800011a7983 */ /* 0x000ee20000300800 */
[----:B------:R-:W3:Y:S04]  /*22e30*/  LDL.LU R27, [R1+0x54c] ;  /* 0x00054c00011b7983 */ /* 0x000ee80000300800 */
[----:B---3--:R-:W-:Y:S01]  /*22e40*/  STL.64 [R1+0x1be8], R26 ;  /* 0x001be81a01007387 */ /* 0x008fe20000100a00 */
[----:B--2---:R0:W-:Y:S03]  /*22e50*/  STL.64 [R1+0x1be0], R24 ;  /* 0x001be01801007387 */ /* 0x0041e60000100a00 */
[----:B0-----:R-:W2:Y:S01]  /*22e60*/  LDL.LU R24, [R1+0x4b0] ;  /* 0x0004b00001187983 */ /* 0x001ea20000300800 */
[----:B------:R-:W2:Y:S02]  /*22e70*/  LDL.LU R25, [R1+0x4b4] ;  /* 0x0004b40001197983 */ /* 0x000ea40000300800 */
[----:B------:R-:W2:Y:S02]  /*22e80*/  LDL.LU R26, [R1+0x4b8] ;  /* 0x0004b800011a7983 */ /* 0x000ea40000300800 */
[----:B------:R-:W2:Y:S01]  /*22e90*/  LDL.LU R27, [R1+0x4bc] ;  /* 0x0004bc00011b7983 */ /* 0x000ea20000300800 */
[----:B------:R-:W3:Y:S01]  /*22ea0*/  LDL R19, [R1+0x11e4] ;  /* 0x0011e40001137983 */ /* 0x000ee20000100800 */
[----:B------:R-:W-:-:S02]  /*22eb0*/  IMAD.MOV.U32 R0, RZ, RZ, R9 ;  /* 0x000000ffff007224 */ /* 0x000fc400078e0009 */
[----:B------:R-:W-:Y:S02]  /*22ec0*/  IMAD.MOV.U32 R3, RZ, RZ, R10 ;  /* 0x000000ffff037224 */ /* 0x000fe400078e000a */
[----:B------:R-:W-:Y:S02]  /*22ed0*/  IMAD.MOV.U32 R2, RZ, RZ, R11 ;  /* 0x000000ffff027224 */ /* 0x000fe400078e000b */
[----:B------:R-:W0:Y:S04]  /*22ee0*/  LDSM.16.MT88.4 R8, [R15+0x4100] ;  /* 0x004100000f08783b */ /* 0x000e280000004200 */
[----:B---3--:R-:W-:Y:S01]  /*22ef0*/  STL [R1+0x1bf8], R19 ;  /* 0x001bf81301007387 */ /* 0x008fe20000100800 */
[----:B------:R1:W-:Y:S03]  /*22f00*/  STL.64 [R1+0x1bf0], R16 ;  /* 0x001bf01001007387 */ /* 0x0003e60000100a00 */
[----:B-1----:R-:W2:Y:S01]  /*22f10*/  LDL.64 R16, [R1+0x10] ;  /* 0x0000100001107983 */ /* 0x002ea20000100a00 */
[----:B------:R-:W3:Y:S02]  /*22f20*/  LDL.LU R4, [R1+0x210] ;  /* 0x0002100001047983 */ /* 0x000ee40000300800 */
[----:B------:R-:W3:Y:S02]  /*22f30*/  LDL.LU R5, [R1+0x214] ;  /* 0x0002140001057983 */ /* 0x000ee40000300800 */
[----:B------:R-:W3:Y:S01]  /*22f40*/  LDL.LU R6, [R1+0x218] ;  /* 0x0002180001067983 */ /* 0x000ee20000300800 */
[----:B------:R-:W3:Y:S01]  /*22f50*/  LDL.LU R7, [R1+0x21c] ;  /* 0x00021c0001077983 */ /* 0x000ee20000300800 */
[----:B------:R-:W-:Y:S02]  /*22f60*/  STL [R1+0x187c], R2 ;  /* 0x00187c0201007387 */ /* 0x000fe40000100800 */
[----:B------:R-:W-:Y:S02]  /*22f70*/  STL [R1+0x1878], R3 ;  /* 0x0018780301007387 */ /* 0x000fe40000100800 */
[----:B------:R-:W-:Y:S01]  /*22f80*/  STL [R1+0x1874], R0 ;  /* 0x0018740001007387 */ /* 0x000fe20000100800 */
[----:B0-----:R0:W-:Y:S01]  /*22f90*/  STL.64 [R1+0x1b68], R10 ;  /* 0x001b680a01007387 */ /* 0x0011e20000100a00 */
[----:B------:R-:W-:Y:S02]  /*22fa0*/  STL.64 [R1+0x1b60], R8 ;  /* 0x001b600801007387 */ /* 0x000fe40000100a00 */
[----:B------:R-:W4:Y:S01]  /*22fb0*/  LDL.LU R19, [R1+0x1bf8] ;  /* 0x001bf80001137983 */ /* 0x000f220000300800 */
[----:B--2---:R-:W-:Y:S01]  /*22fc0*/  HMMA.16816.F32 R24, R20, R16, R24 ;  /* 0x000000101418723c */ /* 0x004fe20000001818 */
[----:B0-----:R-:W-:-:S02]  /*22fd0*/  IMAD.MOV.U32 R11, RZ, RZ, R16 ;  /* 0x000000ffff0b7224 */ /* 0x001fc400078e0010 */
[----:B------:R-:W-:Y:S02]  /*22fe0*/  IMAD.MOV.U32 R10, RZ, RZ, R17 ;  /* 0x000000ffff0a7224 */ /* 0x000fe400078e0011 */
[----:B------:R-:W2:Y:S11]  /*22ff0*/  LDL.LU.64 R16, [R1+0x1bf0] ;  /* 0x001bf00001107983 */ /* 0x000eb60000300a00 */
[----:B------:R-:W-:Y:S07]  /*23000*/  @!UPT UIADD3 URZ, URZ, URZ, URZ ;  /* 0x0000003f3f3ff290 */ /* 0x000fee000fffe03f */
[----:B------:R0:W-:Y:S01]  /*23010*/  STL.64 [R1+0x300], R24 ;  /* 0x0003001801007387 */ /* 0x0001e20000100a00 */
[----:B------:R-:W-:Y:S02]  /*23020*/  IMAD.MOV.U32 R28, RZ, RZ, R26 ;  /* 0x000000ffff1c7224 */ /* 0x000fe400078e001a */
[----:B------:R-:W-:Y:S02]  /*23030*/  IMAD.MOV.U32 R29, RZ, RZ, R27 ;  /* 0x000000ffff1d7224 */ /* 0x000fe400078e001b */
[----:B------:R-:W3:Y:S04]  /*23040*/  LDL.LU.64 R26, [R1+0x1be8] ;  /* 0x001be800011a7983 */ /* 0x000ee80000300a00 */
[----:B0-----:R-:W3:Y:S01]  /*23050*/  LDL.LU.64 R24, [R1+0x1be0] ;  /* 0x001be00001187983 */ /* 0x001ee20000300a00 */
[----:B------:R-:W-:-:S02]  /*23060*/  IMAD.MOV.U32 R8, RZ, RZ, R13 ;  /* 0x000000ffff087224 */ /* 0x000fc400078e000d */
[----:B------:R-:W-:Y:S02]  /*23070*/  IMAD.MOV.U32 R9, RZ, RZ, R12 ;  /* 0x000000ffff097224 */ /* 0x000fe400078e000c */
[----:B------:R-:W0:Y:S01]  /*23080*/  LDSM.16.MT88.4 R12, [R15+0x4180] ;  /* 0x004180000f0c783b */ /* 0x000e220000004200 */
[----:B------:R-:W-:Y:S02]  /*23090*/  STL [R1+0x18f0], R29 ;  /* 0x0018f01d01007387 */ /* 0x000fe40000100800 */
[----:B------:R-:W-:Y:S01]  /*230a0*/  STL [R1+0x1880], R28 ;  /* 0x0018801c01007387 */ /* 0x000fe20000100800 */
[----:B0-----:R-:W-:Y:S01]  /*230b0*/  STL.64 [R1+0x1af0], R14 ;  /* 0x001af00e01007387 */ /* 0x001fe20000100a00 */
[----:B------:R2:W-:Y:S02]  /*230c0*/  STL.64 [R1+0x1ae8], R12 ;  /* 0x001ae80c01007387 */ /* 0x0005e40000100a00 */
[----:B--2---:R-:W-:Y:S02]  /*230d0*/  IMAD.MOV.U32 R12, RZ, RZ, R17 ;  /* 0x000000ffff0c7224 */ /* 0x004fe400078e0011 */
[----:B------:R-:W-:-:S02]  /*230e0*/  IMAD.MOV.U32 R13, RZ, RZ, R16 ;  /* 0x000000ffff0d7224 */ /* 0x000fc400078e0010 */
[----:B----4-:R-:W0:Y:S04]  /*230f0*/  LDSM.16.MT88.4 R16, [R19+0x4000] ;  /* 0x004000001310783b */ /* 0x010e280000004200 */
[----:B------:R1:W-:Y:S04]  /*23100*/  STL.64 [R1+0x1bc0], R12 ;  /* 0x001bc00c01007387 */ /* 0x0003e80000100a00 */
[----:B-1----:R-:W2:Y:S01]  /*23110*/  LDL.LU R12, [R1+0x5c0] ;  /* 0x0005c000010c7983 */ /* 0x002ea20000300800 */
[----:B------:R-:W2:Y:S02]  /*23120*/  LDL.LU R13, [R1+0x5c4] ;  /* 0x0005c400010d7983 */ /* 0x000ea40000300800 */
[----:B------:R-:W2:Y:S02]  /*23130*/  LDL.LU R14, [R1+0x5c8] ;  /* 0x0005c800010e7983 */ /* 0x000ea40000300800 */
[----:B------:R-:W2:Y:S01]  /*23140*/  LDL.LU R15, [R1+0x5cc] ;  /* 0x0005cc00010f7983 */ /* 0x000ea20000300800 */
[C---:B---3--:R-:W-:Y:S11]  /*23150*/  HMMA.16816.F32 R24, R20.reuse, R8, R24 ;  /* 0x000000081418723c */ /* 0x048ff60000001818 */
[----:B------:R-:W-:Y:S11]  /*23160*/  @!UPT UIADD3 URZ, URZ, URZ, URZ ;  /* 0x0000003f3f3ff290 */ /* 0x000ff6000fffe03f */
[----:B------:R-:W-:Y:S01]  /*23170*/  @!UPT UIADD3 URZ, URZ, URZ, URZ ;  /* 0x0000003f3f3ff290 */ /* 0x000fe2000fffe03f */
[----:B------:R1:W-:Y:S01]  /*23180*/  STL.64 [R1+0x2f0], R24 ;  /* 0x0002f01801007387 */ /* 0x0003e20000100a00 */
[----:B------:R-:W-:Y:S03]  /*23190*/  STL.64 [R1+0x2f8], R26 ;  /* 0x0002f81a01007387 */ /* 0x000fe60000100a00 */
[----:B-1----:R-:W3:Y:S01]  /*231a0*/  LDL.LU.64 R24, [R1+0x1bd8] ;  /* 0x001bd80001187983 */ /* 0x002ee20000300a00 */
[----:B------:R-:W-:Y:S02]  /*231b0*/  STL.64 [R1+0x1b80], R8 ;  /* 0x001b800801007387 */ /* 0x000fe40000100a00 */
[----:B0-----:R-:W-:Y:S02]  /*231c0*/  STL.64 [R1+0x1a60], R18 ;  /* 0x001a601201007387 */ /* 0x001fe40000100a00 */
[----:B------:R0:W-:Y:S02]  /*231d0*/  STL.64 [R1+0x1a58], R16 ;  /* 0x001a581001007387 */ /* 0x0001e40000100a00 */
[----:B0-----:R-:W4:Y:S01]  /*231e0*/  LDL.64 R16, [R1+0x20] ;  /* 0x0000200001107983 */ /* 0x001f220000100a00 */
[----:B---3--:R-:W-:Y:S03]  /*231f0*/  HMMA.16816.F32 R20, R20, R24, R4 ;  /* 0x000000181414723c */ /* 0x008fe60000001804 */
[----:B----4-:R0:W-:Y:S11]  /*23200*/  STL.64 [R1+0x1ba0], R16 ;  /* 0x001ba01001007387 */ /* 0x0101f60000100a00 */
[----:B------:R-:W-:Y:S10]  /*23210*/  @!UPT UIADD3 URZ, URZ, URZ, URZ ;  /* 0x0000003f3f3ff290 */ /* 0x000ff4000fffe03f */
[----:B------:R-:W-:Y:S02]  /*23220*/  IMAD.MOV.U32 R0, RZ, RZ, R23 ;  /* 0x000000ffff007224 */ /* 0x000fe400078e0017 */
[----:B------:R-:W-:Y:S01]  /*23230*/  IMAD.MOV.U32 R3, RZ, RZ, R22 ;  /* 0x000000ffff037224 */ /* 0x000fe200078e0016 */
[----:B0-----:R-:W3:Y:S01]  /*23240*/  LDL.LU R16, [R1+0x5b0] ;  /* 0x0005b00001107983 */ /* 0x001ee20000300800 */
[----:B------:R-:W3:Y:S02]  /*23250*/  LDL.LU R17, [R1+0x5b4] ;  /* 0x0005b40001117983 */ /* 0x000ee40000300800 */
[----:B------:R-:W3:Y:S02]  /*23260*/  LDL.LU R18, [R1+0x5b8] ;  /* 0x0005b80001127983 */ /* 0x000ee40000300800 */
[----:B------:R-:W3:Y:S02]  /*23270*/  LDL.LU R19, [R1+0x5bc] ;  /* 0x0005bc0001137983 */ /* 0x000ee40000300800 */
[----:B------:R-:W-:Y:S01]  /*23280*/  IMAD.MOV.U32 R2, RZ, RZ, R21 ;  /* 0x000000ffff027224 */ /* 0x000fe200078e0015 */
[----:B------:R-:W2:Y:S01]  /*23290*/  LDL.LU.64 R6, [R1+0x1bd0] ;  /* 0x001bd00001067983 */ /* 0x000ea20000300a00 */
[----:B------:R-:W2:Y:S02]  /*232a0*/  LDL.LU.64 R4, [R1+0x1bc8] ;  /* 0x001bc80001047983 */ /* 0x000ea40000300a00 */
[----:B------:R-:W-:Y:S02]  /*232b0*/  STL [R1+0x1968], R0 ;  /* 0x0019680001007387 */ /* 0x000fe40000100800 */
[----:B------:R-:W-:Y:S01]  /*232c0*/  STL [R1+0x1954], R3 ;  /* 0x0019540301007387 */ /* 0x000fe20000100800 */
[----:B------:R0:W-:Y:S04]  /*232d0*/  STL [R1+0x1950], R2 ;  /* 0x0019500201007387 */ /* 0x0001e80000100800 */
[----:B0-----:R-:W4:Y:S01]  /*232e0*/  LDL R2, [R1+0x11e4] ;  /* 0x0011e40001027983 */ /* 0x001f220000100800 */
[----:B------:R-:W-:-:S05]  /*232f0*/  IMAD.MOV.U32 R28, RZ, RZ, R20 ;  /* 0x000000ffff1c7224 */ /* 0x000fca00078e0014 */
[----:B------:R-:W-:Y:S04]  /*23300*/  STL [R1+0x18f4], R28 ;  /* 0x0018f41c01007387 */ /* 0x000fe80000100800 */
[----:B----4-:R-:W0:Y:S04]  /*23310*/  LDSM.16.MT88.4 R20, [R2+0x4080] ;  /* 0x004080000214783b */ /* 0x010e280000004200 */
[----:B0-----:R-:W-:Y:S01]  /*23320*/  STL.64 [R1+0x19f0], R22 ;  /* 0x0019f01601007387 */ /* 0x001fe20000100a00 */
[----:B------:R0:W-:Y:S03]  /*23330*/  STL.64 [R1+0x19e8], R20 ;  /* 0x0019e81401007387 */ /* 0x0001e60000100a00 */
[----:B0-----:R-:W2:Y:S04]  /*23340*/  LDL R20, [R1+0x60] ;  /* 0x0000600001147983 */ /* 0x001ea80000100800 */
[----:B------:R-:W2:Y:S02]  /*23350*/  LDL R21, [R1+0x64] ;  /* 0x0000640001157983 */ /* 0x000ea40000100800 */
[C---:B--2---:R-:W-:Y:S02]  /*23360*/  HMMA.16816.F32 R20, R4.reuse, R20, R12 ;  /* 0x000000140414723c */ /* 0x044fe4000000180c */
[----:B------:R-:W3:Y:S11]  /*23370*/  LDL.LU.64 R12, [R1+0x1bc0] ;  /* 0x001bc000010c7983 */ /* 0x000ef60000300a00 */
[----:B------:R-:W-:Y:S10]  /*23380*/  @!UPT UIADD3 URZ, URZ, URZ, URZ ;  /* 0x0000003f3f3ff290 */ /* 0x000ff4000fffe03f */
[----:B------:R0:W-:Y:S01]  /*23390*/  STL.64 [R1+0x240], R20 ;  /* 0x0002401401007387 */ /* 0x0001e20000100a00 */
[----:B------:R1:W-:Y:S01]  /*233a0*/  STL.64 [R1+0x248], R22 ;  /* 0x0002481601007387 */ /* 0x0003e20000100a00 */
[----:B---3--:R-:W-:Y:S11]  /*233b0*/  HMMA.16816.F32 R12, R4, R12, R16 ;  /* 0x0000000c040c723c */ /* 0x008ff60000001810 */
[----:B------:R-:W-:Y:S11]  /*233c0*/  @!UPT UIADD3 URZ, URZ, URZ, URZ ;  /* 0x0000003f3f3ff290 */ /* 0x000ff6000fffe03f */
[----:B------:R-:W-:Y:S01]  /*233d0*/  @!UPT UIADD3 URZ, URZ, URZ, URZ ;  /* 0x0000003f3f3ff290 */ /* 0x000fe2000fffe03f */
[----:B------:R-:W-:Y:S01]  /*233e0*/  STL.64 [R1+0x230], R12 ;  /* 0x0002300c01007387 */ /* 0x000fe20000100a00 */
[----:B0-----:R-:W2:Y:S02]  /*233f0*/  LDL.LU R20, [R1+0x1c0] ;  /* 0x0001c00001147983 */ /* 0x001ea40000300800 */
[----:B------:R-:W2:Y:S02]  /*23400*/  LDL.LU R21, [R1+0x1c4] ;  /* 0x0001c40001157983 */ /* 0x000ea40000300800 */
[----:B-1----:R-:W3:Y:S01]  /*23410*/  LDL.LU R22, [R1+0x1c8] ;  /* 0x0001c80001167983 */ /* 0x002ee20000300800 */
[----:B------:R-:W3:Y:S04]  /*23420*/  LDL.LU R23, [R1+0x1cc] ;  /* 0x0001cc0001177983 */ /* 0x000ee80000300800 */
[----:B---3--:R-:W-:Y:S01]  /*23430*/  STL.64 [R1+0x1b10], R22 ;  /* 0x001b101601007387 */ /* 0x008fe20000100a00 */
[----:B--2---:R0:W-:Y:S03]  /*23440*/  STL.64 [R1+0x1b08], R20 ;  /* 0x001b081401007387 */ /* 0x0041e60000100a00 */
[----:B0-----:R-:W2:Y:S01]  /*23450*/  LDL.LU R20, [R1+0x100] ;  /* 0x0001000001147983 */ /* 0x001ea20000300800 */
[----:B------:R-:W2:Y:S02]  /*23460*/  LDL.LU R21, [R1+0x104] ;  /* 0x0001040001157983 */ /* 0x000ea40000300800 */
[----:B------:R-:W3:Y:S02]  /*23470*/  LDL.LU R22, [R1+0x108] ;  /* 0x0001080001167983 */ /* 0x000ee40000300800 */
[----:B------:R-:W3:Y:S01]  /*23480*/  LDL.LU R23, [R1+0x10c] ;  /* 0x00010c0001177983 */ /* 0x000ee20000300800 */
[----:B------:R-:W4:Y:S04]  /*23490*/  LDL R16, [R1+0x30] ;  /* 0x0000300001107983 */ /* 0x000f280000100800 */
[----:B------:R-:W4:Y:S01]  /*234a0*/  LDL R17, [R1+0x34] ;  /* 0x0000340001117983 */ /* 0x000f220000100800 */
[----:B------:R-:W-:-:S02]  /*234b0*/  IMAD.MOV.U32 R26, RZ, RZ, R14 ;  /* 0x000000ffff1a7224 */ /* 0x000fc400078e000e */
[----:B------:R-:W-:Y:S02]  /*234c0*/  IMAD.MOV.U32 R27, RZ, RZ, R15 ;  /* 0x000000ffff1b7224 */ /* 0x000fe400078e000f */
[----:B------:R-:W-:Y:S02]  /*234d0*/  IMAD.MOV.U32 R8, RZ, RZ, R11 ;  /* 0x000000ffff087224 */ /* 0x000fe400078e000b */
[----:B------:R-:W-:Y:S01]  /*234e0*/  IMAD.MOV.U32 R9, RZ, RZ, R10 ;  /* 0x000000ffff097224 */ /* 0x000fe200078e000a */
[----:B----4-:R0:W-:Y:S01]  /*234f0*/  STL.64 [R1+0x1bb8], R16 ;  /* 0x001bb81001007387 */ /* 0x0101e20000100a00 */
[----:B------:R-:W4:Y:S02]  /*23500*/  LDL.LU R12, [R1+0x530] ;  /* 0x00053000010c7983 */ /* 0x000f240000300800 */
[----:B------:R-:W4:Y:S02]  /*23510*/  LDL.LU R13, [R1+0x534] ;  /* 0x00053400010d7983 */ /* 0x000f240000300800 */
[----:B------:R-:W2:Y:S01]  /*23520*/  LDL.LU R14, [R1+0x538] ;  /* 0x00053800010e7983 */ /* 0x000ea20000300800 */
[----:B------:R-:W2:Y:S04]  /*23530*/  LDL.LU R15, [R1+0x53c] ;  /* 0x00053c00010f7983 */ /* 0x000ea80000300800 */
[----:B0-----:R-:W2:Y:S01]  /*23540*/  LDL.LU R16, [R1+0x5a0] ;  /* 0x0005a00001107983 */ /* 0x001ea20000300800 */
[----:B------:R-:W2:Y:S02]  /*23550*/  LDL.LU R17, [R1+0x5a4] ;  /* 0x0005a40001117983 */ /* 0x000ea40000300800 */
[----:B------:R-:W2:Y:S02]  /*23560*/  LDL.LU R18, [R1+0x5a8] ;  /* 0x0005a80001127983 */ /* 0x000ea40000300800 */
[----:B------:R-:W2:Y:S01]  /*23570*/  LDL.LU R19, [R1+0x5ac] ;  /* 0x0005ac0001137983 */ /* 0x000ea20000300800 */
[----:B------:R0:W-:Y:S04]  /*23580*/  STL.64 [R1+0x1b98], R8 ;  /* 0x001b980801007387 */ /* 0x0001e80000100a00 */
        /* <DEDUP_REMOVED lines=10> */
[----:B------:R-:W-:Y:S01]  /*23630*/  STL.64 [R1+0x1b78], R14 ;  /* 0x001b780e01007387 */ /* 0x000fe20000100a00 */
[----:B----4-:R0:W-:Y:S03]  /*23640*/  STL.64 [R1+0x1b70], R12 ;  /* 0x001b700c01007387 */ /* 0x0101e60000100a00 */
        /* <DEDUP_REMOVED lines=8> */
[----:B------:R-:W2:Y:S02]  /*236d0*/  LDL.LU R14, [R1+0x1f8] ;  /* 0x0001f800010e7983 */ /* 0x000ea40000300800 */
[----:B------:R-:W2:Y:S01]  /*236e0*/  LDL.LU R15, [R1+0x1fc] ;  /* 0x0001fc00010f7983 */ /* 0x000ea20000300800 */
[----:B---3--:R-:W-:Y:S01]  /*236f0*/  STL.64 [R1+0x1b20], R22 ;  /* 0x001b201601007387 */ /* 0x008fe20000100a00 */
[----:B------:R0:W-:Y:S03]  /*23700*/  STL.64 [R1+0x1b18], R20 ;  /* 0x001b181401007387 */ /* 0x0001e60000100a00 */
[----:B0-----:R-:W3:Y:S01]  /*23710*/  LDL.64 R20, [R1+0x40] ;  /* 0x0000400001147983 */ /* 0x001ee20000100a00 */
[----:B------:R-:W-:Y:S02]  /*23720*/  STL [R1+0x1970], R27 ;  /* 0x0019701b01007387 */ /* 0x000fe40000100800 */
[----:B------:R-:W-:Y:S01]  /*23730*/  STL [R1+0x196c], R26 ;  /* 0x00196c1a01007387 */ /* 0x000fe20000100800 */
[C---:B---3--:R-:W-:Y:S11]  /*23740*/  HMMA.16816.F32 R16, R4.reuse, R20, R16 ;  /* 0x000000140410723c */ /* 0x048ff60000001810 */
[----:B------:R-:W-:Y:S11]  /*23750*/  @!UPT UIADD3 URZ, URZ, URZ, URZ ;  /* 0x0000003f3f3ff290 */ /* 0x000ff6000fffe03f */
[----:B------:R-:W-:Y:S01]  /*23760*/  @!UPT UIADD3 URZ, URZ, URZ, URZ ;  /* 0x0000003f3f3ff290 */ /* 0x000fe2000fffe03f */
[----:B------:R0:W-:Y:S01]  /*23770*/  STL.64 [R1+0x220], R16 ;  /* 0x0002201001007387 */ /* 0x0001e20000100a00 */
[----:B------:R-:W-:Y:S03]  /*23780*/  STL.64 [R1+0x228], R18 ;  /* 0x0002281201007387 */ /* 0x000fe60000100a00 */
[----:B0-----:R-:W3:Y:S01]  /*23790*/  LDL.LU.64 R16, [R1+0x1bb8] ;  /* 0x001bb80001107983 */ /* 0x001ee20000300a00 */
[----:B------:R0:W-:Y:S03]  /*237a0*/  STL.64 [R1+0x1b30], R20 ;  /* 0x001b301401007387 */ /* 0x0001e60000100a00 */
[----:B0-----:R-:W4:Y:S01]  /*237b0*/  LDL.64 R20, [R1+0x50] ;  /* 0x0000500001147983 */ /* 0x001f220000100a00 */
[C---:B---3--:R-:W-:Y:S03]  /*237c0*/  HMMA.16816.F32 R16, R4.reuse, R16, R8 ;  /* 0x000000100410723c */ /* 0x048fe60000001808 */
[----:B----4-:R0:W-:Y:S04]  /*237d0*/  STL.64 [R1+0x1b48], R20 ;  /* 0x001b481401007387 */ /* 0x0101e80000100a00 */
[----:B0-----:R-:W3:Y:S01]  /*237e0*/  LDL.64 R20, [R1+0x60] ;  /* 0x0000600001147983 */ /* 0x001ee20000100a00 */
[----:B------:R-:W4:Y:S02]  /*237f0*/  LDL.LU.64 R10, [R1+0x1bb0] ;  /* 0x001bb000010a7983 */ /* 0x000f240000300a00 */
[----:B------:R-:W4:Y:S11]  /*23800*/  LDL.LU.64 R8, [R1+0x1ba8] ;  /* 0x001ba80001087983 */ /* 0x000f360000300a00 */
[----:B------:R-:W-:Y:S02]  /*23810*/  @!UPT UIADD3 URZ, URZ, URZ, URZ ;  /* 0x0000003f3f3ff290 */ /* 0x000fe4000fffe03f */
[----:B------:R0:W-:Y:S01]  /*23820*/  STL.64 [R1+0x210], R16 ;  /* 0x0002101001007387 */ /* 0x0001e20000100a00 */
[----:B------:R-:W-:Y:S04]  /*23830*/  STL.64 [R1+0x218], R18 ;  /* 0x0002181201007387 */ /* 0x000fe80000100a00 */
[----:B0-----:R-:W4:Y:S02]  /*23840*/  LDL.LU.64 R16, [R1+0x1ba0] ;  /* 0x001ba00001107983 */ /* 0x001f240000300a00 */
[C---:B----4-:R-:W-:Y:S11]  /*23850*/  HMMA.16816.F32 R8, R4.reuse, R16, R8 ;  /* 0x000000100408723c */ /* 0x050ff60000001808 */
[----:B------:R-:W-:Y:S11]  /*23860*/  @!UPT UIADD3 URZ, URZ, URZ, URZ ;  /* 0x0000003f3f3ff290 */ /* 0x000ff6000fffe03f */
[----:B------:R-:W-:Y:S01]  /*23870*/  @!UPT UIADD3 URZ, URZ, URZ, URZ ;  /* 0x0000003f3f3ff290 */ /* 0x000fe2000fffe03f */
[----:B------:R0:W-:Y:S01]  /*23880*/  STL.64 [R1+0x200], R8 ;  /* 0x0002000801007387 */ /* 0x0001e20000100a00 */
[----:B------:R-:W-:Y:S03]  /*23890*/  STL.64 [R1+0x208], R10 ;  /* 0x0002080a01007387 */ /* 0x000fe60000100a00 */
[----:B0-----:R-:W2:Y:S01]  /*238a0*/  LDL.LU.64 R8, [R1+0x1b98] ;  /* 0x001b980001087983 */ /* 0x001ea20000300a00 */
[----:B------:R0:W-:Y:S03]  /*238b0*/  STL.64 [R1+0x1b28], R16 ;  /* 0x001b281001007387 */ /* 0x0001e60000100a00 */
        /* <DEDUP_REMOVED lines=13> */
[----:B0-----:R-:W3:Y:S01]  /*23990*/  LDL.LU R16, [R1+0x510] ;  /* 0x0005100001107983 */ /* 0x001ee20000300800 */
[----:B------:R-:W3:Y:S02]  /*239a0*/  LDL.LU R17, [R1+0x514] ;  /* 0x0005140001117983 */ /* 0x000ee40000300800 */
[----:B------:R-:W3:Y:S02]  /*239b0*/  LDL.LU R18, [R1+0x518] ;  /* 0x0005180001127983 */ /* 0x000ee40000300800 */
[----:B------:R-:W3:Y:S01]  /*239c0*/  LDL.LU R19, [R1+0x51c] ;  /* 0x00051c0001137983 */ /* 0x000ee20000300800 */
[----:B------:R-:W2:Y:S01]  /*239d0*/  LDL.LU.64 R14, [R1+0x1b90] ;  /* 0x001b9000010e7983 */ /* 0x000ea20000300a00 */
[----:B------:R-:W2:Y:S11]  /*239e0*/  LDL.LU.64 R12, [R1+0x1b88] ;  /* 0x001b8800010c7983 */ /* 0x000eb60000300a00 */
[----:B------:R0:W-:Y:S02]  /*239f0*/  STL.64 [R1+0x1f0], R8 ;  /* 0x0001f00801007387 */ /* 0x0001e40000100a00 */
[----:B------:R2:W-:Y:S01]  /*23a00*/  STL.64 [R1+0x1f8], R10 ;  /* 0x0001f80a01007387 */ /* 0x0005e20000100a00 */
[----:B0-----:R-:W2:Y:S02]  /*23a10*/  LDL.LU.64 R8, [R1+0x1b80] ;  /* 0x001b800001087983 */ /* 0x001ea40000300a00 */
[C---:B--2---:R-:W-:Y:S02]  /*23a20*/  HMMA.16816.F32 R8, R4.reuse, R8, R12 ;  /* 0x000000080408723c */ /* 0x044fe4000000180c */
[----:B------:R-:W2:Y:S01]  /*23a30*/  LDL.LU.64 R14, [R1+0x1b78] ;  /* 0x001b7800010e7983 */ /* 0x000ea20000300a00 */
[----:B------:R-:W2:Y:S11]  /*23a40*/  LDL.LU.64 R12, [R1+0x1b70] ;  /* 0x001b7000010c7983 */ /* 0x000eb60000300a00 */
[----:B------:R-:W-:Y:S09]  /*23a50*/  @!UPT UIADD3 URZ, URZ, URZ, URZ ;  /* 0x0000003f3f3ff290 */ /* 0x000ff2000fffe03f */
[----:B------:R-:W-:Y:S01]  /*23a60*/  STL.64 [R1+0x1e0], R8 ;  /* 0x0001e00801007387 */ /* 0x000fe20000100a00 */
[----:B------:R0:W-:Y:S03]  /*23a70*/  STL.64 [R1+0x1e8], R10 ;  /* 0x0001e80a01007387 */ /* 0x0001e60000100a00 */
[----:B0-----:R-:W3:Y:S01]  /*23a80*/  LDL.LU.64 R10, [R1+0x1b68] ;  /* 0x001b6800010a7983 */ /* 0x001ee20000300a00 */
[----:B------:R-:W3:Y:S01]  /*23a90*/  LDL.LU.64 R8, [R1+0x1b60] ;  /* 0x001b600001087983 */ /* 0x000ee20000300a00 */
[----:B--2---:R-:W-:Y:S02]  /*23aa0*/  HMMA.16816.F32 R4, R4, R24, R12 ;  /* 0x000000180404723c */ /* 0x004fe4000000180c */
[----:B------:R-:W2:Y:S11]  /*23ab0*/  LDL.LU R12, [R1+0x4d0] ;  /* 0x0004d000010c7983 */ /* 0x000eb60000300800 */
[----:B------:R-:W-:Y:S10]  /*23ac0*/  @!UPT UIADD3 URZ, URZ, URZ, URZ ;  /* 0x0000003f3f3ff290 */ /* 0x000ff4000fffe03f */
[----:B------:R-:W-:Y:S01]  /*23ad0*/  STL.64 [R1+0x140], R4 ;  /* 0x0001400401007387 */ /* 0x000fe20000100a00 */
[----:B------:R-:W-:Y:S02]  /*23ae0*/  STL.64 [R1+0x148], R6 ;  /* 0x0001480601007387 */ /* 0x000fe40000100a00 */
[----:B------:R-:W2:Y:S02]  /*23af0*/  LDL.LU R13, [R1+0x4d4] ;  /* 0x0004d400010d7983 */ /* 0x000ea40000300800 */
[----:B------:R-:W4:Y:S01]  /*23b00*/  LDL.LU R14, [R1+0x4d8] ;  /* 0x0004d800010e7983 */ /* 0x000f220000300800 */
[----:B------:R-:W4:Y:S01]  /*23b10*/  LDL.LU R15, [R1+0x4dc] ;  /* 0x0004dc00010f7983 */ /* 0x000f220000300800 */
[C---:B---3--:R-:W-:Y:S01]  /*23b20*/  HMMA.16816.F32 R16, R8.reuse, R20, R16 ;  /* 0x000000140810723c */ /* 0x048fe20000001810 */
[----:B------:R-:W-:Y:S02]  /*23b30*/  IMAD.MOV.U32 R27, RZ, RZ, R20 ;  /* 0x000000ffff1b7224 */ /* 0x000fe400078e0014 */
[----:B------:R-:W-:Y:S01]  /*23b40*/  IMAD.MOV.U32 R26, RZ, RZ, R21 ;  /* 0x000000ffff1a7224 */ /* 0x000fe200078e0015 */
[----:B----4-:R-:W-:Y:S01]  /*23b50*/  STL.64 [R1+0x1b00], R14 ;  /* 0x001b000e01007387 */ /* 0x010fe20000100a00 */
[----:B--2---:R0:W-:Y:S03]  /*23b60*/  STL.64 [R1+0x1af8], R12 ;  /* 0x001af80c01007387 */ /* 0x0041e60000100a00 */
[----:B0-----:R-:W2:Y:S01]  /*23b70*/  LDL.LU R12, [R1+0x4e0] ;  /* 0x0004e000010c7983 */ /* 0x001ea20000300800 */
[----:B------:R-:W2:Y:S02]  /*23b80*/  LDL.LU R13, [R1+0x4e4] ;  /* 0x0004e400010d7983 */ /* 0x000ea40000300800 */
[----:B------:R-:W2:Y:S02]  /*23b90*/  LDL.LU R14, [R1+0x4e8] ;  /* 0x0004e800010e7983 */ /* 0x000ea40000300800 */
[----:B------:R-:W2:Y:S01]  /*23ba0*/  LDL.LU R15, [R1+0x4ec] ;  /* 0x0004ec00010f7983 */ /* 0x000ea20000300800 */
[----:B------:R-:W3:Y:S09]  /*23bb0*/  LDL.64 R4, [R1+0x30] ;  /* 0x0000300001047983 */ /* 0x000ef20000100a00 */
[----:B------:R-:W-:Y:S02]  /*23bc0*/  STL.64 [R1+0x130], R16 ;  /* 0x0001301001007387 */ /* 0x000fe40000100a00 */
[----:B------:R0:W-:Y:S02]  /*23bd0*/  STL.64 [R1+0x138], R18 ;  /* 0x0001381201007387 */ /* 0x0001e40000100a00 */
[----:B0-----:R-:W4:Y:S01]  /*23be0*/  LDL.LU.64 R18, [R1+0x1b58] ;  /* 0x001b580001127983 */ /* 0x001f220000300a00 */
[----:B------:R-:W4:Y:S02]  /*23bf0*/  LDL.LU.64 R16, [R1+0x1b50] ;  /* 0x001b500001107983 */ /* 0x000f240000300a00 */
[----:B------:R-:W4:Y:S02]  /*23c00*/  LDL.LU.64 R20, [R1+0x1b48] ;  /* 0x001b480001147983 */ /* 0x000f240000300a00 */
[----:B----4-:R-:W-:Y:S01]  /*23c10*/  HMMA.16816.F32 R16, R8, R20, R16 ;  /* 0x000000140810723c */ /* 0x010fe20000001810 */
[----:B------:R-:W-:-:S02]  /*23c20*/  IMAD.MOV.U32 R7, RZ, RZ, R20 ;  /* 0x000000ffff077224 */ /* 0x000fc400078e0014 */
[----:B------:R-:W-:Y:S11]  /*23c30*/  IMAD.MOV.U32 R6, RZ, RZ, R21 ;  /* 0x000000ffff067224 */ /* 0x000ff600078e0015 */
[----:B------:R-:W-:Y:S09]  /*23c40*/  @!UPT UIADD3 URZ, URZ, URZ, URZ ;  /* 0x0000003f3f3ff290 */ /* 0x000ff2000fffe03f */
[----:B------:R-:W-:Y:S01]  /*23c50*/  STL.64 [R1+0x120], R16 ;  /* 0x0001201001007387 */ /* 0x000fe20000100a00 */
[----:B------:R0:W-:Y:S03]  /*23c60*/  STL.64 [R1+0x128], R18 ;  /* 0x0001281201007387 */ /* 0x0001e60000100a00 */
[----:B0-----:R-:W4:Y:S01]  /*23c70*/  LDL.LU.64 R18, [R1+0x1b40] ;  /* 0x001b400001127983 */ /* 0x001f220000300a00 */
[----:B------:R-:W4:Y:S02]  /*23c80*/  LDL.LU.64 R16, [R1+0x1b38] ;  /* 0x001b380001107983 */ /* 0x000f240000300a00 */
[----:B------:R-:W4:Y:S02]  /*23c90*/  LDL.LU.64 R20, [R1+0x1b30] ;  /* 0x001b300001147983 */ /* 0x000f240000300a00 */
[----:B----4-:R-:W-:Y:S01]  /*23ca0*/  HMMA.16816.F32 R16, R8, R20, R16 ;  /* 0x000000140810723c */ /* 0x010fe20000001810 */
[----:B------:R-:W-:-:S02]  /*23cb0*/  IMAD.MOV.U32 R29, RZ, RZ, R20 ;  /* 0x000000ffff1d7224 */ /* 0x000fc400078e0014 */
[----:B------:R-:W-:Y:S11]  /*23cc0*/  IMAD.MOV.U32 R28, RZ, RZ, R21 ;  /* 0x000000ffff1c7224 */ /* 0x000ff600078e0015 */
[----:B------:R-:W-:Y:S09]  /*23cd0*/  @!UPT UIADD3 URZ, URZ, URZ, URZ ;  /* 0x0000003f3f3ff290 */ /* 0x000ff2000fffe03f */
[----:B------:R0:W-:Y:S01]  /*23ce0*/  STL.64 [R1+0x110], R16 ;  /* 0x0001101001007387 */ /* 0x0001e20000100a00 */
[----:B------:R-:W-:Y:S03]  /*23cf0*/  STL.64 [R1+0x118], R18 ;  /* 0x0001181201007387 */ /* 0x000fe60000100a00 */
[----:B0-----:R-:W4:Y:S01]  /*23d00*/  LDL.LU.64 R16, [R1+0x1b28] ;  /* 0x001b280001107983 */ /* 0x001f220000300a00 */
[----:B------:R-:W3:Y:S02]  /*23d10*/  LDL.LU.64 R22, [R1+0x1b20] ;  /* 0x001b200001167983 */ /* 0x000ee40000300a00 */
[----:B------:R-:W3:Y:S02]  /*23d20*/  LDL.LU.64 R20, [R1+0x1b18] ;  /* 0x001b180001147983 */ /* 0x000ee40000300a00 */
[C---:B---3--:R-:W-:Y:S11]  /*23d30*/  HMMA.16816.F32 R20, R8.reuse, R4, R20 ;  /* 0x000000040814723c */ /* 0x048ff60000001814 */
[----:B------:R-:W-:Y:S11]  /*23d40*/  @!UPT UIADD3 URZ, URZ, URZ, URZ ;  /* 0x0000003f3f3ff290 */ /* 0x000ff6000fffe03f */
[----:B------:R-:W-:Y:S01]  /*23d50*/  @!UPT UIADD3 URZ, URZ, URZ, URZ ;  /* 0x0000003f3f3ff290 */ /* 0x000fe2000fffe03f */
[----:B------:R-:W-:Y:S01]  /*23d60*/  STL.64 [R1+0x100], R20 ;  /* 0x0001001401007387 */ /* 0x000fe20000100a00 */
[----:B------:R0:W-:Y:S03]  /*23d70*/  STL.64 [R1+0x108], R22 ;  /* 0x0001081601007387 */ /* 0x0001e60000100a00 */
[----:B0-----:R-:W3:Y:S01]  /*23d80*/  LDL.LU.64 R22, [R1+0x1b10] ;  /* 0x001b100001167983 */ /* 0x001ee20000300a00 */
[----:B------:R-:W3:Y:S02]  /*23d90*/  LDL.LU.64 R20, [R1+0x1b08] ;  /* 0x001b080001147983 */ /* 0x000ee40000300a00 */
[----:B------:R-:W-:Y:S02]  /*23da0*/  STL.64 [R1+0x1ab0], R4 ;  /* 0x001ab00401007387 */ /* 0x000fe40000100a00 */
[----:B----4-:R-:W-:Y:S02]  /*23db0*/  IMAD.MOV.U32 R3, RZ, RZ, R16 ;  /* 0x000000ffff037224 */ /* 0x010fe400078e0010 */
[----:B------:R-:W-:Y:S01]  /*23dc0*/  IMAD.MOV.U32 R0, RZ, RZ, R17 ;  /* 0x000000ffff007224 */ /* 0x000fe200078e0011 */
[----:B---3--:R-:W-:Y:S11]  /*23dd0*/  HMMA.16816.F32 R20, R8, R16, R20 ;  /* 0x000000100814723c */ /* 0x008ff60000001814 */
[----:B------:R-:W-:Y:S11]  /*23de0*/  @!UPT UIADD3 URZ, URZ, URZ, URZ ;  /* 0x0000003f3f3ff290 */ /* 0x000ff6000fffe03f */
[----:B------:R-:W-:Y:S01]  /*23df0*/  @!UPT UIADD3 URZ, URZ, URZ, URZ ;  /* 0x0000003f3f3ff290 */ /* 0x000fe2000fffe03f */
[----:B------:R-:W-:Y:S01]  /*23e00*/  STL.64 [R1+0x1c0], R20 ;  /* 0x0001c01401007387 */ /* 0x000fe20000100a00 */
[----:B------:R-:W-:Y:S02]  /*23e10*/  STL.64 [R1+0x1c8], R22 ;  /* 0x0001c81601007387 */ /* 0x000fe40000100a00 */
[----:B------:R-:W3:Y:S02]  /*23e20*/  LDL.LU R16, [R1+0x1b0] ;  /* 0x0001b00001107983 */ /* 0x000ee40000300800 */
[----:B------:R-:W3:Y:S01]  /*23e30*/  LDL.LU R17, [R1+0x1b4] ;  /* 0x0001b40001117983 */ /* 0x000ee20000300800 */
[----:B------:R-:W4:Y:S01]  /*23e40*/  LDL.LU R18, [R1+0x1b8] ;  /* 0x0001b80001127983 */ /* 0x000f220000300800 */
[----:B------:R-:W4:Y:S03]  /*23e50*/  LDL.LU R19, [R1+0x1bc] ;  /* 0x0001bc0001137983 */ /* 0x000f260000300800 */
[----:B----4-:R-:W-:Y:S01]  /*23e60*/  STL.64 [R1+0x1a70], R18 ;  /* 0x001a701201007387 */ /* 0x010fe20000100a00 */
[----:B---3--:R0:W-:Y:S03]  /*23e70*/  STL.64 [R1+0x1a68], R16 ;  /* 0x001a681001007387 */ /* 0x0081e60000100a00 */
[----:B0-----:R-:W3:Y:S01]  /*23e80*/  LDL.64 R16, [R1] ;  /* 0x0000000001107983 */ /* 0x001ee20000100a00 */
[----:B------:R-:W4:Y:S02]  /*23e90*/  LDL.LU R20, [R1+0x2e0] ;  /* 0x0002e00001147983 */ /* 0x000f240000300800 */
[----:B------:R-:W4:Y:S02]  /*23ea0*/  LDL.LU R21, [R1+0x2e4] ;  /* 0x0002e40001157983 */ /* 0x000f240000300800 */
[----:B------:R-:W2:Y:S01]  /*23eb0*/  LDL.LU R22, [R1+0x2e8] ;  /* 0x0002e80001167983 */ /* 0x000ea20000300800 */
[----:B------:R-:W2:Y:S04]  /*23ec0*/  LDL.LU R23, [R1+0x2ec] ;  /* 0x0002ec0001177983 */ /* 0x000ea80000300800 */
[----:B--2---:R-:W-:Y:S01]  /*23ed0*/  STL.64 [R1+0x1a18], R22 ;  /* 0x001a181601007387 */ /* 0x004fe20000100a00 */
[----:B----4-:R0:W-:Y:S02]  /*23ee0*/  STL.64 [R1+0x1a10], R20 ;  /* 0x001a101401007387 */ /* 0x0101e40000100a00 */
[----:B0-----:R-:W-:-:S02]  /*23ef0*/  IMAD.MOV.U32 R20, RZ, RZ, R29 ;  /* 0x000000ffff147224 */ /* 0x001fc400078e001d */
[----:B------:R-:W-:-:S05]  /*23f00*/  IMAD.MOV.U32 R21, RZ, RZ, R28 ;  /* 0x000000ffff157224 */ /* 0x000fca00078e001c */
[----:B------:R0:W-:Y:S04]  /*23f10*/  STL.64 [R1+0x1ab8], R20 ;  /* 0x001ab81401007387 */ /* 0x0001e80000100a00 */
[----:B0-----:R-:W2:Y:S02]  /*23f20*/  LDL.64 R20, [R1+0x10] ;  /* 0x0000100001147983 */ /* 0x001ea40000100a00 */
[----:B--2---:R-:W-:Y:S11]  /*23f30*/  HMMA.16816.F32 R12, R8, R20, R12 ;  /* 0x00000014080c723c */ /* 0x004ff6000000180c */
[----:B------:R-:W-:Y:S11]  /*23f40*/  @!UPT UIADD3 URZ, URZ, URZ, URZ ;  /* 0x0000003f3f3ff290 */ /* 0x000ff6000fffe03f */
[----:B------:R-:W-:Y:S01]  /*23f50*/  @!UPT UIADD3 URZ, URZ, URZ, URZ ;  /* 0x0000003f3f3ff290 */ /* 0x000fe2000fffe03f */
        /* <DEDUP_REMOVED lines=8> */
[----:B---3--:R-:W-:Y:S11]  /*23fe0*/  HMMA.16816.F32 R12, R8, R16, R12 ;  /* 0x00000010080c723c */ /* 0x008ff6000000180c */
[----:B------:R-:W-:Y:S11]  /*23ff0*/  @!UPT UIADD3 URZ, URZ, URZ, URZ ;  /* 0x0000003f3f3ff290 */ /* 0x000ff6000fffe03f */
[----:B------:R-:W-:Y:S01]  /*24000*/  @!UPT UIADD3 URZ, URZ, URZ, URZ ;  /* 0x0000003f3f3ff290 */ /* 0x000fe2000fffe03f */
[----:B------:R0:W-:Y:S01]  /*24010*/  STL.64 [R1+0x390], R12 ;  /* 0x0003900c01007387 */ /* 0x0001e20000100a00 */
[----:B------:R1:W-:Y:S03]  /*24020*/  STL.64 [R1+0x398], R14 ;  /* 0x0003980e01007387 */ /* 0x0003e60000100a00 */
[----:B0-----:R-:W2:Y:S01]  /*24030*/  LDL.LU R12, [R1+0x4a0] ;  /* 0x0004a000010c7983 */ /* 0x001ea20000300800 */
[----:B------:R-:W2:Y:S02]  /*24040*/  LDL.LU R13, [R1+0x4a4] ;  /* 0x0004a400010d7983 */ /* 0x000ea40000300800 */
[----:B-1----:R-:W2:Y:S02]  /*24050*/  LDL.LU R14, [R1+0x4a8] ;  /* 0x0004a800010e7983 */ /* 0x002ea40000300800 */
[----:B------:R-:W2:Y:S01]  /*24060*/  LDL.LU R15, [R1+0x4ac] ;  /* 0x0004ac00010f7983 */ /* 0x000ea20000300800 */
[----:B------:R-:W-:Y:S01]  /*24070*/  STL.64 [R1+0x1ad0], R20 ;  /* 0x001ad01401007387 */ /* 0x000fe20000100a00 */
[----:B------:R-:W3:Y:S02]  /*24080*/  LDL.LU R4, [R1+0x420] ;  /* 0x0004200001047983 */ /* 0x000ee40000300800 */
[----:B------:R-:W3:Y:S02]  /*24090*/  LDL.LU R5, [R1+0x424] ;  /* 0x0004240001057983 */ /* 0x000ee40000300800 */
[----:B------:R-:W4:Y:S01]  /*240a0*/  LDL.LU R6, [R1+0x428] ;  /* 0x0004280001067983 */ /* 0x000f220000300800 */
[----:B------:R-:W4:Y:S04]  /*240b0*/  LDL.LU R7, [R1+0x42c] ;  /* 0x00042c0001077983 */ /* 0x000f280000300800 */
[----:B----4-:R-:W-:Y:S01]  /*240c0*/  STL.64 [R1+0x1ac8], R6 ;  /* 0x001ac80601007387 */ /* 0x010fe20000100a00 */
[----:B---3--:R0:W-:Y:S03]  /*240d0*/  STL.64 [R1+0x1ac0], R4 ;  /* 0x001ac00401007387 */ /* 0x0081e60000100a00 */
[----:B0-----:R-:W3:Y:S01]  /*240e0*/  LDL.LU R4, [R1+0x430] ;  /* 0x0004300001047983 */ /* 0x001ee20000300800 */
[----:B------:R-:W3:Y:S02]  /*240f0*/  LDL.LU R5, [R1+0x434] ;  /* 0x0004340001057983 */ /* 0x000ee40000300800 */
[----:B------:R-:W4:Y:S02]  /*24100*/  LDL.LU R6, [R1+0x438] ;  /* 0x0004380001067983 */ /* 0x000f240000300800 */
[----:B------:R-:W4:Y:S02]  /*24110*/  LDL.LU R7, [R1+0x43c] ;  /* 0x00043c0001077983 */ /* 0x000f240000300800 */
[----:B----4-:R-:W-:Y:S01]  /*24120*/  STL.64 [R1+0x1ae0], R6 ;  /* 0x001ae00601007387 */ /* 0x010fe20000100a00 */
[----:B---3--:R0:W-:Y:S03]  /*24130*/  STL.64 [R1+0x1ad8], R4 ;  /* 0x001ad80401007387 */ /* 0x0081e60000100a00 */
[----:B0-----:R-:W3:Y:S01]  /*24140*/  LDL.LU R4, [R1+0x440] ;  /* 0x0004400001047983 */ /* 0x001ee20000300800 */
[----:B------:R-:W3:Y:S02]  /*24150*/  LDL.LU R5, [R1+0x444] ;  /* 0x0004440001057983 */ /* 0x000ee40000300800 */
[----:B------:R-:W3:Y:S02]  /*24160*/  LDL.LU R6, [R1+0x448] ;  /* 0x0004480001067983 */ /* 0x000ee40000300800 */
[----:B------:R-:W3:Y:S01]  /*24170*/  LDL.LU R7, [R1+0x44c] ;  /* 0x00044c0001077983 */ /* 0x000ee20000300800 */
[----:B------:R0:W-:Y:S02]  /*24180*/  STL.64 [R1+0x1a80], R16 ;  /* 0x001a801001007387 */ /* 0x0001e40000100a00 */
[----:B0-----:R-:W-:-:S02]  /*24190*/  IMAD.MOV.U32 R16, RZ, RZ, R19 ;  /* 0x000000ffff107224 */ /* 0x001fc400078e0013 */
[----:B------:R-:W-:-:S05]  /*241a0*/  IMAD.MOV.U32 R17, RZ, RZ, R18 ;  /* 0x000000ffff117224 */ /* 0x000fca00078e0012 */
[----:B------:R0:W-:Y:S04]  /*241b0*/  STL.64 [R1+0x1a98], R16 ;  /* 0x001a981001007387 */ /* 0x0001e80000100a00 */
[----:B0-----:R-:W4:Y:S01]  /*241c0*/  LDL.LU R16, [R1+0x400] ;  /* 0x0004000001107983 */ /* 0x001f220000300800 */
[----:B------:R-:W4:Y:S02]  /*241d0*/  LDL.LU R17, [R1+0x404] ;  /* 0x0004040001117983 */ /* 0x000f240000300800 */
[----:B------:R-:W3:Y:S02]  /*241e0*/  LDL.LU R18, [R1+0x408] ;  /* 0x0004080001127983 */ /* 0x000ee40000300800 */
[----:B------:R-:W3:Y:S01]  /*241f0*/  LDL.LU R19, [R1+0x40c] ;  /* 0x00040c0001137983 */ /* 0x000ee20000300800 */
[----:B--2---:R-:W-:Y:S01]  /*24200*/  HMMA.16816.F32 R8, R8, R24, R12 ;  /* 0x000000180808723c */ /* 0x004fe2000000180c */
[----:B------:R-:W-:-:S02]  /*24210*/  IMAD.MOV.U32 R21, RZ, RZ, R26 ;  /* 0x000000ffff157224 */ /* 0x000fc400078e001a */
[----:B------:R-:W-:Y:S01]  /*24220*/  IMAD.MOV.U32 R20, RZ, RZ, R27 ;  /* 0x000000ffff147224 */ /* 0x000fe200078e001b */
[----:B---3--:R-:W-:Y:S01]  /*24230*/  STL.64 [R1+0x1aa8], R18 ;  /* 0x001aa81201007387 */ /* 0x008fe20000100a00 */
[----:B----4-:R0:W-:Y:S03]  /*24240*/  STL.64 [R1+0x1aa0], R16 ;  /* 0x001aa01001007387 */ /* 0x0101e60000100a00 */
[----:B0-----:R-:W2:Y:S01]  /*24250*/  LDL.LU R16, [R1+0x410] ;  /* 0x0004100001107983 */ /* 0x001ea20000300800 */
[----:B------:R-:W2:Y:S02]  /*24260*/  LDL.LU R17, [R1+0x414] ;  /* 0x0004140001117983 */ /* 0x000ea40000300800 */
[----:B------:R-:W2:Y:S02]  /*24270*/  LDL.LU R18, [R1+0x418] ;  /* 0x0004180001127983 */ /* 0x000ea40000300800 */
[----:B------:R-:W2:Y:S01]  /*24280*/  LDL.LU R19, [R1+0x41c] ;  /* 0x00041c0001137983 */ /* 0x000ea20000300800 */
[----:B------:R-:W3:Y:S01]  /*24290*/  LDL.LU.64 R14, [R1+0x1af0] ;  /* 0x001af000010e7983 */ /* 0x000ee20000300a00 */
[----:B------:R-:W3:Y:S02]  /*242a0*/  LDL.LU.64 R12, [R1+0x1ae8] ;  /* 0x001ae800010c7983 */ /* 0x000ee40000300a00 */
[----:B------:R0:W-:Y:S02]  /*242b0*/  STL.64 [R1+0x1a78], R24 ;  /* 0x001a781801007387 */ /* 0x0001e40000100a00 */
[----:B0-----:R-:W4:Y:S04]  /*242c0*/  LDL.LU R24, [R1+0x3e0] ;  /* 0x0003e00001187983 */ /* 0x001f280000300800 */
[----:B------:R-:W-:Y:S02]  /*242d0*/  STL.64 [R1+0x380], R8 ;  /* 0x0003800801007387 */ /* 0x000fe40000100a00 */
[----:B------:R-:W-:Y:S02]  /*242e0*/  STL.64 [R1+0x388], R10 ;  /* 0x0003880a01007387 */ /* 0x000fe40000100a00 */
[----:B------:R-:W4:Y:S01]  /*242f0*/  LDL.LU R25, [R1+0x3e4] ;  /* 0x0003e40001197983 */ /* 0x000f220000300800 */
[----:B------:R-:W2:Y:S01]  /*24300*/  LDL.LU R26, [R1+0x3e8] ;  /* 0x0003e800011a7983 */ /* 0x000ea20000300800 */
[----:B------:R-:W2:Y:S01]  /*24310*/  LDL.LU R27, [R1+0x3ec] ;  /* 0x0003ec00011b7983 */ /* 0x000ea20000300800 */
[C---:B---3--:R-:W-:Y:S02]  /*24320*/  HMMA.16816.F32 R20, R12.reuse, R20, R4 ;  /* 0x000000140c14723c */ /* 0x048fe40000001804 */
[----:B--2---:R-:W-:Y:S01]  /*24330*/  STL.64 [R1+0x1a90], R26 ;  /* 0x001a901a01007387 */ /* 0x004fe20000100a00 */
[----:B----4-:R0:W-:Y:S03]  /*24340*/  STL.64 [R1+0x1a88], R24 ;  /* 0x001a881801007387 */ /* 0x0101e60000100a00 */
[----:B0-----:R-:W2:Y:S01]  /*24350*/  LDL.LU R24, [R1+0x3f0] ;  /* 0x0003f00001187983 */ /* 0x001ea20000300800 */
[----:B------:R-:W2:Y:S02]  /*24360*/  LDL.LU R25, [R1+0x3f4] ;  /* 0x0003f40001197983 */ /* 0x000ea40000300800 */
[----:B------:R-:W2:Y:S02]  /*24370*/  LDL.LU R26, [R1+0x3f8] ;  /* 0x0003f800011a7983 */ /* 0x000ea40000300800 */
[----:B------:R-:W2:Y:S01]  /*24380*/  LDL.LU R27, [R1+0x3fc] ;  /* 0x0003fc00011b7983 */ /* 0x000ea20000300800 */
[----:B------:R-:W3:Y:S01]  /*24390*/  LDL.LU.64 R6, [R1+0x1ae0] ;  /* 0x001ae00001067983 */ /* 0x000ee20000300a00 */
[----:B------:R-:W3:Y:S10]  /*243a0*/  LDL.LU.64 R4, [R1+0x1ad8] ;  /* 0x001ad80001047983 */ /* 0x000ef40000300a00 */
[----:B------:R0:W-:Y:S02]  /*243b0*/  STL.64 [R1+0x470], R20 ;  /* 0x0004701401007387 */ /* 0x0001e40000100a00 */
[----:B------:R3:W-:Y:S01]  /*243c0*/  STL.64 [R1+0x478], R22 ;  /* 0x0004781601007387 */ /* 0x0007e20000100a00 */
[----:B0-----:R-:W3:Y:S02]  /*243d0*/  LDL.LU.64 R20, [R1+0x1ad0] ;  /* 0x001ad00001147983 */ /* 0x001ee40000300a00 */
[C---:B---3--:R-:W-:Y:S02]  /*243e0*/  HMMA.16816.F32 R20, R12.reuse, R20, R4 ;  /* 0x000000140c14723c */ /* 0x048fe40000001804 */
[----:B------:R-:W3:Y:S01]  /*243f0*/  LDL.LU.64 R6, [R1+0x1ac8] ;  /* 0x001ac80001067983 */ /* 0x000ee20000300a00 */
[----:B------:R-:W3:Y:S11]  /*24400*/  LDL.LU.64 R4, [R1+0x1ac0] ;  /* 0x001ac00001047983 */ /* 0x000ef60000300a00 */
[----:B------:R-:W-:Y:S09]  /*24410*/  @!UPT UIADD3 URZ, URZ, URZ, URZ ;  /* 0x0000003f3f3ff290 */ /* 0x000ff2000fffe03f */
[----:B------:R0:W-:Y:S01]  /*24420*/  STL.64 [R1+0x460], R20 ;  /* 0x0004601401007387 */ /* 0x0001e20000100a00 */
[----:B------:R-:W-:Y:S03]  /*24430*/  STL.64 [R1+0x468], R22 ;  /* 0x0004681601007387 */ /* 0x000fe60000100a00 */
[----:B0-----:R-:W3:Y:S02]  /*24440*/  LDL.LU.64 R20, [R1+0x1ab8] ;  /* 0x001ab80001147983 */ /* 0x001ee40000300a00 */
        /* <DEDUP_REMOVED lines=8> */
[----:B---3--:R-:W-:Y:S03]  /*244d0*/  HMMA.16816.F32 R16, R12, R4, R16 ;  /* 0x000000040c10723c */ /* 0x008fe60000001810 */
[----:B----4-:R0:W-:Y:S04]  /*244e0*/  STL.64 [R1+0x1a48], R20 ;  /* 0x001a481401007387 */ /* 0x0101e80000100a00 */
[----:B0-----:R-:W3:Y:S11]  /*244f0*/  LDL.64 R20, [R1+0x60] ;  /* 0x0000600001147983 */ /* 0x001ef60000100a00 */
[----:B------:R-:W-:Y:S05]  /*24500*/  @!UPT UIADD3 URZ, URZ, URZ, URZ ;  /* 0x0000003f3f3ff290 */ /* 0x000fea000fffe03f */
[----:B------:R-:W-:Y:S02]  /*24510*/  STL.64 [R1+0x440], R16 ;  /* 0x0004401001007387 */ /* 0x000fe40000100a00 */
[----:B------:R0:W-:Y:S02]  /*24520*/  STL.64 [R1+0x448], R18 ;  /* 0x0004481201007387 */ /* 0x0001e40000100a00 */
[----:B0-----:R-:W4:Y:S01]  /*24530*/  LDL.LU.64 R18, [R1+0x1aa8] ;  /* 0x001aa80001127983 */ /* 0x001f220000300a00 */
[----:B------:R-:W4:Y:S02]  /*24540*/  LDL.LU.64 R16, [R1+0x1aa0] ;  /* 0x001aa00001107983 */ /* 0x000f240000300a00 */
[----:B------:R-:W-:Y:S02]  /*24550*/  IMAD.MOV.U32 R8, RZ, RZ, R3 ;  /* 0x000000ffff087224 */ /* 0x000fe400078e0003 */
[----:B------:R-:W-:-:S07]  /*24560*/  IMAD.MOV.U32 R9, RZ, RZ, R0 ;  /* 0x000000ffff097224 */ /* 0x000fce00078e0000 */
[C---:B----4-:R-:W-:Y:S11]  /*24570*/  HMMA.16816.F32 R16, R12.reuse, R8, R16 ;  /* 0x000000080c10723c */ /* 0x050ff60000001810 */
[----:B------:R-:W-:Y:S11]  /*24580*/  @!UPT UIADD3 URZ, URZ, URZ, URZ ;  /* 0x0000003f3f3ff290 */ /* 0x000ff6000fffe03f */
[----:B------:R-:W-:Y:S01]  /*24590*/  @!UPT UIADD3 URZ, URZ, URZ, URZ ;  /* 0x0000003f3f3ff290 */ /* 0x000fe2000fffe03f */
[----:B------:R0:W-:Y:S01]  /*245a0*/  STL.64 [R1+0x430], R16 ;  /* 0x0004301001007387 */ /* 0x0001e20000100a00 */
[----:B------:R-:W-:Y:S03]  /*245b0*/  STL.64 [R1+0x438], R18 ;  /* 0x0004381201007387 */ /* 0x000fe60000100a00 */
[----:B0-----:R-:W2:Y:S01]  /*245c0*/  LDL.LU.64 R16, [R1+0x1a98] ;  /* 0x001a980001107983 */ /* 0x001ea20000300a00 */
[----:B------:R0:W-:Y:S03]  /*245d0*/  STL.64 [R1+0x1a50], R8 ;  /* 0x001a500801007387 */ /* 0x0001e60000100a00 */
[----:B0-----:R-:W3:Y:S01]  /*245e0*/  LDL.LU R8, [R1+0x3d0] ;  /* 0x0003d00001087983 */ /* 0x001ee20000300800 */
[----:B------:R-:W3:Y:S02]  /*245f0*/  LDL.LU R9, [R1+0x3d4] ;  /* 0x0003d40001097983 */ /* 0x000ee40000300800 */
[----:B------:R-:W3:Y:S02]  /*24600*/  LDL.LU R10, [R1+0x3d8] ;  /* 0x0003d800010a7983 */ /* 0x000ee40000300800 */
[----:B------:R-:W3:Y:S01]  /*24610*/  LDL.LU R11, [R1+0x3dc] ;  /* 0x0003dc00010b7983 */ /* 0x000ee20000300800 */
[C---:B--2---:R-:W-:Y:S01]  /*24620*/  HMMA.16816.F32 R16, R12.reuse, R16, R24 ;  /* 0x000000100c10723c */ /* 0x044fe20000001818 */
[----:B------:R-:W2:Y:S01]  /*24630*/  LDL.LU.64 R26, [R1+0x1a90] ;  /* 0x001a9000011a7983 */ /* 0x000ea20000300a00 */
[----:B------:R-:W2:Y:S11]  /*24640*/  LDL.LU.64 R24, [R1+0x1a88] ;  /* 0x001a880001187983 */ /* 0x000eb60000300a00 */
[----:B------:R-:W-:Y:S10]  /*24650*/  @!UPT UIADD3 URZ, URZ, URZ, URZ ;  /* 0x0000003f3f3ff290 */ /* 0x000ff4000fffe03f */
[----:B------:R0:W-:Y:S01]  /*24660*/  STL.64 [R1+0x420], R16 ;  /* 0x0004201001007387 */ /* 0x0001e20000100a00 */
[----:B------:R-:W-:Y:S03]  /*24670*/  STL.64 [R1+0x428], R18 ;  /* 0x0004281201007387 */ /* 0x000fe60000100a00 */
[----:B0-----:R-:W2:Y:S02]  /*24680*/  LDL.LU.64 R16, [R1+0x1a80] ;  /* 0x001a800001107983 */ /* 0x001ea40000300a00 */
[C---:B--2---:R-:W-:Y:S01]  /*24690*/  HMMA.16816.F32 R24, R12.reuse, R16, R24 ;  /* 0x000000100c18723c */ /* 0x044fe20000001818 */
[----:B------:R-:W-:Y:S02]  /*246a0*/  IMAD.MOV.U32 R6, RZ, RZ, R16 ;  /* 0x000000ffff067224 */ /* 0x000fe400078e0010 */
[----:B------:R-:W-:Y:S11]  /*246b0*/  IMAD.MOV.U32 R0, RZ, RZ, R17 ;  /* 0x000000ffff007224 */ /* 0x000ff600078e0011 */
[----:B------:R-:W-:Y:S09]  /*246c0*/  @!UPT UIADD3 URZ, URZ, URZ, URZ ;  /* 0x0000003f3f3ff290 */ /* 0x000ff2000fffe03f */
[----:B------:R0:W-:Y:S01]  /*246d0*/  STL.64 [R1+0x410], R24 ;  /* 0x0004101801007387 */ /* 0x0001e20000100a00 */
[----:B------:R-:W-:Y:S03]  /*246e0*/  STL.64 [R1+0x418], R26 ;  /* 0x0004181a01007387 */ /* 0x000fe60000100a00 */
[----:B0-----:R-:W2:Y:S01]  /*246f0*/  LDL.LU.64 R24, [R1+0x1a78] ;  /* 0x001a780001187983 */ /* 0x001ea20000300a00 */
[----:B------:R-:W2:Y:S02]  /*24700*/  LDL.LU.64 R18, [R1+0x1a70] ;  /* 0x001a700001127983 */ /* 0x000ea40000300a00 */
[----:B------:R-:W2:Y:S02]  /*24710*/  LDL.LU.64 R16, [R1+0x1a68] ;  /* 0x001a680001107983 */ /* 0x000ea40000300a00 */
[----:B--2---:R-:W-:Y:S01]  /*24720*/  HMMA.16816.F32 R12, R12, R24, R16 ;  /* 0x000000180c0c723c */ /* 0x004fe20000001810 */
[----:B------:R-:W3:Y:S01]  /*24730*/  LDL.LU.64 R18, [R1+0x1a60] ;  /* 0x001a600001127983 */ /* 0x000ee20000300a00 */
[----:B------:R-:W3:Y:S02]  /*24740*/  LDL.LU.64 R16, [R1+0x1a58] ;  /* 0x001a580001107983 */ /* 0x000ee40000300a00 */
[----:B------:R0:W-:Y:S02]  /*24750*/  STL.64 [R1+0x19f8], R24 ;  /* 0x0019f81801007387 */ /* 0x0001e40000100a00 */
[----:B0-----:R-:W2:Y:S11]  /*24760*/  LDL.LU R24, [R1+0x3a0] ;  /* 0x0003a00001187983 */ /* 0x001eb60000300800 */
[----:B------:R-:W-:Y:S06]  /*24770*/  @!UPT UIADD3 URZ, URZ, URZ, URZ ;  /* 0x0000003f3f3ff290 */ /* 0x000fec000fffe03f */
[----:B------:R-:W-:Y:S01]  /*24780*/  STL.64 [R1+0x370], R12 ;  /* 0x0003700c01007387 */ /* 0x000fe20000100a00 */
[----:B------:R-:W-:Y:S02]  /*24790*/  STL.64 [R1+0x378], R14 ;  /* 0x0003780e01007387 */ /* 0x000fe40000100a00 */
[----:B------:R-:W2:Y:S02]  /*247a0*/  LDL.LU R25, [R1+0x3a4] ;  /* 0x0003a40001197983 */ /* 0x000ea40000300800 */
[----:B------:R-:W4:Y:S01]  /*247b0*/  LDL.LU R26, [R1+0x3a8] ;  /* 0x0003a800011a7983 */ /* 0x000f220000300800 */
[----:B------:R-:W4:Y:S04]  /*247c0*/  LDL.LU R27, [R1+0x3ac] ;  /* 0x0003ac00011b7983 */ /* 0x000f280000300800 */
[----:B----4-:R-:W-:Y:S01]  /*247d0*/  STL.64 [R1+0x1a28], R26 ;  /* 0x001a281a01007387 */ /* 0x010fe20000100a00 */
[----:B--2---:R0:W-:Y:S03]  /*247e0*/  STL.64 [R1+0x1a20], R24 ;  /* 0x001a201801007387 */ /* 0x0041e60000100a00 */
[----:B0-----:R-:W2:Y:S01]  /*247f0*/  LDL.LU R24, [R1+0x3b0] ;  /* 0x0003b00001187983 */ /* 0x001ea20000300800 */
[----:B------:R-:W2:Y:S02]  /*24800*/  LDL.LU R25, [R1+0x3b4] ;  /* 0x0003b40001197983 */ /* 0x000ea40000300800 */
[----:B------:R-:W4:Y:S02]  /*24810*/  LDL.LU R26, [R1+0x3b8] ;  /* 0x0003b800011a7983 */ /* 0x000f240000300800 */
[----:B------:R-:W4:Y:S01]  /*24820*/  LDL.LU R27, [R1+0x3bc] ;  /* 0x0003bc00011b7983 */ /* 0x000f220000300800 */
[----:B---3--:R-:W-:Y:S01]  /*24830*/  HMMA.16816.F32 R8, R16, R20, R8 ;  /* 0x000000141008723c */ /* 0x008fe20000001808 */
[----:B------:R-:W-:Y:S01]  /*24840*/  IMAD.MOV.U32 R7, RZ, RZ, R21 ;  /* 0x000000ffff077224 */ /* 0x000fe200078e0015 */
[----:B----4-:R-:W-:Y:S01]  /*24850*/  STL.64 [R1+0x1a40], R26 ;  /* 0x001a401a01007387 */ /* 0x010fe20000100a00 */
[----:B--2---:R0:W-:Y:S03]  /*24860*/  STL.64 [R1+0x1a38], R24 ;  /* 0x001a381801007387 */ /* 0x0041e60000100a00 */
[----:B0-----:R-:W2:Y:S01]  /*24870*/  LDL.LU R24, [R1+0x3c0] ;  /* 0x0003c00001187983 */ /* 0x001ea20000300800 */
[----:B------:R-:W2:Y:S02]  /*24880*/  LDL.LU R25, [R1+0x3c4] ;  /* 0x0003c40001197983 */ /* 0x000ea40000300800 */
[----:B------:R-:W2:Y:S02]  /*24890*/  LDL.LU R26, [R1+0x3c8] ;  /* 0x0003c800011a7983 */ /* 0x000ea40000300800 */
[----:B------:R-:W2:Y:S01]  /*248a0*/  LDL.LU R27, [R1+0x3cc] ;  /* 0x0003cc00011b7983 */ /* 0x000ea20000300800 */
[----:B------:R-:W3:Y:S11]  /*248b0*/  LDL.LU.64 R12, [R1+0x10] ;  /* 0x00001000010c7983 */ /* 0x000ef60000300a00 */
[----:B------:R0:W-:Y:S02]  /*248c0*/  STL.64 [R1+0x400], R8 ;  /* 0x0004000801007387 */ /* 0x0001e40000100a00 */
[----:B------:R1:W-:Y:S01]  /*248d0*/  STL.64 [R1+0x408], R10 ;  /* 0x0004080a01007387 */ /* 0x0003e20000100a00 */
[----:B0-----:R-:W4:Y:S01]  /*248e0*/  LDL.LU.64 R8, [R1+0x1a50] ;  /* 0x001a500001087983 */ /* 0x001f220000300a00 */
[----:B-1----:R-:W-:-:S02]  /*248f0*/  IMAD.MOV.U32 R10, RZ, RZ, R20 ;  /* 0x000000ffff0a7224 */ /* 0x002fc400078e0014 */
        /* <DEDUP_REMOVED lines=10> */
[C---:B--2---:R-:W-:Y:S01]  /*249a0*/  HMMA.16816.F32 R20, R16.reuse, R20, R24 ;  /* 0x000000141014723c */ /* 0x044fe20000001818 */
[----:B------:R-:W2:Y:S01]  /*249b0*/  LDL.LU.64 R26, [R1+0x1a28] ;  /* 0x001a2800011a7983 */ /* 0x000ea20000300a00 */
[----:B------:R-:W2:Y:S11]  /*249c0*/  LDL.LU.64 R24, [R1+0x1a20] ;  /* 0x001a200001187983 */ /* 0x000eb60000300a00 */
[----:B------:R-:W-:Y:S10]  /*249d0*/  @!UPT UIADD3 URZ, URZ, URZ, URZ ;  /* 0x0000003f3f3ff290 */ /* 0x000ff4000fffe03f */
[----:B------:R-:W-:Y:S01]  /*249e0*/  STL.64 [R1+0x3e0], R20 ;  /* 0x0003e01401007387 */ /* 0x000fe20000100a00 */
[----:B------:R0:W-:Y:S03]  /*249f0*/  STL.64 [R1+0x3e8], R22 ;  /* 0x0003e81601007387 */ /* 0x0001e60000100a00 */
[----:B0-----:R-:W4:Y:S01]  /*24a00*/  LDL.LU.64 R22, [R1+0x1a18] ;  /* 0x001a180001167983 */ /* 0x001f220000300a00 */
[----:B------:R-:W4:Y:S02]  /*24a10*/  LDL.LU.64 R20, [R1+0x1a10] ;  /* 0x001a100001147983 */ /* 0x000f240000300a00 */
[----:B------:R0:W-:Y:S01]  /*24a20*/  STL.64 [R1+0x19a0], R4 ;  /* 0x0019a00401007387 */ /* 0x0001e20000100a00 */
[C---:B--2---:R-:W-:Y:S01]  /*24a30*/  HMMA.16816.F32 R24, R16.reuse, R4, R24 ;  /* 0x000000041018723c */ /* 0x044fe20000001818 */
[----:B0-----:R-:W2:Y:S11]  /*24a40*/  LDL.LU.64 R4, [R1+0x40] ;  /* 0x0000400001047983 */ /* 0x001eb60000300a00 */
[----:B------:R-:W-:Y:S11]  /*24a50*/  @!UPT UIADD3 URZ, URZ, URZ, URZ ;  /* 0x0000003f3f3ff290 */ /* 0x000ff6000fffe03f */
[----:B------:R0:W-:Y:S01]  /*24a60*/  STL.64 [R1+0x3d0], R24 ;  /* 0x0003d01801007387 */ /* 0x0001e20000100a00 */
[----:B----4-:R-:W-:Y:S03]  /*24a70*/  HMMA.16816.F32 R20, R16, R8, R20 ;  /* 0x000000081014723c */ /* 0x010fe60000001814 */
[----:B------:R-:W-:Y:S01]  /*24a80*/  STL.64 [R1+0x3d8], R26 ;  /* 0x0003d81a01007387 */ /* 0x000fe20000100a00 */
[----:B0-----:R-:W-:Y:S02]  /*24a90*/  IMAD.MOV.U32 R24, RZ, RZ, R6 ;  /* 0x000000ffff187224 */ /* 0x001fe400078e0006 */
[----:B------:R-:W-:Y:S01]  /*24aa0*/  IMAD.MOV.U32 R25, RZ, RZ, R0 ;  /* 0x000000ffff197224 */ /* 0x000fe200078e0000 */
[----:B--2---:R0:W-:Y:S02]  /*24ab0*/  STL.64 [R1+0x19b8], R4 ;  /* 0x0019b80401007387 */ /* 0x0041e40000100a00 */
[----:B0-----:R-:W-:-:S02]  /*24ac0*/  IMAD.MOV.U32 R4, RZ, RZ, R11 ;  /* 0x000000ffff047224 */ /* 0x001fc400078e000b */
[----:B------:R-:W-:-:S05]  /*24ad0*/  IMAD.MOV.U32 R5, RZ, RZ, R3 ;  /* 0x000000ffff057224 */ /* 0x000fca00078e0003 */
[----:B------:R0:W-:Y:S01]  /*24ae0*/  STL.64 [R1+0x19d0], R4 ;  /* 0x0019d00401007387 */ /* 0x0001e20000100a00 */
[----:B------:R-:W2:Y:S06]  /*24af0*/  LDL R3, [R1+0x5d4] ;  /* 0x0005d40001037983 */ /* 0x000eac0000100800 */
[----:B------:R-:W-:Y:S02]  /*24b00*/  STL.64 [R1+0x3c0], R20 ;  /* 0x0003c01401007387 */ /* 0x000fe40000100a00 */
[----:B------:R-:W-:Y:S02]  /*24b10*/  STL.64 [R1+0x3c8], R22 ;  /* 0x0003c81601007387 */ /* 0x000fe40000100a00 */
[----:B0-----:R-:W-:-:S02]  /*24b20*/  IMAD.MOV.U32 R4, RZ, RZ, R10 ;  /* 0x000000ffff047224 */ /* 0x001fc400078e000a */
[----:B------:R-:W-:-:S05]  /*24b30*/  IMAD.MOV.U32 R5, RZ, RZ, R7 ;  /* 0x000000ffff057224 */ /* 0x000fca00078e0007 */
[----:B------:R-:W-:Y:S01]  /*24b40*/  STL.64 [R1+0x1a00], R4 ;  /* 0x001a000401007387 */ /* 0x000fe20000100a00 */
[----:B------:R0:W-:Y:S03]  /*24b50*/  STL.64 [R1+0x1a08], R24 ;  /* 0x001a081801007387 */ /* 0x0001e60000100a00 */
[----:B0-----:R-:W3:Y:S01]  /*24b60*/  LDL.LU R24, [R1+0x2d0] ;  /* 0x0002d00001187983 */ /* 0x001ee20000300800 */
[----:B------:R-:W3:Y:S02]  /*24b70*/  LDL.LU R25, [R1+0x2d4] ;  /* 0x0002d40001197983 */ /* 0x000ee40000300800 */
[----:B------:R-:W3:Y:S02]  /*24b80*/  LDL.LU R26, [R1+0x2d8] ;  /* 0x0002d800011a7983 */ /* 0x000ee40000300800 */
[----:B------:R-:W3:Y:S01]  /*24b90*/  LDL.LU R27, [R1+0x2dc] ;  /* 0x0002dc00011b7983 */ /* 0x000ee20000300800 */
[----:B------:R-:W4:Y:S01]  /*24ba0*/  LDL.LU R4, [R1+0x2c0] ;  /* 0x0002c00001047983 */ /* 0x000f220000300800 */
[----:B------:R-:W4:Y:S02]  /*24bb0*/  LDL.LU R5, [R1+0x2c4] ;  /* 0x0002c40001057983 */ /* 0x000f240000300800 */
[----:B------:R-:W4:Y:S02]  /*24bc0*/  LDL.LU R6, [R1+0x2c8] ;  /* 0x0002c80001067983 */ /* 0x000f240000300800 */
[----:B------:R-:W4:Y:S01]  /*24bd0*/  LDL.LU R7, [R1+0x2cc] ;  /* 0x0002cc0001077983 */ /* 0x000f220000300800 */
[----:B------:R-:W2:Y:S01]  /*24be0*/  LDL.LU R20, [R1+0x1a0] ;  /* 0x0001a00001147983 */ /* 0x000ea20000300800 */
        /* <DEDUP_REMOVED lines=14> */
[C---:B---3--:R-:W-:Y:S01]  /*24cd0*/  HMMA.16816.F32 R24, R16.reuse, R12, R24 ;  /* 0x0000000c1018723c */ /* 0x048fe20000001818 */
[----:B--2---:R-:W-:Y:S01]  /*24ce0*/  STL.64 [R1+0x19c8], R10 ;  /* 0x0019c80a01007387 */ /* 0x004fe20000100a00 */
[----:B------:R0:W-:Y:S03]  /*24cf0*/  STL.64 [R1+0x19c0], R8 ;  /* 0x0019c00801007387 */ /* 0x0001e60000100a00 */
[----:B0-----:R-:W2:Y:S01]  /*24d00*/  LDL.LU R8, [R1+0xf0] ;  /* 0x0000f00001087983 */ /* 0x001ea20000300800 */
[----:B------:R-:W2:Y:S02]  /*24d10*/  LDL.LU R9, [R1+0xf4] ;  /* 0x0000f40001097983 */ /* 0x000ea40000300800 */
[----:B------:R-:W3:Y:S02]  /*24d20*/  LDL.LU R10, [R1+0xf8] ;  /* 0x0000f800010a7983 */ /* 0x000ee40000300800 */
[----:B------:R-:W3:Y:S02]  /*24d30*/  LDL.LU R11, [R1+0xfc] ;  /* 0x0000fc00010b7983 */ /* 0x000ee40000300800 */
[----:B---3--:R-:W-:Y:S01]  /*24d40*/  STL.64 [R1+0x19e0], R10 ;  /* 0x0019e00a01007387 */ /* 0x008fe20000100a00 */
[----:B--2---:R0:W-:Y:S03]  /*24d50*/  STL.64 [R1+0x19d8], R8 ;  /* 0x0019d80801007387 */ /* 0x0041e60000100a00 */
[----:B0-----:R-:W2:Y:S01]  /*24d60*/  LDL.LU R8, [R1+0x180] ;  /* 0x0001800001087983 */ /* 0x001ea20000300800 */
[----:B------:R-:W2:Y:S02]  /*24d70*/  LDL.LU R9, [R1+0x184] ;  /* 0x0001840001097983 */ /* 0x000ea40000300800 */
[----:B------:R-:W2:Y:S02]  /*24d80*/  LDL.LU R10, [R1+0x188] ;  /* 0x00018800010a7983 */ /* 0x000ea40000300800 */
[----:B------:R-:W2:Y:S02]  /*24d90*/  LDL.LU R11, [R1+0x18c] ;  /* 0x00018c00010b7983 */ /* 0x000ea40000300800 */
[----:B------:R0:W-:Y:S01]  /*24da0*/  STL.64 [R1+0x3b0], R24 ;  /* 0x0003b01801007387 */ /* 0x0001e20000100a00 */
[----:B------:R-:W-:Y:S03]  /*24db0*/  STL.64 [R1+0x3b8], R26 ;  /* 0x0003b81a01007387 */ /* 0x000fe60000100a00 */
[----:B0-----:R-:W4:Y:S01]  /*24dc0*/  LDL.LU.64 R24, [R1+0x1a08] ;  /* 0x001a080001187983 */ /* 0x001f220000300a00 */
[----:B------:R0:W-:Y:S03]  /*24dd0*/  STL.64 [R1+0x1990], R12 ;  /* 0x0019900c01007387 */ /* 0x0001e60000100a00 */
[----:B0-----:R-:W3:Y:S01]  /*24de0*/  LDL.LU R12, [R1+0x1d0] ;  /* 0x0001d000010c7983 */ /* 0x001ee20000300800 */
[----:B------:R-:W3:Y:S02]  /*24df0*/  LDL.LU R13, [R1+0x1d4] ;  /* 0x0001d400010d7983 */ /* 0x000ee40000300800 */
[----:B------:R-:W3:Y:S02]  /*24e00*/  LDL.LU R14, [R1+0x1d8] ;  /* 0x0001d800010e7983 */ /* 0x000ee40000300800 */
[----:B------:R-:W3:Y:S01]  /*24e10*/  LDL.LU R15, [R1+0x1dc] ;  /* 0x0001dc00010f7983 */ /* 0x000ee20000300800 */
[C---:B----4-:R-:W-:Y:S01]  /*24e20*/  HMMA.16816.F32 R24, R16.reuse, R24, R4 ;  /* 0x000000181018723c */ /* 0x050fe20000001804 */
[----:B------:R-:W2:Y:S11]  /*24e30*/  LDL.LU.64 R4, [R1+0x1a00] ;  /* 0x001a000001047983 */ /* 0x000eb60000300a00 */
[----:B------:R-:W-:Y:S11]  /*24e40*/  @!UPT UIADD3 URZ, URZ, URZ, URZ ;  /* 0x0000003f3f3ff290 */ /* 0x000ff6000fffe03f */
[----:B------:R0:W-:Y:S01]  /*24e50*/  STL.64 [R1+0x3a0], R24 ;  /* 0x0003a01801007387 */ /* 0x0001e20000100a00 */
[----:B------:R-:W-:Y:S03]  /*24e60*/  STL.64 [R1+0x3a8], R26 ;  /* 0x0003a81a01007387 */ /* 0x000fe60000100a00 */
[----:B0-----:R-:W4:Y:S02]  /*24e70*/  LDL.LU.64 R24, [R1+0x19f8] ;  /* 0x0019f80001187983 */ /* 0x001f240000300a00 */
[----:B----4-:R-:W-:Y:S02]  /*24e80*/  HMMA.16816.F32 R16, R16, R24, R20 ;  /* 0x000000181010723c */ /* 0x010fe40000001814 */
[----:B------:R-:W2:Y:S01]  /*24e90*/  LDL.LU.64 R22, [R1+0x19f0] ;  /* 0x0019f00001167983 */ /* 0x000ea20000300a00 */
[----:B------:R-:W2:Y:S02]  /*24ea0*/  LDL.LU.64 R20, [R1+0x19e8] ;  /* 0x0019e80001147983 */ /* 0x000ea40000300a00 */
[----:B------:R0:W-:Y:S02]  /*24eb0*/  STL.64 [R1+0x1988], R24 ;  /* 0x0019881801007387 */ /* 0x0001e40000100a00 */
[----:B0-----:R-:W4:Y:S11]  /*24ec0*/  LDL.LU R24, [R1+0x270] ;  /* 0x0002700001187983 */ /* 0x001f360000300800 */
[----:B------:R-:W-:Y:S05]  /*24ed0*/  @!UPT UIADD3 URZ, URZ, URZ, URZ ;  /* 0x0000003f3f3ff290 */ /* 0x000fea000fffe03f */
[----:B------:R0:W-:Y:S01]  /*24ee0*/  STL.64 [R1+0x2e0], R16 ;  /* 0x0002e01001007387 */ /* 0x0001e20000100a00 */
[----:B------:R-:W-:Y:S02]  /*24ef0*/  STL.64 [R1+0x2e8], R18 ;  /* 0x0002e81201007387 */ /* 0x000fe40000100a00 */
[----:B------:R-:W4:Y:S02]  /*24f00*/  LDL.LU R25, [R1+0x274] ;  /* 0x0002740001197983 */ /* 0x000f240000300800 */
[----:B------:R-:W4:Y:S01]  /*24f10*/  LDL.LU R26, [R1+0x278] ;  /* 0x00027800011a7983 */ /* 0x000f220000300800 */
[----:B------:R-:W4:Y:S04]  /*24f20*/  LDL.LU R27, [R1+0x27c] ;  /* 0x00027c00011b7983 */ /* 0x000f280000300800 */
[----:B0-----:R-:W3:Y:S01]  /*24f30*/  LDL.64 R16, [R1] ;  /* 0x0000000001107983 */ /* 0x001ee20000100a00 */
[C---:B--2---:R-:W-:Y:S03]  /*24f40*/  HMMA.16816.F32 R4, R20.reuse, R4, R8 ;  /* 0x000000041404723c */ /* 0x044fe60000001808 */
[----:B------:R-:W2:Y:S01]  /*24f50*/  LDL.LU.64 R10, [R1+0x19e0] ;  /* 0x0019e000010a7983 */ /* 0x000ea20000300a00 */
[----:B------:R-:W2:Y:S11]  /*24f60*/  LDL.LU.64 R8, [R1+0x19d8] ;  /* 0x0019d80001087983 */ /* 0x000eb60000300a00 */
[----:B------:R-:W-:Y:S08]  /*24f70*/  @!UPT UIADD3 URZ, URZ, URZ, URZ ;  /* 0x0000003f3f3ff290 */ /* 0x000ff0000fffe03f */
        /* <DEDUP_REMOVED lines=23> */
[----:B------:R-:W-:Y:S03]  /*250f0*/  STL.64 [R1+0x2a8], R10 ;  /* 0x0002a80a01007387 */ /* 0x000fe60000100a00 */
[----:B0-----:R-:W3:Y:S01]  /*25100*/  LDL.LU.64 R8, [R1+0x1998] ;  /* 0x0019980001087983 */ /* 0x001ee20000300a00 */
[----:B------:R-:W-:Y:S02]  /*25110*/  IMAD.MOV.U32 R0, RZ, RZ, R5 ;  /* 0x000000ffff007224 */ /* 0x000fe400078e0005 */
[----:B------:R-:W0:Y:S02]  /*25120*/  LDSM.16.MT88.4 R4, [R2+0x4100] ;  /* 0x004100000204783b */ /* 0x000e240000004200 */
[----:B0-----:R-:W-:Y:S02]  /*25130*/  STL.64 [R1+0x1980], R6 ;  /* 0x0019800601007387 */ /* 0x001fe40000100a00 */
[----:B------:R0:W-:Y:S02]  /*25140*/  STL.64 [R1+0x1978], R4 ;  /* 0x0019780401007387 */ /* 0x0001e40000100a00 */
[----:B0-----:R-:W2:Y:S01]  /*25150*/  LDL.LU R4, [R1+0x520] ;  /* 0x0005200001047983 */ /* 0x001ea20000300800 */
[----:B------:R-:W2:Y:S02]  /*25160*/  LDL.LU R5, [R1+0x524] ;  /* 0x0005240001057983 */ /* 0x000ea40000300800 */
[----:B------:R-:W2:Y:S02]  /*25170*/  LDL.LU R6, [R1+0x528] ;  /* 0x0005280001067983 */ /* 0x000ea40000300800 */
[----:B------:R-:W2:Y:S01]  /*25180*/  LDL.LU R7, [R1+0x52c] ;  /* 0x00052c0001077983 */ /* 0x000ea20000300800 */
[C---:B---3--:R-:W-:Y:S01]  /*25190*/  HMMA.16816.F32 R8, R20.reuse, R8, R12 ;  /* 0x000000081408723c */ /* 0x048fe2000000180c */
[----:B------:R-:W4:Y:S11]  /*251a0*/  LDL.LU.64 R12, [R1+0x1990] ;  /* 0x00199000010c7983 */ /* 0x000f360000300a00 */
[----:B------:R-:W-:Y:S11]  /*251b0*/  @!UPT UIADD3 URZ, URZ, URZ, URZ ;  /* 0x0000003f3f3ff290 */ /* 0x000ff6000fffe03f */
        /* <DEDUP_REMOVED lines=9> */
[C---:B----4-:R-:W-:Y:S11]  /*25250*/  HMMA.16816.F32 R24, R20.reuse, R12, R24 ;  /* 0x0000000c1418723c */ /* 0x050ff60000001818 */
[----:B------:R-:W-:Y:S11]  /*25260*/  @!UPT UIADD3 URZ, URZ, URZ, URZ ;  /* 0x0000003f3f3ff290 */ /* 0x000ff6000fffe03f */
[----:B------:R-:W-:Y:S01]  /*25270*/  @!UPT UIADD3 URZ, URZ, URZ, URZ ;  /* 0x0000003f3f3ff290 */ /* 0x000fe2000fffe03f */
[----:B------:R0:W-:Y:S01]  /*25280*/  STL.64 [R1+0x280], R24 ;  /* 0x0002801801007387 */ /* 0x0001e20000100a00 */
[----:B------:R1:W-:Y:S03]  /*25290*/  STL.64 [R1+0x288], R26 ;  /* 0x0002881a01007387 */ /* 0x0003e60000100a00 */
[----:B0-----:R-:W3:Y:S01]  /*252a0*/  LDL.LU.64 R24, [R1+0x1988] ;  /* 0x0019880001187983 */ /* 0x001ee20000300a00 */
[----:B-1----:R-:W-:Y:S02]  /*252b0*/  IMAD.MOV.U32 R27, RZ, RZ, R12 ;  /* 0x000000ffff1b7224 */ /* 0x002fe400078e000c */
[----:B------:R-:W-:Y:S02]  /*252c0*/  IMAD.MOV.U32 R26, RZ, RZ, R13 ;  /* 0x000000ffff1a7224 */ /* 0x000fe400078e000d */
[----:B------:R-:W0:Y:S04]  /*252d0*/  LDSM.16.MT88.4 R12, [R3+0x6000] ;  /* 0x00600000030c783b */ /* 0x000e280000004200 */
[----:B0-----:R0:W-:Y:S04]  /*252e0*/  STL.64 [R1+0x1858], R14 ;  /* 0x0018580e01007387 */ /* 0x0011e80000100a00 */
[----:B0-----:R-:W4:Y:S01]  /*252f0*/  LDL R15, [R1+0x5d4] ;  /* 0x0005d400010f7983 */ /* 0x001f220000100800 */
[----:B--2---:R-:W-:Y:S01]  /*25300*/  HMMA.16816.F32 R4, R20, R16, R4 ;  /* 0x000000101404723c */ /* 0x004fe20000001804 */
[----:B------:R-:W-:-:S02]  /*25310*/  IMAD.MOV.U32 R3, RZ, RZ, R16 ;  /* 0x000000ffff037224 */ /* 0x000fc400078e0010 */
[----:B------:R-:W-:Y:S01]  /*25320*/  IMAD.MOV.U32 R2, RZ, RZ, R17 ;  /* 0x000000ffff027224 */ /* 0x000fe200078e0011 */
[----:B------:R-:W-:Y:S11]  /*25330*/  STL.64 [R1+0x1850], R12 ;  /* 0x0018500c01007387 */ /* 0x000ff60000100a00 */
[----:B------:R-:W-:Y:S08]  /*25340*/  @!UPT UIADD3 URZ, URZ, URZ, URZ ;  /* 0x0000003f3f3ff290 */ /* 0x000ff0000fffe03f */
[----:B------:R-:W-:Y:S01]  /*25350*/  STL.64 [R1+0x270], R4 ;  /* 0x0002700401007387 */ /* 0x000fe20000100a00 */
[----:B------:R0:W-:Y:S03]  /*25360*/  STL.64 [R1+0x278], R6 ;  /* 0x0002780601007387 */ /* 0x0001e60000100a00 */
[----:B0-----:R-:W2:Y:S01]  /*25370*/  LDL.LU.64 R6, [R1+0x1980] ;  /* 0x0019800001067983 */ /* 0x001ea20000300a00 */
[----:B------:R-:W2:Y:S01]  /*25380*/  LDL.LU.64 R4, [R1+0x1978] ;  /* 0x0019780001047983 */ /* 0x000ea20000300a00 */
[----:B---3--:R-:W-:Y:S02]  /*25390*/  HMMA.16816.F32 R20, R20, R24, R8 ;  /* 0x000000181414723c */ /* 0x008fe40000001808 */
[----:B----4-:R-:W0:Y:S04]  /*253a0*/  LDSM.16.MT88.4 R16, [R15+0x6080] ;  /* 0x006080000f10783b */ /* 0x010e280000004200 */
[----:B0-----:R-:W-:Y:S01]  /*253b0*/  STL.64 [R1+0x17d0], R18 ;  /* 0x0017d01201007387 */ /* 0x001fe20000100a00 */
[----:B------:R0:W-:Y:S02]  /*253c0*/  STL.64 [R1+0x17c8], R16 ;  /* 0x0017c81001007387 */ /* 0x0001e40000100a00 */
[----:B0-----:R-:W-:-:S02]  /*253d0*/  IMAD.MOV.U32 R16, RZ, RZ, R27 ;  /* 0x000000ffff107224 */ /* 0x001fc400078e001b */
[----:B------:R-:W-:Y:S01]  /*253e0*/  IMAD.MOV.U32 R17, RZ, RZ, R26 ;  /* 0x000000ffff117224 */ /* 0x000fe200078e001a */
[----:B------:R-:W3:Y:S01]  /*253f0*/  LDL.LU R27, [R1+0x1970] ;  /* 0x00197000011b7983 */ /* 0x000ee20000300800 */
[----:B------:R-:W3:Y:S03]  /*25400*/  LDL.LU R26, [R1+0x196c] ;  /* 0x00196c00011a7983 */ /* 0x000ee60000300800 */
[----:B------:R0:W-:Y:S04]  /*25410*/  STL.64 [R1+0x1930], R16 ;  /* 0x0019301001007387 */ /* 0x0001e80000100a00 */
[----:B0-----:R-:W2:Y:S01]  /*25420*/  LDL.LU.64 R16, [R1+0x60] ;  /* 0x0000600001107983 */ /* 0x001ea20000300a00 */
[----:B------:R-:W4:Y:S02]  /*25430*/  LDL.LU R8, [R1+0x560] ;  /* 0x0005600001087983 */ /* 0x000f240000300800 */
[----:B------:R-:W-:Y:S02]  /*25440*/  STL.64 [R1+0x1d0], R20 ;  /* 0x0001d01401007387 */ /* 0x000fe40000100a00 */
[----:B------:R-:W-:Y:S01]  /*25450*/  STL.64 [R1+0x1d8], R22 ;  /* 0x0001d81601007387 */ /* 0x000fe20000100a00 */
[----:B------:R-:W4:Y:S01]  /*25460*/  LDL.LU R9, [R1+0x564] ;  /* 0x0005640001097983 */ /* 0x000f220000300800 */
[----:B------:R-:W2:Y:S02]  /*25470*/  LDL.LU R10, [R1+0x568] ;  /* 0x00056800010a7983 */ /* 0x000ea40000300800 */
[----:B------:R-:W2:Y:S01]  /*25480*/  LDL.LU R11, [R1+0x56c] ;  /* 0x00056c00010b7983 */ /* 0x000ea20000300800 */
[----:B------:R-:W0:Y:S04]  /*25490*/  LDSM.16.MT88.4 R20, [R15+0x6100] ;  /* 0x006100000f14783b */ /* 0x000e280000004200 */
[----:B--2---:R-:W-:Y:S01]  /*254a0*/  STL.64 [R1+0x1960], R10 ;  /* 0x0019600a01007387 */ /* 0x004fe20000100a00 */
[----:B----4-:R1:W-:Y:S03]  /*254b0*/  STL.64 [R1+0x1958], R8 ;  /* 0x0019580801007387 */ /* 0x0103e60000100a00 */
[----:B-1----:R-:W2:Y:S01]  /*254c0*/  LDL.LU R8, [R1+0x580] ;  /* 0x0005800001087983 */ /* 0x002ea20000300800 */
[----:B------:R-:W2:Y:S02]  /*254d0*/  LDL.LU R9, [R1+0x584] ;  /* 0x0005840001097983 */ /* 0x000ea40000300800 */
[----:B------:R-:W2:Y:S02]  /*254e0*/  LDL.LU R10, [R1+0x588] ;  /* 0x00058800010a7983 */ /* 0x000ea40000300800 */
[----:B------:R-:W2:Y:S01]  /*254f0*/  LDL.LU R11, [R1+0x58c] ;  /* 0x00058c00010b7983 */ /* 0x000ea20000300800 */
[----:B---3--:R-:W-:Y:S01]  /*25500*/  STL.64 [R1+0x1910], R26 ;  /* 0x0019101a01007387 */ /* 0x008fe20000100a00 */
[----:B------:R1:W-:Y:S03]  /*25510*/  STL.64 [R1+0x1908], R24 ;  /* 0x0019081801007387 */ /* 0x0003e60000100a00 */
[----:B-1----:R-:W3:Y:S01]  /*25520*/  LDL.LU.64 R24, [R1+0x50] ;  /* 0x0000500001187983 */ /* 0x002ee20000300a00 */
[----:B------:R-:W4:Y:S02]  /*25530*/  LDL.LU R12, [R1+0x360] ;  /* 0x00036000010c7983 */ /* 0x000f240000300800 */
[----:B------:R-:W4:Y:S02]  /*25540*/  LDL.LU R13, [R1+0x364] ;  /* 0x00036400010d7983 */ /* 0x000f240000300800 */
[----:B------:R-:W2:Y:S01]  /*25550*/  LDL.LU R14, [R1+0x368] ;  /* 0x00036800010e7983 */ /* 0x000ea20000300800 */
[----:B------:R-:W2:Y:S04]  /*25560*/  LDL.LU R15, [R1+0x36c] ;  /* 0x00036c00010f7983 */ /* 0x000ea80000300800 */
[----:B--2---:R-:W-:Y:S01]  /*25570*/  STL.64 [R1+0x1890], R14 ;  /* 0x0018900e01007387 */ /* 0x004fe20000100a00 */
[----:B----4-:R1:W-:Y:S03]  /*25580*/  STL.64 [R1+0x1888], R12 ;  /* 0x0018880c01007387 */ /* 0x0103e60000100a00 */
[----:B-1----:R-:W2:Y:S01]  /*25590*/  LDL.LU R12, [R1+0xa0] ;  /* 0x0000a000010c7983 */ /* 0x002ea20000300800 */
[----:B------:R-:W2:Y:S02]  /*255a0*/  LDL.LU R13, [R1+0xa4] ;  /* 0x0000a400010d7983 */ /* 0x000ea40000300800 */
[----:B------:R-:W4:Y:S02]  /*255b0*/  LDL.LU R14, [R1+0xa8] ;  /* 0x0000a800010e7983 */ /* 0x000f240000300800 */
[----:B------:R-:W4:Y:S01]  /*255c0*/  LDL.LU R15, [R1+0xac] ;  /* 0x0000ac00010f7983 */ /* 0x000f220000300800 */
[----:B------:R-:W-:Y:S01]  /*255d0*/  HMMA.16816.F32 R8, R4, R16, R8 ;  /* 0x000000100408723c */ /* 0x000fe20000001808 */
[----:B----4-:R-:W-:Y:S01]  /*255e0*/  STL.64 [R1+0x18a0], R14 ;  /* 0x0018a00e01007387 */ /* 0x010fe20000100a00 */
[----:B--2---:R1:W-:Y:S03]  /*255f0*/  STL.64 [R1+0x1898], R12 ;  /* 0x0018980c01007387 */ /* 0x0043e60000100a00 */
[----:B-1----:R-:W2:Y:S01]  /*25600*/  LDL.LU R12, [R1+0x30] ;  /* 0x00003000010c7983 */ /* 0x002ea20000300800 */
[----:B------:R-:W-:-:S02]  /*25610*/  IMAD.MOV.U32 R13, RZ, RZ, R0 ;  /* 0x000000ffff0d7224 */ /* 0x000fc400078e0000 */
[----:B------:R-:W4:Y:S02]  /*25620*/  LDL.LU R0, [R1+0x1968] ;  /* 0x0019680001007983 */ /* 0x000f240000300800 */
[----:B0-----:R0:W-:Y:S01]  /*25630*/  STL.64 [R1+0x1768], R22 ;  /* 0x0017681601007387 */ /* 0x0011e20000100a00 */
[----:B------:R-:W-:Y:S01]  /*25640*/  STL.64 [R1+0x1760], R20 ;  /* 0x0017601401007387 */ /* 0x000fe20000100a00 */
[----:B------:R-:W-:Y:S02]  /*25650*/  IMAD.MOV.U32 R15, RZ, RZ, R16 ;  /* 0x000000ffff0f7224 */ /* 0x000fe400078e0010 */
[----:B------:R-:W-:Y:S01]  /*25660*/  IMAD.MOV.U32 R14, RZ, RZ, R17 ;  /* 0x000000ffff0e7224 */ /* 0x000fe200078e0011 */
[----:B0-----:R-:W2:Y:S04]  /*25670*/  LDL R22, [R1+0x48] ;  /* 0x0000480001167983 */ /* 0x001ea80000100800 */
[----:B------:R-:W2:Y:S04]  /*25680*/  LDL R23, [R1+0x4c] ;  /* 0x00004c0001177983 */ /* 0x000ea80000100800 */
[----:B------:R-:W-:Y:S02]  /*25690*/  STL.64 [R1+0x1b0], R8 ;  /* 0x0001b00801007387 */ /* 0x000fe40000100a00 */
[----:B------:R0:W-:Y:S02]  /*256a0*/  STL.64 [R1+0x1b8], R10 ;  /* 0x0001b80a01007387 */ /* 0x0001e40000100a00 */
[----:B0-----:R-:W2:Y:S01]  /*256b0*/  LDL.LU.64 R10, [R1+0x1960] ;  /* 0x00196000010a7983 */ /* 0x001ea20000300a00 */
[----:B------:R-:W2:Y:S02]  /*256c0*/  LDL.LU.64 R8, [R1+0x1958] ;  /* 0x0019580001087983 */ /* 0x000ea40000300a00 */
[----:B------:R-:W2:Y:S02]  /*256d0*/  LDL.LU.64 R16, [R1+0x20] ;  /* 0x0000200001107983 */ /* 0x000ea40000300a00 */
[----:B--2---:R0:W-:Y:S04]  /*256e0*/  STL.64 [R1+0x1948], R16 ;  /* 0x0019481001007387 */ /* 0x0041e80000100a00 */
[----:B0-----:R-:W3:Y:S01]  /*256f0*/  LDL.LU R16, [R1+0x570] ;  /* 0x0005700001107983 */ /* 0x001ee20000300800 */
[----:B------:R-:W3:Y:S02]  /*25700*/  LDL.LU R17, [R1+0x574] ;  /* 0x0005740001117983 */ /* 0x000ee40000300800 */
[----:B------:R-:W3:Y:S02]  /*25710*/  LDL.LU R18, [R1+0x578] ;  /* 0x0005780001127983 */ /* 0x000ee40000300800 */
[----:B------:R-:W3:Y:S02]  /*25720*/  LDL.LU R19, [R1+0x57c] ;  /* 0x00057c0001137983 */ /* 0x000ee40000300800 */
[----:B------:R-:W-:-:S02]  /*25730*/  IMAD.MOV.U32 R20, RZ, RZ, R29 ;  /* 0x000000ffff147224 */ /* 0x000fc400078e001d */
[----:B------:R-:W-:-:S07]  /*25740*/  IMAD.MOV.U32 R21, RZ, RZ, R28 ;  /* 0x000000ffff157224 */ /* 0x000fce00078e001c */
[C---:B------:R-:W-:Y:S08]  /*25750*/  HMMA.16816.F32 R8, R4.reuse, R20, R8 ;  /* 0x000000140408723c */ /* 0x040ff00000001808 */
[----:B---3--:R-:W-:Y:S11]  /*25760*/  HMMA.16816.F32 R16, R4, R24, R16 ;  /* 0x000000180410723c */ /* 0x008ff60000001810 */
[----:B------:R-:W-:Y:S11]  /*25770*/  @!UPT UIADD3 URZ, URZ, URZ, URZ ;  /* 0x0000003f3f3ff290 */ /* 0x000ff6000fffe03f */
[----:B------:R-:W-:Y:S01]  /*25780*/  @!UPT UIADD3 URZ, URZ, URZ, URZ ;  /* 0x0000003f3f3ff290 */ /* 0x000fe2000fffe03f */
[----:B------:R0:W-:Y:S01]  /*25790*/  STL.64 [R1+0x1a0], R16 ;  /* 0x0001a01001007387 */ /* 0x0001e20000100a00 */
[----:B------:R1:W-:Y:S03]  /*257a0*/  STL.64 [R1+0x1a8], R18 ;  /* 0x0001a81201007387 */ /* 0x0003e60000100a00 */
[----:B0-----:R-:W2:Y:S01]  /*257b0*/  LDL.LU R16, [R1+0x550] ;  /* 0x0005500001107983 */ /* 0x001ea20000300800 */
[----:B------:R0:W-:Y:S02]  /*257c0*/  STL.64 [R1+0x190], R8 ;  /* 0x0001900801007387 */ /* 0x0001e40000100a00 */
[----:B------:R3:W-:Y:S02]  /*257d0*/  STL.64 [R1+0x198], R10 ;  /* 0x0001980a01007387 */ /* 0x0007e40000100a00 */
[----:B------:R-:W2:Y:S01]  /*257e0*/  LDL.LU R17, [R1+0x554] ;  /* 0x0005540001117983 */ /* 0x000ea20000300800 */
[----:B-1----:R-:W2:Y:S01]  /*257f0*/  LDL.LU R18, [R1+0x558] ;  /* 0x0005580001127983 */ /* 0x002ea20000300800 */
[----:B------:R-:W2:Y:S03]  /*25800*/  LDL.LU R19, [R1+0x55c] ;  /* 0x00055c0001137983 */ /* 0x000ea60000300800 */
[----:B0-----:R-:W2:Y:S01]  /*25810*/  LDL.LU R8, [R1+0x4c0] ;  /* 0x0004c00001087983 */ /* 0x001ea20000300800 */
[----:B------:R-:W2:Y:S02]  /*25820*/  LDL.LU R9, [R1+0x4c4] ;  /* 0x0004c40001097983 */ /* 0x000ea40000300800 */
[----:B---3--:R-:W3:Y:S02]  /*25830*/  LDL.LU R10, [R1+0x4c8] ;  /* 0x0004c800010a7983 */ /* 0x008ee40000300800 */
[----:B------:R-:W3:Y:S02]  /*25840*/  LDL.LU R11, [R1+0x4cc] ;  /* 0x0004cc00010b7983 */ /* 0x000ee40000300800 */
[----:B------:R-:W-:-:S02]  /*25850*/  IMAD.MOV.U32 R28, RZ, RZ, R24 ;  /* 0x000000ffff1c7224 */ /* 0x000fc400078e0018 */
[----:B------:R-:W-:Y:S02]  /*25860*/  IMAD.MOV.U32 R29, RZ, RZ, R25 ;  /* 0x000000ffff1d7224 */ /* 0x000fe400078e0019 */
[----:B------:R-:W-:Y:S02]  /*25870*/  IMAD.MOV.U32 R24, RZ, RZ, R3 ;  /* 0x000000ffff187224 */ /* 0x000fe400078e0003 */
[----:B------:R-:W-:Y:S01]  /*25880*/  IMAD.MOV.U32 R25, RZ, RZ, R2 ;  /* 0x000000ffff197224 */ /* 0x000fe200078e0002 */
[----:B---3--:R-:W-:Y:S01]  /*25890*/  STL.64 [R1+0x1920], R10 ;  /* 0x0019200a01007387 */ /* 0x008fe20000100a00 */
[----:B--2---:R-:W-:Y:S02]  /*258a0*/  STL.64 [R1+0x1918], R8 ;  /* 0x0019180801007387 */ /* 0x004fe40000100a00 */
[----:B------:R-:W2:Y:S02]  /*258b0*/  LDL.LU R3, [R1+0x1954] ;  /* 0x0019540001037983 */ /* 0x000ea40000300800 */
[----:B------:R-:W3:Y:S01]  /*258c0*/  LDL.LU R2, [R1+0x1950] ;  /* 0x0019500001027983 */ /* 0x000ee20000300800 */
[----:B------:R0:W-:Y:S04]  /*258d0*/  STL.64 [R1+0x1928], R24 ;  /* 0x0019281801007387 */ /* 0x0001e80000100a00 */
        /* <DEDUP_REMOVED lines=15> */
[----:B------:R-:W-:Y:S01]  /*259d0*/  STL.64 [R1+0x18c8], R22 ;  /* 0x0018c81601007387 */ /* 0x000fe20000100a00 */
[----:B------:R0:W-:Y:S03]  /*259e0*/  STL.64 [R1+0x18c0], R20 ;  /* 0x0018c01401007387 */ /* 0x0001e60000100a00 */
[----:B0-----:R-:W2:Y:S01]  /*259f0*/  LDL.LU R20, [R1+0x480] ;  /* 0x0004800001147983 */ /* 0x001ea20000300800 */
[----:B------:R-:W2:Y:S02]  /*25a00*/  LDL.LU R21, [R1+0x484] ;  /* 0x0004840001157983 */ /* 0x000ea40000300800 */
[----:B------:R-:W2:Y:S02]  /*25a10*/  LDL.LU R22, [R1+0x488] ;  /* 0x0004880001167983 */ /* 0x000ea40000300800 */
[----:B------:R-:W2:Y:S02]  /*25a20*/  LDL.LU R23, [R1+0x48c] ;  /* 0x00048c0001177983 */ /* 0x000ea40000300800 */
[----:B--2---:R-:W-:Y:S01]  /*25a30*/  STL.64 [R1+0x18d8], R22 ;  /* 0x0018d81601007387 */ /* 0x004fe20000100a00 */
[----:B------:R-:W-:Y:S02]  /*25a40*/  STL.64 [R1+0x18d0], R20 ;  /* 0x0018d01401007387 */ /* 0x000fe40000100a00 */
[----:B------:R0:W-:Y:S02]  /*25a50*/  STL.64 [R1+0x180], R16 ;  /* 0x0001801001007387 */ /* 0x0001e40000100a00 */
[----:B------:R-:W-:Y:S01]  /*25a60*/  STL.64 [R1+0x188], R18 ;  /* 0x0001881201007387 */ /* 0x000fe20000100a00 */
[----:B0-----:R-:W2:Y:S01]  /*25a70*/  LDL.LU.64 R16, [R1+0x1948] ;  /* 0x0019480001107983 */ /* 0x001ea20000300a00 */
[----:B------:R-:W-:-:S02]  /*25a80*/  IMAD.MOV.U32 R20, RZ, RZ, R15 ;  /* 0x000000ffff147224 */ /* 0x000fc400078e000f */
[----:B------:R-:W-:Y:S01]  /*25a90*/  IMAD.MOV.U32 R21, RZ, RZ, R14 ;  /* 0x000000ffff157224 */ /* 0x000fe200078e000e */
        /* <DEDUP_REMOVED lines=9> */
[----:B------:R-:W-:Y:S01]  /*25b30*/  STL.64 [R1+0x18b8], R14 ;  /* 0x0018b80e01007387 */ /* 0x000fe20000100a00 */
[----:B------:R0:W-:Y:S04]  /*25b40*/  STL.64 [R1+0x18b0], R12 ;  /* 0x0018b00c01007387 */ /* 0x0001e80000100a00 */
[----:B0-----:R-:W3:Y:S01]  /*25b50*/  LDL.LU R12, [R1+0xc0] ;  /* 0x0000c000010c7983 */ /* 0x001ee20000300800 */
[----:B------:R-:W3:Y:S02]  /*25b60*/  LDL.LU R13, [R1+0xc4] ;  /* 0x0000c400010d7983 */ /* 0x000ee40000300800 */
[----:B------:R-:W3:Y:S02]  /*25b70*/  LDL.LU R14, [R1+0xc8] ;  /* 0x0000c800010e7983 */ /* 0x000ee40000300800 */
[----:B------:R-:W3:Y:S01]  /*25b80*/  LDL.LU R15, [R1+0xcc] ;  /* 0x0000cc00010f7983 */ /* 0x000ee20000300800 */
[C---:B--2---:R-:W-:Y:S01]  /*25b90*/  HMMA.16816.F32 R24, R4.reuse, R16, R24 ;  /* 0x000000100418723c */ /* 0x044fe20000001818 */
[----:B---3--:R-:W-:Y:S01]  /*25ba0*/  STL.64 [R1+0x18e8], R14 ;  /* 0x0018e80e01007387 */ /* 0x008fe20000100a00 */
[----:B------:R0:W-:Y:S03]  /*25bb0*/  STL.64 [R1+0x18e0], R12 ;  /* 0x0018e00c01007387 */ /* 0x0001e60000100a00 */
[----:B0-----:R-:W2:Y:S01]  /*25bc0*/  LDL.LU R12, [R1+0x490] ;  /* 0x00049000010c7983 */ /* 0x001ea20000300800 */
[----:B------:R-:W2:Y:S02]  /*25bd0*/  LDL.LU R13, [R1+0x494] ;  /* 0x00049400010d7983 */ /* 0x000ea40000300800 */
[----:B------:R-:W2:Y:S02]  /*25be0*/  LDL.LU R14, [R1+0x498] ;  /* 0x00049800010e7983 */ /* 0x000ea40000300800 */
[----:B------:R-:W2:Y:S11]  /*25bf0*/  LDL.LU R15, [R1+0x49c] ;  /* 0x00049c00010f7983 */ /* 0x000eb60000300800 */
[----:B------:R-:W-:Y:S02]  /*25c00*/  @!UPT UIADD3 URZ, URZ, URZ, URZ ;  /* 0x0000003f3f3ff290 */ /* 0x000fe4000fffe03f */
[----:B------:R0:W-:Y:S01]  /*25c10*/  STL.64 [R1+0x160], R24 ;  /* 0x0001601801007387 */ /* 0x0001e20000100a00 */
[----:B------:R-:W-:Y:S03]  /*25c20*/  STL.64 [R1+0x168], R26 ;  /* 0x0001681a01007387 */ /* 0x000fe60000100a00 */
[----:B0-----:R-:W3:Y:S01]  /*25c30*/  LDL.LU.64 R24, [R1+0x1928] ;  /* 0x0019280001187983 */ /* 0x001ee20000300a00 */
[----:B------:R0:W-:Y:S03]  /*25c40*/  STL.64 [R1+0x18a8], R16 ;  /* 0x0018a81001007387 */ /* 0x0001e60000100a00 */
[----:B0-----:R-:W2:Y:S01]  /*25c50*/  LDL.LU R16, [R1+0xb0] ;  /* 0x0000b00001107983 */ /* 0x001ea20000300800 */
[----:B------:R-:W2:Y:S02]  /*25c60*/  LDL.LU R17, [R1+0xb4] ;  /* 0x0000b40001117983 */ /* 0x000ea40000300800 */
[----:B------:R-:W2:Y:S02]  /*25c70*/  LDL.LU R18, [R1+0xb8] ;  /* 0x0000b80001127983 */ /* 0x000ea40000300800 */
[----:B------:R-:W2:Y:S01]  /*25c80*/  LDL.LU R19, [R1+0xbc] ;  /* 0x0000bc0001137983 */ /* 0x000ea20000300800 */
[C---:B---3--:R-:W-:Y:S01]  /*25c90*/  HMMA.16816.F32 R24, R4.reuse, R24, R8 ;  /* 0x000000180418723c */ /* 0x048fe20000001808 */
[----:B------:R-:W3:Y:S01]  /*25ca0*/  LDL.LU.64 R10, [R1+0x1920] ;  /* 0x00192000010a7983 */ /* 0x000ee20000300a00 */
[----:B------:R-:W3:Y:S11]  /*25cb0*/  LDL.LU.64 R8, [R1+0x1918] ;  /* 0x0019180001087983 */ /* 0x000ef60000300a00 */
[----:B------:R-:W-:Y:S10]  /*25cc0*/  @!UPT UIADD3 URZ, URZ, URZ, URZ ;  /* 0x0000003f3f3ff290 */ /* 0x000ff4000fffe03f */
[----:B------:R-:W-:Y:S01]  /*25cd0*/  STL.64 [R1+0x150], R24 ;  /* 0x0001501801007387 */ /* 0x000fe20000100a00 */
[----:B------:R0:W-:Y:S03]  /*25ce0*/  STL.64 [R1+0x158], R26 ;  /* 0x0001581a01007387 */ /* 0x0001e60000100a00 */
[----:B0-----:R-:W2:Y:S01]  /*25cf0*/  LDL.LU.64 R26, [R1+0x1910] ;  /* 0x00191000011a7983 */ /* 0x001ea20000300a00 */
[----:B------:R-:W3:Y:S02]  /*25d00*/  LDL.LU.64 R24, [R1+0x1908] ;  /* 0x0019080001187983 */ /* 0x000ee40000300a00 */
[----:B---3--:R-:W-:Y:S01]  /*25d10*/  HMMA.16816.F32 R4, R4, R24, R8 ;  /* 0x000000180404723c */ /* 0x008fe20000001808 */
[----:B------:R-:W2:Y:S01]  /*25d20*/  LDL.LU.64 R10, [R1+0x1900] ;  /* 0x00190000010a7983 */ /* 0x000ea20000300a00 */
[----:B------:R-:W2:Y:S11]  /*25d30*/  LDL.LU.64 R8, [R1+0x18f8] ;  /* 0x0018f80001087983 */ /* 0x000eb60000300a00 */
[----:B------:R-:W-:Y:S10]  /*25d40*/  @!UPT UIADD3 URZ, URZ, URZ, URZ ;  /* 0x0000003f3f3ff290 */ /* 0x000ff4000fffe03f */
[----:B------:R0:W-:Y:S01]  /*25d50*/  STL.64 [R1+0xf0], R4 ;  /* 0x0000f00401007387 */ /* 0x0001e20000100a00 */
[----:B------:R1:W-:Y:S02]  /*25d60*/  STL.64 [R1+0xf8], R6 ;  /* 0x0000f80601007387 */ /* 0x0003e40000100a00 */
[----:B0-----:R-:W-:Y:S02]  /*25d70*/  IMAD.MOV.U32 R4, RZ, RZ, R28 ;  /* 0x000000ffff047224 */ /* 0x001fe400078e001c */
[----:B------:R-:W-:Y:S01]  /*25d80*/  IMAD.MOV.U32 R5, RZ, RZ, R29 ;  /* 0x000000ffff057224 */ /* 0x000fe200078e001d */
[----:B------:R-:W3:Y:S01]  /*25d90*/  LDL.LU R28, [R1+0x18f4] ;  /* 0x0018f400011c7983 */ /* 0x000ee20000300800 */
[----:B------:R-:W3:Y:S02]  /*25da0*/  LDL.LU R29, [R1+0x18f0] ;  /* 0x0018f000011d7983 */ /* 0x000ee40000300800 */
[----:B-1----:R-:W3:Y:S02]  /*25db0*/  LDL R6, [R1+0x58] ;  /* 0x0000580001067983 */ /* 0x002ee40000100800 */
[----:B------:R-:W3:Y:S01]  /*25dc0*/  LDL R7, [R1+0x5c] ;  /* 0x00005c0001077983 */ /* 0x000ee20000100800 */
[C---:B--2---:R-:W-:Y:S01]  /*25dd0*/  HMMA.16816.F32 R20, R8.reuse, R20, R12 ;  /* 0x000000140814723c */ /* 0x044fe2000000180c */
[----:B------:R-:W2:Y:S01]  /*25de0*/  LDL.LU.64 R14, [R1+0x18e8] ;  /* 0x0018e800010e7983 */ /* 0x000ea20000300a00 */
        /* <DEDUP_REMOVED lines=13> */
[----:B---3--:R0:W-:Y:S02]  /*25ec0*/  STL.64 [R1+0x1838], R6 ;  /* 0x0018380601007387 */ /* 0x0081e40000100a00 */
[----:B------:R-:W3:Y:S01]  /*25ed0*/  LDL.LU R4, [R1+0x90] ;  /* 0x0000900001047983 */ /* 0x000ee20000300800 */
[----:B------:R-:W3:Y:S04]  /*25ee0*/  LDL.LU R5, [R1+0x94] ;  /* 0x0000940001057983 */ /* 0x000ee80000300800 */
[----:B0-----:R-:W3:Y:S01]  /*25ef0*/  LDL.LU R6, [R1+0x98] ;  /* 0x0000980001067983 */ /* 0x001ee20000300800 */
[----:B------:R-:W3:Y:S01]  /*25f00*/  LDL.LU R7, [R1+0x9c] ;  /* 0x00009c0001077983 */ /* 0x000ee20000300800 */
[----:B--2---:R-:W-:Y:S11]  /*25f10*/  HMMA.16816.F32 R12, R8, R20, R12 ;  /* 0x00000014080c723c */ /* 0x004ff6000000180c */
[----:B------:R-:W-:Y:S11]  /*25f20*/  @!UPT UIADD3 URZ, URZ, URZ, URZ ;  /* 0x0000003f3f3ff290 */ /* 0x000ff6000fffe03f */
[----:B------:R-:W-:Y:S01]  /*25f30*/  @!UPT UIADD3 URZ, URZ, URZ, URZ ;  /* 0x0000003f3f3ff290 */ /* 0x000fe2000fffe03f */
[----:B------:R-:W-:Y:S01]  /*25f40*/  STL.64 [R1+0xc0], R12 ;  /* 0x0000c00c01007387 */ /* 0x000fe20000100a00 */
[----:B------:R0:W-:Y:S03]  /*25f50*/  STL.64 [R1+0xc8], R14 ;  /* 0x0000c80e01007387 */ /* 0x0001e60000100a00 */
[----:B0-----:R-:W2:Y:S01]  /*25f60*/  LDL.LU.64 R14, [R1+0x18b8] ;  /* 0x0018b800010e7983 */ /* 0x001ea20000300a00 */
[----:B------:R-:W3:Y:S02]  /*25f70*/  LDL.LU.64 R12, [R1+0x18b0] ;  /* 0x0018b000010c7983 */ /* 0x000ee40000300a00 */
[----:B------:R-:W-:Y:S02]  /*25f80*/  STL.64 [R1+0x1830], R22 ;  /* 0x0018301601007387 */ /* 0x000fe40000100a00 */
[----:B--2---:R-:W-:Y:S02]  /*25f90*/  IMAD.MOV.U32 R20, RZ, RZ, R15 ;  /* 0x000000ffff147224 */ /* 0x004fe400078e000f */
[----:B------:R-:W-:-:S02]  /*25fa0*/  IMAD.MOV.U32 R21, RZ, RZ, R14 ;  /* 0x000000ffff157224 */ /* 0x000fc400078e000e */
[C---:B---3--:R-:W-:Y:S01]  /*25fb0*/  HMMA.16816.F32 R12, R8.reuse, R12, R16 ;  /* 0x0000000c080c723c */ /* 0x048fe20000001810 */
[----:B------:R-:W2:Y:S11]  /*25fc0*/  LDL.LU.64 R16, [R1+0x18a8] ;  /* 0x0018a80001107983 */ /* 0x000eb60000300a00 */
[----:B------:R-:W-:Y:S11]  /*25fd0*/  @!UPT UIADD3 URZ, URZ, URZ, URZ ;  /* 0x0000003f3f3ff290 */ /* 0x000ff6000fffe03f */
[----:B------:R-:W-:Y:S01]  /*25fe0*/  STL.64 [R1+0xb0], R12 ;  /* 0x0000b00c01007387 */ /* 0x000fe20000100a00 */
[----:B------:R0:W-:Y:S03]  /*25ff0*/  STL.64 [R1+0xb8], R14 ;  /* 0x0000b80e01007387 */ /* 0x0001e60000100a00 */
[----:B0-----:R-:W3:Y:S01]  /*26000*/  LDL.LU.64 R14, [R1+0x18a0] ;  /* 0x0018a000010e7983 */ /* 0x001ee20000300a00 */
[----:B------:R-:W3:Y:S02]  /*26010*/  LDL.LU.64 R12, [R1+0x1898] ;  /* 0x00189800010c7983 */ /* 0x000ee40000300a00 */
[----:B------:R-:W-:Y:S02]  /*26020*/  IMAD.MOV.U32 R18, RZ, RZ, R3 ;  /* 0x000000ffff127224 */ /* 0x000fe400078e0003 */
[----:B----4-:R-:W-:Y:S01]  /*26030*/  IMAD.MOV.U32 R19, RZ, RZ, R0 ;  /* 0x000000ffff137224 */ /* 0x010fe200078e0000 */
[----:B--2---:R-:W-:Y:S07]  /*26040*/  HMMA.16816.F32 R4, R8, R16, R4 ;  /* 0x000000100804723c */ /* 0x004fee0000001804 */
[----:B------:R-:W-:-:S02]  /*26050*/  IMAD.MOV.U32 R16, RZ, RZ, R28 ;  /* 0x000000ffff107224 */ /* 0x000fc400078e001c */
[----:B------:R-:W-:Y:S01]  /*26060*/  IMAD.MOV.U32 R17, RZ, RZ, R2 ;  /* 0x000000ffff117224 */ /* 0x000fe200078e0002 */
[C---:B---3--:R-:W-:Y:S01]  /*26070*/  HMMA.16816.F32 R20, R8.reuse, R20, R12 ;  /* 0x000000140814723c */ /* 0x048fe2000000180c */
[----:B------:R-:W2:Y:S01]  /*26080*/  LDL.LU.64 R14, [R1+0x1890] ;  /* 0x00189000010e7983 */ /* 0x000ea20000300a00 */
[----:B------:R-:W2:Y:S11]  /*26090*/  LDL.LU.64 R12, [R1+0x1888] ;  /* 0x00188800010c7983 */ /* 0x000eb60000300a00 */
[----:B------:R-:W-:Y:S10]  /*260a0*/  @!UPT UIADD3 URZ, URZ, URZ, URZ ;  /* 0x0000003f3f3ff290 */ /* 0x000ff4000fffe03f */
[----:B------:R-:W-:Y:S01]  /*260b0*/  STL.64 [R1+0xa0], R20 ;  /* 0x0000a01401007387 */ /* 0x000fe20000100a00 */
[----:B------:R-:W-:Y:S02]  /*260c0*/  STL.64 [R1+0xa8], R22 ;  /* 0x0000a81601007387 */ /* 0x000fe40000100a00 */
[----:B------:R-:W3:Y:S02]  /*260d0*/  LDL.LU R28, [R1+0x1880] ;  /* 0x00188000011c7983 */ /* 0x000ee40000300800 */
[----:B------:R-:W-:Y:S01]  /*260e0*/  STL.64 [R1+0x90], R4 ;  /* 0x0000900401007387 */ /* 0x000fe20000100a00 */
[----:B------:R-:W-:Y:S01]  /*260f0*/  STL.64 [R1+0x98], R6 ;  /* 0x0000980601007387 */ /* 0x000fe20000100a00 */
[----:B------:R-:W4:Y:S02]  /*26100*/  LDL.LU R2, [R1+0x187c] ;  /* 0x00187c0001027983 */ /* 0x000f240000300800 */
[----:B------:R-:W2:Y:S02]  /*26110*/  LDL.LU R3, [R1+0x1878] ;  /* 0x0018780001037983 */ /* 0x000ea40000300800 */
[----:B------:R-:W2:Y:S01]  /*26120*/  LDL.LU R0, [R1+0x1874] ;  /* 0x0018740001007983 */ /* 0x000ea20000300800 */
[----:B------:R-:W-:Y:S01]  /*26130*/  STL.64 [R1+0x17e0], R18 ;  /* 0x0017e01201007387 */ /* 0x000fe20000100a00 */
[----:B------:R0:W-:Y:S03]  /*26140*/  STL.64 [R1+0x17d8], R16 ;  /* 0x0017d81001007387 */ /* 0x0001e60000100a00 */
[----:B0-----:R-:W2:Y:S01]  /*26150*/  LDL.LU.64 R16, [R1] ;  /* 0x0000000001107983 */ /* 0x001ea20000300a00 */
[----:B------:R-:W3:Y:S01]  /*26160*/  LDL.64 R18, [R1+0x8] ;  /* 0x0000080001127983 */ /* 0x000ee20000100a00 */
[----:B--2---:R-:W-:Y:S02]  /*26170*/  HMMA.16816.F32 R4, R8, R16, R12 ;  /* 0x000000100804723c */ /* 0x004fe4000000180c */
[----:B------:R-:W2:Y:S11]  /*26180*/  LDL.LU R12, [R1+0x70] ;  /* 0x00007000010c7983 */ /* 0x000eb60000300800 */
[----:B------:R-:W-:Y:S10]  /*26190*/  @!UPT UIADD3 URZ, URZ, URZ, URZ ;  /* 0x0000003f3f3ff290 */ /* 0x000ff4000fffe03f */
[----:B------:R-:W-:Y:S01]  /*261a0*/  STL.64 [R1+0x80], R4 ;  /* 0x0000800401007387 */ /* 0x000fe20000100a00 */
[----:B------:R-:W-:Y:S02]  /*261b0*/  STL.64 [R1+0x88], R6 ;  /* 0x0000880601007387 */ /* 0x000fe40000100a00 */
[----:B------:R-:W2:Y:S02]  /*261c0*/  LDL.LU R13, [R1+0x74] ;  /* 0x00007400010d7983 */ /* 0x000ea40000300800 */
[----:B------:R-:W2:Y:S01]  /*261d0*/  LDL.LU R14, [R1+0x78] ;  /* 0x00007800010e7983 */ /* 0x000ea20000300800 */
[----:B------:R-:W2:Y:S01]  /*261e0*/  LDL.LU R15, [R1+0x7c] ;  /* 0x00007c00010f7983 */ /* 0x000ea20000300800 */
[----:B---3--:R0:W-:Y:S02]  /*261f0*/  STL.64 [R1+0x17f0], R18 ;  /* 0x0017f01201007387 */ /* 0x0081e40000100a00 */
[----:B------:R-:W3:Y:S02]  /*26200*/  LDL.LU R16, [R1+0x300] ;  /* 0x0003000001107983 */ /* 0x000ee40000300800 */
[----:B------:R-:W3:Y:S02]  /*26210*/  LDL.LU R17, [R1+0x304] ;  /* 0x0003040001117983 */ /* 0x000ee40000300800 */
[----:B0-----:R-:W-:-:S02]  /*26220*/  IMAD.MOV.U32 R18, RZ, RZ, R28 ;  /* 0x000000ffff127224 */ /* 0x001fc400078e001c */
[----:B------:R-:W-:Y:S01]  /*26230*/  IMAD.MOV.U32 R19, RZ, RZ, R29 ;  /* 0x000000ffff137224 */ /* 0x000fe200078e001d */
[----:B------:R-:W2:Y:S01]  /*26240*/  LDL.LU R28, [R1+0x1870] ;  /* 0x00187000011c7983 */ /* 0x000ea20000300800 */
[----:B------:R-:W2:Y:S02]  /*26250*/  LDL.LU R29, [R1+0x186c] ;  /* 0x00186c00011d7983 */ /* 0x000ea40000300800 */
[----:B------:R-:W2:Y:S02]  /*26260*/  LDL R6, [R1+0x68] ;  /* 0x0000680001067983 */ /* 0x000ea40000100800 */
[----:B------:R-:W2:Y:S01]  /*26270*/  LDL R7, [R1+0x6c] ;  /* 0x00006c0001077983 */ /* 0x000ea20000100800 */
        /* <DEDUP_REMOVED lines=11> */
[----:B---3--:R0:W-:Y:S03]  /*26330*/  STL.64 [R1+0x1800], R16 ;  /* 0x0018001001007387 */ /* 0x0081e60000100a00 */
[----:B0-----:R-:W3:Y:S01]  /*26340*/  LDL.LU R16, [R1+0x310] ;  /* 0x0003100001107983 */ /* 0x001ee20000300800 */
[----:B------:R-:W-:-:S02]  /*26350*/  IMAD.MOV.U32 R18, RZ, RZ, R3 ;  /* 0x000000ffff127224 */ /* 0x000fc400078e0003 */
[----:B----4-:R-:W-:Y:S02]  /*26360*/  IMAD.MOV.U32 R19, RZ, RZ, R2 ;  /* 0x000000ffff137224 */ /* 0x010fe400078e0002 */
[----:B------:R-:W-:Y:S02]  /*26370*/  IMAD.MOV.U32 R17, RZ, RZ, R0 ;  /* 0x000000ffff117224 */ /* 0x000fe400078e0000 */
[----:B------:R-:W4:Y:S01]  /*26380*/  LDL.LU R0, [R1+0x1868] ;  /* 0x0018680001007983 */ /* 0x000f220000300800 */
[----:B------:R-:W2:Y:S02]  /*26390*/  LDL.LU R3, [R1+0x1864] ;  /* 0x0018640001037983 */ /* 0x000ea40000300800 */
[----:B------:R-:W2:Y:S02]  /*263a0*/  LDL.LU R2, [R1+0x1860] ;  /* 0x0018600001027983 */ /* 0x000ea40000300800 */
[----:B------:R0:W-:Y:S01]  /*263b0*/  STL.64 [R1+0x1818], R18 ;  /* 0x0018181201007387 */ /* 0x0001e20000100a00 */
[----:B---3--:R1:W-:Y:S01]  /*263c0*/  STL.64 [R1+0x1810], R16 ;  /* 0x0018101001007387 */ /* 0x0083e20000100a00 */
[----:B0-----:R-:W3:Y:S02]  /*263d0*/  LDL R18, [R1+0x38] ;  /* 0x0000380001127983 */ /* 0x001ee40000100800 */
[----:B------:R-:W3:Y:S01]  /*263e0*/  LDL R19, [R1+0x3c] ;  /* 0x00003c0001137983 */ /* 0x000ee20000100800 */
[----:B------:R-:W-:Y:S01]  /*263f0*/  HMMA.16816.F32 R8, R8, R24, R12 ;  /* 0x000000180808723c */ /* 0x000fe2000000180c */
[----:B---3--:R4:W-:Y:S01]  /*26400*/  STL.64 [R1+0x1828], R18 ;  /* 0x0018281201007387 */ /* 0x0089e20000100a00 */
[----:B-1----:R-:W3:Y:S02]  /*26410*/  LDL.LU R16, [R1+0x330] ;  /* 0x0003300001107983 */ /* 0x002ee40000300800 */
[----:B------:R-:W3:Y:S02]  /*26420*/  LDL.LU.64 R14, [R1+0x1858] ;  /* 0x00185800010e7983 */ /* 0x000ee40000300a00 */
[----:B------:R-:W3:Y:S02]  /*26430*/  LDL.LU.64 R12, [R1+0x1850] ;  /* 0x00185000010c7983 */ /* 0x000ee40000300a00 */
[----:B--2---:R-:W-:Y:S11]  /*26440*/  IMAD.MOV.U32 R17, RZ, RZ, R3 ;  /* 0x000000ffff117224 */ /* 0x004ff600078e0003 */
[----:B------:R-:W-:Y:S05]  /*26450*/  @!UPT UIADD3 URZ, URZ, URZ, URZ ;  /* 0x0000003f3f3ff290 */ /* 0x000fea000fffe03f */
[----:B------:R-:W-:Y:S01]  /*26460*/  IMAD.MOV.U32 R3, RZ, RZ, R10 ;  /* 0x000000ffff037224 */ /* 0x000fe200078e000a */
[----:B------:R-:W-:Y:S01]  /*26470*/  STL [R1+0x70], R8 ;  /* 0x0000700801007387 */ /* 0x000fe20000100800 */
[----:B------:R-:W-:Y:S02]  /*26480*/  STL.64 [R1+0x1820], R26 ;  /* 0x0018201a01007387 */ /* 0x000fe40000100a00 */
[----:B------:R-:W2:Y:S02]  /*26490*/  LDL.LU R24, [R1+0x320] ;  /* 0x0003200001187983 */ /* 0x000ea40000300800 */
[----:B------:R-:W2:Y:S02]  /*264a0*/  LDL.LU R25, [R1+0x324] ;  /* 0x0003240001197983 */ /* 0x000ea40000300800 */
[----:B----4-:R-:W-:Y:S02]  /*264b0*/  IMAD.MOV.U32 R19, RZ, RZ, R0 ;  /* 0x000000ffff137224 */ /* 0x010fe400078e0000 */
[----:B------:R-:W-:-:S02]  /*264c0*/  IMAD.MOV.U32 R18, RZ, RZ, R2 ;  /* 0x000000ffff127224 */ /* 0x000fc400078e0002 */
[----:B------:R-:W-:Y:S02]  /*264d0*/  IMAD.MOV.U32 R0, RZ, RZ, R9 ;  /* 0x000000ffff007224 */ /* 0x000fe400078e0009 */
[----:B------:R-:W-:Y:S02]  /*264e0*/  IMAD.MOV.U32 R2, RZ, RZ, R11 ;  /* 0x000000ffff027224 */ /* 0x000fe400078e000b */
[----:B------:R-:W4:Y:S01]  /*264f0*/  LDL.64 R10, [R1+0x18] ;  /* 0x00001800010a7983 */ /* 0x000f220000100a00 */
[----:B------:R0:W-:Y:S03]  /*26500*/  STL [R1+0x1664], R3 ;  /* 0x0016640301007387 */ /* 0x0001e60000100800 */
[----:B0-----:R-:W2:Y:S01]  /*26510*/  LDL R3, [R1+0x11e4] ;  /* 0x0011e40001037983 */ /* 0x001ea20000100800 */
[----:B------:R-:W-:Y:S01]  /*26520*/  STL [R1+0x1660], R0 ;  /* 0x0016600001007387 */ /* 0x000fe20000100800 */
[----:B---3--:R-:W-:Y:S02]  /*26530*/  HMMA.16816.F32 R4, R12, R6, R20 ;  /* 0x000000060c04723c */ /* 0x008fe40000001814 */
[----:B------:R-:W3:Y:S01]  /*26540*/  LDL.LU.64 R22, [R1+0x1848] ;  /* 0x0018480001167983 */ /* 0x000ee20000300a00 */
[----:B------:R-:W3:Y:S11]  /*26550*/  LDL.LU.64 R20, [R1+0x1840] ;  /* 0x0018400001147983 */ /* 0x000ef60000300a00 */
[----:B------:R-:W-:Y:S09]  /*26560*/  @!UPT UIADD3 URZ, URZ, URZ, URZ ;  /* 0x0000003f3f3ff290 */ /* 0x000ff2000fffe03f */
[----:B------:R-:W-:Y:S01]  /*26570*/  STL.64 [R1+0x700], R4 ;  /* 0x0007000401007387 */ /* 0x000fe20000100a00 */
[----:B------:R0:W-:Y:S03]  /*26580*/  STL.64 [R1+0x708], R6 ;  /* 0x0007080601007387 */ /* 0x0001e60000100a00 */
[----:B0-----:R-:W3:Y:S01]  /*26590*/  LDL.LU.64 R6, [R1+0x1838] ;  /* 0x0018380001067983 */ /* 0x001ee20000300a00 */
[----:B------:R-:W-:Y:S02]  /*265a0*/  IMAD.MOV.U32 R27, RZ, RZ, R28 ;  /* 0x000000ffff1b7224 */ /* 0x000fe400078e001c */
[----:B------:R-:W-:Y:S02]  /*265b0*/  IMAD.MOV.U32 R26, RZ, RZ, R29 ;  /* 0x000000ffff1a7224 */ /* 0x000fe400078e001d */
[----:B------:R-:W-:Y:S02]  /*265c0*/  IMAD.MOV.U32 R28, RZ, RZ, R4 ;  /* 0x000000ffff1c7224 */ /* 0x000fe400078e0004 */
[----:B------:R-:W-:-:S03]  /*265d0*/  IMAD.MOV.U32 R29, RZ, RZ, R5 ;  /* 0x000000ffff1d7224 */ /* 0x000fc600078e0005 */
[----:B------:R-:W-:Y:S02]  /*265e0*/  STL [R1+0x12ec], R28 ;  /* 0x0012ec1c01007387 */ /* 0x000fe40000100800 */
[----:B------:R-:W-:Y:S01]  /*265f0*/  STL [R1+0x12e8], R29 ;  /* 0x0012e81d01007387 */ /* 0x000fe20000100800 */
[C---:B---3--:R-:W-:Y:S11]  /*26600*/  HMMA.16816.F32 R20, R12.reuse, R6, R20 ;  /* 0x000000060c14723c */ /* 0x048ff60000001814 */
[----:B------:R-:W-:Y:S11]  /*26610*/  @!UPT UIADD3 URZ, URZ, URZ, URZ ;  /* 0x0000003f3f3ff290 */ /* 0x000ff6000fffe03f */
[----:B------:R-:W-:Y:S01]  /*26620*/  @!UPT UIADD3 URZ, URZ, URZ, URZ ;  /* 0x0000003f3f3ff290 */ /* 0x000fe2000fffe03f */
[----:B------:R-:W-:Y:S01]  /*26630*/  STL.64 [R1+0x6f0], R20 ;  /* 0x0006f01401007387 */ /* 0x000fe20000100a00 */
[----:B------:R0:W-:Y:S03]  /*26640*/  STL.64 [R1+0x6f8], R22 ;  /* 0x0006f81601007387 */ /* 0x0001e60000100a00 */
[----:B0-----:R-:W3:Y:S01]  /*26650*/  LDL.LU.64 R22, [R1+0x1830] ;  /* 0x0018300001167983 */ /* 0x001ee20000300a00 */
[----:B------:R0:W-:Y:S02]  /*26660*/  STL.64 [R1+0x17e8], R6 ;  /* 0x0017e80601007387 */ /* 0x0001e40000100a00 */
        /* <DEDUP_REMOVED lines=9> */
[----:B0-----:R-:W2:Y:S01]  /*26700*/  LDL.LU.64 R18, [R1+0x1828] ;  /* 0x0018280001127983 */ /* 0x001ea20000300a00 */
[----:B------:R0:W-:Y:S03]  /*26710*/  STL.64 [R1+0x17c0], R22 ;  /* 0x0017c01601007387 */ /* 0x0001e60000100a00 */
[----:B0-----:R-:W3:Y:S04]  /*26720*/  LDL R22, [R1+0x28] ;  /* 0x0000280001167983 */ /* 0x001ee80000100800 */
[----:B------:R-:W3:Y:S01]  /*26730*/  LDL R23, [R1+0x2c] ;  /* 0x00002c0001177983 */ /* 0x000ee20000100800 */
[C---:B--2---:R-:W-:Y:S03]  /*26740*/  HMMA.16816.F32 R16, R12.reuse, R18, R24 ;  /* 0x000000120c10723c */ /* 0x044fe60000001818 */
[----:B------:R-:W2:Y:S11]  /*26750*/  LDL.LU.64 R26, [R1+0x1820] ;  /* 0x00182000011a7983 */ /* 0x000eb60000300a00 */
[----:B------:R-:W-:Y:S09]  /*26760*/  @!UPT UIADD3 URZ, URZ, URZ, URZ ;  /* 0x0000003f3f3ff290 */ /* 0x000ff2000fffe03f */
[----:B------:R-:W-:Y:S01]  /*26770*/  STL.64 [R1+0x750], R16 ;  /* 0x0007501001007387 */ /* 0x000fe20000100a00 */
[----:B------:R0:W-:Y:S03]  /*26780*/  STL.64 [R1+0x758], R18 ;  /* 0x0007581201007387 */ /* 0x0001e60000100a00 */
[----:B0-----:R-:W3:Y:S01]  /*26790*/  LDL.LU.64 R18, [R1+0x1818] ;  /* 0x0018180001127983 */ /* 0x001ee20000300a00 */
[----:B------:R-:W3:Y:S02]  /*267a0*/  LDL.LU.64 R16, [R1+0x1810] ;  /* 0x0018100001107983 */ /* 0x000ee40000300a00 */
[C---:B---3--:R-:W-:Y:S01]  /*267b0*/  HMMA.16816.F32 R20, R12.reuse, R22, R16 ;  /* 0x000000160c14723c */ /* 0x048fe20000001810 */
[----:B------:R-:W4:Y:S01]  /*267c0*/  LDL.LU.64 R18, [R1+0x1808] ;  /* 0x0018080001127983 */ /* 0x000f220000300a00 */
[----:B------:R-:W4:Y:S11]  /*267d0*/  LDL.LU.64 R16, [R1+0x1800] ;  /* 0x0018000001107983 */ /* 0x000f360000300a00 */
[----:B------:R-:W-:Y:S10]  /*267e0*/  @!UPT UIADD3 URZ, URZ, URZ, URZ ;  /* 0x0000003f3f3ff290 */ /* 0x000ff4000fffe03f */
[----:B------:R0:W-:Y:S01]  /*267f0*/  STL.64 [R1+0x540], R20 ;  /* 0x0005401401007387 */ /* 0x0001e20000100a00 */
[----:B------:R2:W-:Y:S03]  /*26800*/  STL.64 [R1+0x548], R22 ;  /* 0x0005481601007387 */ /* 0x0005e60000100a00 */
[----:B0-----:R-:W3:Y:S01]  /*26810*/  LDL.LU R20, [R1+0x230] ;  /* 0x0002300001147983 */ /* 0x001ee20000300800 */
[----:B------:R-:W3:Y:S02]  /*26820*/  LDL.LU R21, [R1+0x234] ;  /* 0x0002340001157983 */ /* 0x000ee40000300800 */
[----:B--2---:R-:W-:Y:S02]  /*26830*/  IMAD.MOV.U32 R22, RZ, RZ, R26 ;  /* 0x000000ffff167224 */ /* 0x004fe400078e001a */
[----:B------:R-:W-:Y:S01]  /*26840*/  IMAD.MOV.U32 R23, RZ, RZ, R27 ;  /* 0x000000ffff177224 */ /* 0x000fe200078e001b */
[----:B------:R-:W2:Y:S01]  /*26850*/  LDL.LU R26, [R1+0x17fc] ;  /* 0x0017fc00011a7983 */ /* 0x000ea20000300800 */
[----:B------:R-:W2:Y:S01]  /*26860*/  LDL.LU R27, [R1+0x17f8] ;  /* 0x0017f800011b7983 */ /* 0x000ea20000300800 */
[C---:B----4-:R-:W-:Y:S11]  /*26870*/  HMMA.16816.F32 R16, R12.reuse, R10, R16 ;  /* 0x0000000a0c10723c */ /* 0x050ff60000001810 */
[----:B------:R-:W-:Y:S11]  /*26880*/  @!UPT UIADD3 URZ, URZ, URZ, URZ ;  /* 0x0000003f3f3ff290 */ /* 0x000ff6000fffe03f */
[----:B------:R-:W-:Y:S01]  /*26890*/  @!UPT UIADD3 URZ, URZ, URZ, URZ ;  /* 0x0000003f3f3ff290 */ /* 0x000fe2000fffe03f */
[----:B------:R-:W-:Y:S01]  /*268a0*/  STL.64 [R1+0x530], R16 ;  /* 0x0005301001007387 */ /* 0x000fe20000100a00 */
[----:B------:R0:W-:Y:S03]  /*268b0*/  STL.64 [R1+0x538], R18 ;  /* 0x0005381201007387 */ /* 0x0001e60000100a00 */
[----:B0-----:R-:W4:Y:S01]  /*268c0*/  LDL.LU.64 R18, [R1+0x17f0] ;  /* 0x0017f00001127983 */ /* 0x001f220000300a00 */
[----:B------:R0:W-:Y:S02]  /*268d0*/  STL.64 [R1+0x1798], R10 ;  /* 0x0017980a01007387 */ /* 0x0001e40000100a00 */
[----:B------:R-:W2:Y:S01]  /*268e0*/  LDL R25, [R1+0x5d4] ;  /* 0x0005d40001197983 */ /* 0x000ea20000100800 */
[----:B0-----:R-:W2:Y:S01]  /*268f0*/  LDL.64 R10, [R1+0x68] ;  /* 0x00006800010a7983 */ /* 0x001ea20000100a00 */
[----:B----4-:R-:W-:Y:S01]  /*26900*/  HMMA.16816.F32 R4, R12, R18, R4 ;  /* 0x000000120c04723c */ /* 0x010fe20000001804 */
[----:B------:R-:W-:-:S02]  /*26910*/  IMAD.MOV.U32 R24, RZ, RZ, R18 ;  /* 0x000000ffff187224 */ /* 0x000fc400078e0012 */
[----:B------:R-:W-:Y:S11]  /*26920*/  IMAD.MOV.U32 R0, RZ, RZ, R19 ;  /* 0x000000ffff007224 */ /* 0x000ff600078e0013 */
[----:B------:R-:W-:Y:S09]  /*26930*/  @!UPT UIADD3 URZ, URZ, URZ, URZ ;  /* 0x0000003f3f3ff290 */ /* 0x000ff2000fffe03f */
[----:B------:R-:W-:Y:S01]  /*26940*/  STL.64 [R1+0x570], R4 ;  /* 0x0005700401007387 */ /* 0x000fe20000100a00 */
[----:B------:R0:W-:Y:S03]  /*26950*/  STL.64 [R1+0x578], R6 ;  /* 0x0005780601007387 */ /* 0x0001e60000100a00 */
[----:B0-----:R-:W3:Y:S01]  /*26960*/  LDL.LU.64 R6, [R1+0x17e8] ;  /* 0x0017e80001067983 */ /* 0x001ee20000300a00 */
[----:B------:R-:W2:Y:S02]  /*26970*/  LDL.LU.64 R18, [R1+0x17e0] ;  /* 0x0017e00001127983 */ /* 0x000ea40000300a00 */
[----:B------:R-:W2:Y:S02]  /*26980*/  LDL.LU.64 R16, [R1+0x17d8] ;  /* 0x0017d80001107983 */ /* 0x000ea40000300a00 */
[----:B--2---:R-:W-:Y:S01]  /*26990*/  HMMA.16816.F32 R12, R12, R26, R16 ;  /* 0x0000001a0c0c723c */ /* 0x004fe20000001810 */
[----:B------:R-:W2:Y:S01]  /*269a0*/  LDL.LU.64 R18, [R1+0x17d0] ;  /* 0x0017d00001127983 */ /* 0x000ea20000300a00 */
[----:B------:R-:W2:Y:S02]  /*269b0*/  LDL.LU.64 R16, [R1+0x17c8] ;  /* 0x0017c80001107983 */ /* 0x000ea40000300a00 */
[----:B------:R-:W-:Y:S02]  /*269c0*/  STL.64 [R1+0x1778], R26 ;  /* 0x0017781a01007387 */ /* 0x000fe40000100a00 */
[----:B------:R-:W-:Y:S11]  /*269d0*/  STL [R1+0x1770], R25 ;  /* 0x0017701901007387 */ /* 0x000ff60000100800 */
[----:B------:R-:W-:Y:S06]  /*269e0*/  @!UPT UIADD3 URZ, URZ, URZ, URZ ;  /* 0x0000003f3f3ff290 */ /* 0x000fec000fffe03f */
[----:B------:R-:W-:Y:S01]  /*269f0*/  STL.64 [R1+0x560], R12 ;  /* 0x0005600c01007387 */ /* 0x000fe20000100a00 */
[----:B------:R-:W-:Y:S02]  /*26a00*/  STL.64 [R1+0x568], R14 ;  /* 0x0005680e01007387 */ /* 0x000fe40000100a00 */
[----:B------:R0:W-:Y:S02]  /*26a10*/  STL [R1+0x17b8], R24 ;  /* 0x0017b81801007387 */ /* 0x0001e40000100800 */
[----:B0-----:R-:W4:Y:S01]  /*26a20*/  LDL.LU R24, [R1+0x220] ;  /* 0x0002200001187983 */ /* 0x001f220000300800 */
[----:B------:R-:W4:Y:S02]  /*26a30*/  LDL.LU R25, [R1+0x224] ;  /* 0x0002240001197983 */ /* 0x000f240000300800 */
[----:B------:R-:W4:Y:S02]  /*26a40*/  LDL.LU R26, [R1+0x228] ;  /* 0x00022800011a7983 */ /* 0x000f240000300800 */
[----:B------:R-:W4:Y:S01]  /*26a50*/  LDL.LU R27, [R1+0x22c] ;  /* 0x00022c00011b7983 */ /* 0x000f220000300800 */
[----:B------:R-:W2:Y:S04]  /*26a60*/  LDL.64 R14, [R1+0x28] ;  /* 0x00002800010e7983 */ /* 0x000ea80000100a00 */
[----:B--2---:R0:W-:Y:S01]  /*26a70*/  STL.64 [R1+0x17a0], R14 ;  /* 0x0017a00e01007387 */ /* 0x0041e20000100a00 */
[----:B------:R-:W2:Y:S02]  /*26a80*/  LDL.LU R12, [R1+0x240] ;  /* 0x00024000010c7983 */ /* 0x000ea40000300800 */
[----:B------:R-:W2:Y:S01]  /*26a90*/  LDL.LU R13, [R1+0x244] ;  /* 0x00024400010d7983 */ /* 0x000ea20000300800 */
[----:B0-----:R-:W2:Y:S01]  /*26aa0*/  LDL.LU R14, [R1+0x248] ;  /* 0x00024800010e7983 */ /* 0x001ea20000300800 */
[----:B------:R-:W2:Y:S02]  /*26ab0*/  LDL.LU R15, [R1+0x24c] ;  /* 0x00024c00010f7983 */ /* 0x000ea40000300800 */
[C---:B--2---:R-:W-:Y:S11]  /*26ac0*/  HMMA.16816.F32 R12, R16.reuse, R10, R12 ;  /* 0x0000000a100c723c */ /* 0x044ff6000000180c */
[----:B------:R-:W-:Y:S11]  /*26ad0*/  @!UPT UIADD3 URZ, URZ, URZ, URZ ;  /* 0x0000003f3f3ff290 */ /* 0x000ff6000fffe03f */
[----:B------:R-:W-:Y:S01]  /*26ae0*/  @!UPT UIADD3 URZ, URZ, URZ, URZ ;  /* 0x0000003f3f3ff290 */ /* 0x000fe2000fffe03f */
[----:B------:R-:W-:Y:S01]  /*26af0*/  STL.64 [R1+0x770], R12 ;  /* 0x0007700c01007387 */ /* 0x000fe20000100a00 */
[----:B------:R0:W-:Y:S03]  /*26b00*/  STL.64 [R1+0x778], R14 ;  /* 0x0007780e01007387 */ /* 0x0001e60000100a00 */
[----:B0-----:R-:W2:Y:S01]  /*26b10*/  LDL.64 R14, [R1+0x38] ;  /* 0x00003800010e7983 */ /* 0x001ea20000100a00 */
[----:B------:R-:W2:Y:S02]  /*26b20*/  LDL.LU R8, [R1+0x200] ;  /* 0x0002000001087983 */ /* 0x000ea40000300800 */
[----:B------:R-:W-:Y:S02]  /*26b30*/  IMAD.MOV.U32 R13, RZ, RZ, R10 ;  /* 0x000000ffff0d7224 */ /* 0x000fe400078e000a */
[----:B------:R-:W2:Y:S02]  /*26b40*/  LDL.LU R9, [R1+0x204] ;  /* 0x0002040001097983 */ /* 0x000ea40000300800 */
[----:B------:R-:W-:Y:S01]  /*26b50*/  IMAD.MOV.U32 R12, RZ, RZ, R11 ;  /* 0x000000ffff0c7224 */ /* 0x000fe200078e000b */
[----:B------:R-:W2:Y:S01]  /*26b60*/  LDL.LU R10, [R1+0x208] ;  /* 0x00020800010a7983 */ /* 0x000ea20000300800 */
[----:B------:R-:W2:Y:S01]  /*26b70*/  LDL.LU R11, [R1+0x20c] ;  /* 0x00020c00010b7983 */ /* 0x000ea20000300800 */
[C---:B---3--:R-:W-:Y:S02]  /*26b80*/  HMMA.16816.F32 R4, R16.reuse, R6, R20 ;  /* 0x000000061004723c */ /* 0x048fe40000001814 */
[----:B--2---:R-:W-:Y:S01]  /*26b90*/  STL.64 [R1+0x17b0], R10 ;  /* 0x0017b00a01007387 */ /* 0x004fe20000100a00 */
[----:B------:R0:W-:Y:S03]  /*26ba0*/  STL.64 [R1+0x17a8], R8 ;  /* 0x0017a80801007387 */ /* 0x0001e60000100a00 */
[----:B0-----:R-:W2:Y:S01]  /*26bb0*/  LDL.LU R8, [R1+0x210] ;  /* 0x0002100001087983 */ /* 0x001ea20000300800 */
[----:B------:R-:W2:Y:S02]  /*26bc0*/  LDL.LU R9, [R1+0x214] ;  /* 0x0002140001097983 */ /* 0x000ea40000300800 */
[----:B------:R-:W2:Y:S02]  /*26bd0*/  LDL.LU R10, [R1+0x218] ;  /* 0x00021800010a7983 */ /* 0x000ea40000300800 */
[----:B------:R-:W2:Y:S01]  /*26be0*/  LDL.LU R11, [R1+0x21c] ;  /* 0x00021c00010b7983 */ /* 0x000ea20000300800 */
[----:B------:R-:W4:Y:S11]  /*26bf0*/  LDL.LU.64 R22, [R1+0x17c0] ;  /* 0x0017c00001167983 */ /* 0x000f360000300a00 */
[----:B------:R0:W-:Y:S02]  /*26c00*/  STL.64 [R1+0x730], R4 ;  /* 0x0007300401007387 */ /* 0x0001e40000100a00 */
[----:B------:R1:W-:Y:S01]  /*26c10*/  STL.64 [R1+0x738], R6 ;  /* 0x0007380601007387 */ /* 0x0003e20000100a00 */
[----:B0-----:R-:W3:Y:S01]  /*26c20*/  LDL.LU R4, [R1+0x120] ;  /* 0x0001200001047983 */ /* 0x001ee20000300800 */
[----:B------:R-:W3:Y:S02]  /*26c30*/  LDL.LU R5, [R1+0x124] ;  /* 0x0001240001057983 */ /* 0x000ee40000300800 */
[----:B-1----:R-:W2:Y:S02]  /*26c40*/  LDL.LU R6, [R1+0x128] ;  /* 0x0001280001067983 */ /* 0x002ea40000300800 */
[----:B------:R-:W2:Y:S01]  /*26c50*/  LDL.LU R7, [R1+0x12c] ;  /* 0x00012c0001077983 */ /* 0x000ea20000300800 */
[C---:B----4-:R-:W-:Y:S01]  /*26c60*/  HMMA.16816.F32 R20, R16.reuse, R22, R24 ;  /* 0x000000161014723c */ /* 0x050fe20000001818 */
[----:B--2---:R-:W-:Y:S01]  /*26c70*/  STL.64 [R1+0x1750], R6 ;  /* 0x0017500601007387 */ /* 0x004fe20000100a00 */
[----:B---3--:R-:W-:Y:S02]  /*26c80*/  STL.64 [R1+0x1748], R4 ;  /* 0x0017480401007387 */ /* 0x008fe40000100a00 */
[----:B------:R-:W2:Y:S11]  /*26c90*/  LDL.LU R24, [R1+0x17b8] ;  /* 0x0017b80001187983 */ /* 0x000eb60000300800 */
[----:B------:R-:W-:Y:S08]  /*26ca0*/  @!UPT UIADD3 URZ, URZ, URZ, URZ ;  /* 0x0000003f3f3ff290 */ /* 0x000ff0000fffe03f */
[----:B------:R0:W-:Y:S01]  /*26cb0*/  STL.64 [R1+0x720], R20 ;  /* 0x0007201401007387 */ /* 0x0001e20000100a00 */
[----:B------:R1:W-:Y:S03]  /*26cc0*/  STL.64 [R1+0x728], R22 ;  /* 0x0007281601007387 */ /* 0x0003e60000100a00 */
[----:B0-----:R-:W3:Y:S01]  /*26cd0*/  LDL.LU R20, [R1+0x140] ;  /* 0x0001400001147983 */ /* 0x001ee20000300800 */
[----:B------:R-:W3:Y:S02]  /*26ce0*/  LDL.LU R21, [R1+0x144] ;  /* 0x0001440001157983 */ /* 0x000ee40000300800 */
[----:B-1----:R-:W4:Y:S02]  /*26cf0*/  LDL.LU R22, [R1+0x148] ;  /* 0x0001480001167983 */ /* 0x002f240000300800 */
[----:B------:R-:W4:Y:S01]  /*26d00*/  LDL.LU R23, [R1+0x14c] ;  /* 0x00014c0001177983 */ /* 0x000f220000300800 */
[----:B------:R-:W-:Y:S01]  /*26d10*/  HMMA.16816.F32 R8, R16, R14, R8 ;  /* 0x0000000e1008723c */ /* 0x000fe20000001808 */
[----:B------:R-:W-:-:S02]  /*26d20*/  IMAD.MOV.U32 R27, RZ, RZ, R0 ;  /* 0x000000ffff1b7224 */ /* 0x000fc400078e0000 */
[----:B------:R-:W-:Y:S02]  /*26d30*/  IMAD.MOV.U32 R4, RZ, RZ, R14 ;  /* 0x000000ffff047224 */ /* 0x000fe400078e000e */
[----:B------:R-:W-:Y:S02]  /*26d40*/  IMAD.MOV.U32 R0, RZ, RZ, R15 ;  /* 0x000000ffff007224 */ /* 0x000fe400078e000f */
[----:B--2---:R-:W-:Y:S01]  /*26d50*/  IMAD.MOV.U32 R26, RZ, RZ, R24 ;  /* 0x000000ffff1a7224 */ /* 0x004fe200078e0018 */
[----:B----4-:R-:W-:Y:S01]  /*26d60*/  STL.64 [R1+0x1788], R22 ;  /* 0x0017881601007387 */ /* 0x010fe20000100a00 */
[----:B---3--:R-:W-:Y:S03]  /*26d70*/  STL.64 [R1+0x1780], R20 ;  /* 0x0017801401007387 */ /* 0x008fe60000100a00 */
[----:B------:R0:W-:Y:S02]  /*26d80*/  STL.64 [R1+0x1790], R26 ;  /* 0x0017901a01007387 */ /* 0x0001e40000100a00 */
[----:B------:R-:W2:Y:S01]  /*26d90*/  LDL.LU R24, [R1+0x1f0] ;  /* 0x0001f00001187983 */ /* 0x000ea20000300800 */
[----:B------:R-:W2:Y:S04]  /*26da0*/  LDL.LU R25, [R1+0x1f4] ;  /* 0x0001f40001197983 */ /* 0x000ea80000300800 */
[----:B0-----:R-:W2:Y:S01]  /*26db0*/  LDL.LU R26, [R1+0x1f8] ;  /* 0x0001f800011a7983 */ /* 0x001ea20000300800 */
[----:B------:R-:W2:Y:S02]  /*26dc0*/  LDL.LU R27, [R1+0x1fc] ;  /* 0x0001fc00011b7983 */ /* 0x000ea40000300800 */
[----:B------:R-:W3:Y:S02]  /*26dd0*/  LDL.LU R20, [R1+0x1e0] ;  /* 0x0001e00001147983 */ /* 0x000ee40000300800 */
[----:B------:R-:W3:Y:S01]  /*26de0*/  LDL.LU R21, [R1+0x1e4] ;  /* 0x0001e40001157983 */ /* 0x000ee20000300800 */
[----:B------:R-:W3:Y:S01]  /*26df0*/  LDL.LU R22, [R1+0x1e8] ;  /* 0x0001e80001167983 */ /* 0x000ee20000300800 */
[----:B------:R-:W3:Y:S02]  /*26e00*/  LDL.LU R23, [R1+0x1ec] ;  /* 0x0001ec0001177983 */ /* 0x000ee40000300800 */
[----:B------:R-:W-:Y:S02]  /*26e10*/  STL.64 [R1+0x710], R8 ;  /* 0x0007100801007387 */ /* 0x000fe40000100a00 */
[----:B------:R0:W-:Y:S02]  /*26e20*/  STL.64 [R1+0x718], R10 ;  /* 0x0007180a01007387 */ /* 0x0001e40000100a00 */
[----:B0-----:R-:W4:Y:S01]  /*26e30*/  LDL.LU.64 R10, [R1+0x17b0] ;  /* 0x0017b000010a7983 */ /* 0x001f220000300a00 */
[----:B------:R-:W4:Y:S02]  /*26e40*/  LDL.LU.64 R8, [R1+0x17a8] ;  /* 0x0017a80001087983 */ /* 0x000f240000300a00 */
[----:B------:R-:W4:Y:S02]  /*26e50*/  LDL.LU.64 R14, [R1+0x17a0] ;  /* 0x0017a000010e7983 */ /* 0x000f240000300a00 */
[----:B------:R-:W-:-:S02]  /*26e60*/  IMAD.MOV.U32 R7, RZ, RZ, R12 ;  /* 0x000000ffff077224 */ /* 0x000fc400078e000c */
[----:B------:R-:W-:Y:S01]  /*26e70*/  IMAD.MOV.U32 R6, RZ, RZ, R13 ;  /* 0x000000ffff067224 */ /* 0x000fe200078e000d */
        /* <DEDUP_REMOVED lines=11> */
[----:B--2---:R0:W-:Y:S01]  /*26f30*/  STL.64 [R1+0x1728], R14 ;  /* 0x0017280e01007387 */ /* 0x0041e20000100a00 */
[----:B----4-:R-:W-:Y:S03]  /*26f40*/  STL.64 [R1+0x1720], R12 ;  /* 0x0017200c01007387 */ /* 0x010fe60000100a00 */
[----:B0-----:R-:W2:Y:S01]  /*26f50*/  LDL.64 R14, [R1+0x48] ;  /* 0x00004800010e7983 */ /* 0x001ea20000100a00 */
[C---:B------:R-:W-:Y:S03]  /*26f60*/  HMMA.16816.F32 R24, R16.reuse, R10, R24 ;  /* 0x0000000a1018723c */ /* 0x040fe60000001818 */
[----:B--2---:R0:W-:Y:S04]  /*26f70*/  STL.64 [R1+0x1740], R14 ;  /* 0x0017400e01007387 */ /* 0x0041e80000100a00 */
[----:B0-----:R-:W2:Y:S04]  /*26f80*/  LDL.64 R14, [R1+0x58] ;  /* 0x00005800010e7983 */ /* 0x001ea80000100a00 */
[----:B--2---:R0:W-:Y:S01]  /*26f90*/  STL.64 [R1+0x1758], R14 ;  /* 0x0017580e01007387 */ /* 0x0041e20000100a00 */
[----:B------:R-:W2:Y:S02]  /*26fa0*/  LDL.LU R12, [R1+0x130] ;  /* 0x00013000010c7983 */ /* 0x000ea40000300800 */
[----:B------:R-:W2:Y:S01]  /*26fb0*/  LDL.LU R13, [R1+0x134] ;  /* 0x00013400010d7983 */ /* 0x000ea20000300800 */
[----:B0-----:R-:W2:Y:S01]  /*26fc0*/  LDL.LU R14, [R1+0x138] ;  /* 0x00013800010e7983 */ /* 0x001ea20000300800 */
[----:B------:R-:W2:Y:S07]  /*26fd0*/  LDL.LU R15, [R1+0x13c] ;  /* 0x00013c00010f7983 */ /* 0x000eae0000300800 */
[----:B------:R-:W-:Y:S02]  /*26fe0*/  STL.64 [R1+0x4f0], R24 ;  /* 0x0004f01801007387 */ /* 0x000fe40000100a00 */
[----:B------:R0:W-:Y:S02]  /*26ff0*/  STL.64 [R1+0x4f8], R26 ;  /* 0x0004f81a01007387 */ /* 0x0001e40000100a00 */
[----:B0-----:R-:W3:Y:S01]  /*27000*/  LDL.LU.64 R26, [R1+0x1790] ;  /* 0x00179000011a7983 */ /* 0x001ee20000300a00 */
[----:B------:R0:W-:Y:S02]  /*27010*/  STL.64 [R1+0x1710], R10 ;  /* 0x0017100a01007387 */ /* 0x0001e40000100a00 */
[----:B------:R-:W4:Y:S02]  /*27020*/  LDL.LU R8, [R1+0x1c0] ;  /* 0x0001c00001087983 */ /* 0x000f240000300800 */
[----:B------:R-:W4:Y:S01]  /*27030*/  LDL.LU R9, [R1+0x1c4] ;  /* 0x0001c40001097983 */ /* 0x000f220000300800 */
[----:B0-----:R-:W2:Y:S01]  /*27040*/  LDL.LU R10, [R1+0x1c8] ;  /* 0x0001c800010a7983 */ /* 0x001ea20000300800 */
        /* <DEDUP_REMOVED lines=10> */
[----:B------:R-:W-:Y:S02]  /*270f0*/  STL.64 [R1+0x360], R24 ;  /* 0x0003601801007387 */ /* 0x000fe40000100a00 */
[----:B------:R0:W-:Y:S02]  /*27100*/  STL.64 [R1+0x368], R26 ;  /* 0x0003681a01007387 */ /* 0x0001e40000100a00 */
[----:B0-----:R-:W3:Y:S01]  /*27110*/  LDL.LU.64 R26, [R1+0x1778] ;  /* 0x00177800011a7983 */ /* 0x001ee20000300a00 */
[----:B------:R-:W4:Y:S01]  /*27120*/  LDL.LU R25, [R1+0x1770] ;  /* 0x0017700001197983 */ /* 0x000f220000300800 */
[----:B---3--:R-:W-:Y:S02]  /*27130*/  HMMA.16816.F32 R16, R16, R26, R20 ;  /* 0x0000001a1010723c */ /* 0x008fe40000001814 */
[----:B------:R-:W3:Y:S01]  /*27140*/  LDL.LU.64 R22, [R1+0x1768] ;  /* 0x0017680001167983 */ /* 0x000ee20000300a00 */
[----:B------:R-:W3:Y:S11]  /*27150*/  LDL.LU.64 R20, [R1+0x1760] ;  /* 0x0017600001147983 */ /* 0x000ef60000300a00 */
[----:B------:R-:W-:Y:S09]  /*27160*/  @!UPT UIADD3 URZ, URZ, URZ, URZ ;  /* 0x0000003f3f3ff290 */ /* 0x000ff2000fffe03f */
[----:B------:R-:W-:Y:S01]  /*27170*/  STL.64 [R1+0x350], R16 ;  /* 0x0003501001007387 */ /* 0x000fe20000100a00 */
[----:B------:R0:W-:Y:S02]  /*27180*/  STL.64 [R1+0x358], R18 ;  /* 0x0003581201007387 */ /* 0x0001e40000100a00 */
[----:B0-----:R-:W-:Y:S02]  /*27190*/  IMAD.MOV.U32 R18, RZ, RZ, R4 ;  /* 0x000000ffff127224 */ /* 0x001fe400078e0004 */
[C---:B---3--:R-:W-:Y:S01]  /*271a0*/  HMMA.16816.F32 R4, R20.reuse, R6, R12 ;  /* 0x000000061404723c */ /* 0x048fe2000000180c */
[----:B------:R-:W3:Y:S11]  /*271b0*/  LDL.LU.64 R14, [R1+0x1758] ;  /* 0x00175800010e7983 */ /* 0x000ef60000300a00 */
[----:B------:R-:W-:Y:S11]  /*271c0*/  @!UPT UIADD3 URZ, URZ, URZ, URZ ;  /* 0x0000003f3f3ff290 */ /* 0x000ff6000fffe03f */
[----:B------:R-:W-:Y:S01]  /*271d0*/  STL.64 [R1+0x6b0], R4 ;  /* 0x0006b00401007387 */ /* 0x000fe20000100a00 */
[----:B------:R0:W-:Y:S03]  /*271e0*/  STL.64 [R1+0x6b8], R6 ;  /* 0x0006b80601007387 */ /* 0x0001e60000100a00 */
[----:B0-----:R-:W3:Y:S01]  /*271f0*/  LDL.LU.64 R6, [R1+0x1750] ;  /* 0x0017500001067983 */ /* 0x001ee20000300a00 */
[----:B------:R-:W3:Y:S02]  /*27200*/  LDL.LU.64 R4, [R1+0x1748] ;  /* 0x0017480001047983 */ /* 0x000ee40000300a00 */
[C---:B---3--:R-:W-:Y:S11]  /*27210*/  HMMA.16816.F32 R4, R20.reuse, R14, R4 ;  /* 0x0000000e1404723c */ /* 0x048ff60000001804 */
        /* <DEDUP_REMOVED lines=11> */
[----:B------:R-:W-:Y:S01]  /*272d0*/  STL.64 [R1+0x680], R8 ;  /* 0x0006800801007387 */ /* 0x000fe20000100a00 */
[----:B------:R0:W-:Y:S03]  /*272e0*/  STL.64 [R1+0x688], R10 ;  /* 0x0006880a01007387 */ /* 0x0001e60000100a00 */
[----:B0-----:R-:W2:Y:S01]  /*272f0*/  LDL.LU.64 R10, [R1+0x1738] ;  /* 0x00173800010a7983 */ /* 0x001ea20000300a00 */
[----:B------:R-:W2:Y:S02]  /*27300*/  LDL.LU.64 R8, [R1+0x1730] ;  /* 0x0017300001087983 */ /* 0x000ea40000300a00 */
[----:B------:R-:W3:Y:S02]  /*27310*/  LDL.LU.64 R14, [R1+0x1728] ;  /* 0x00172800010e7983 */ /* 0x000ee40000300a00 */
[----:B------:R-:W3:Y:S02]  /*27320*/  LDL.LU.64 R12, [R1+0x1720] ;  /* 0x00172000010c7983 */ /* 0x000ee40000300a00 */
[----:B------:R-:W-:Y:S01]  /*27330*/  IMAD.MOV.U32 R19, RZ, RZ, R0 ;  /* 0x000000ffff137224 */ /* 0x000fe200078e0000 */
[----:B------:R-:W-:Y:S01]  /*27340*/  STL.64 [R1+0x1708], R6 ;  /* 0x0017080601007387 */ /* 0x000fe20000100a00 */
[----:B------:R0:W-:Y:S03]  /*27350*/  STL.64 [R1+0x1700], R4 ;  /* 0x0017000401007387 */ /* 0x0001e60000100a00 */
[----:B0-----:R-:W2:Y:S01]  /*27360*/  LDL.LU R4, [R1+0x260] ;  /* 0x0002600001047983 */ /* 0x001ea20000300800 */
[----:B------:R-:W2:Y:S02]  /*27370*/  LDL.LU R5, [R1+0x264] ;  /* 0x0002640001057983 */ /* 0x000ea40000300800 */
[----:B------:R-:W2:Y:S02]  /*27380*/  LDL.LU R6, [R1+0x268] ;  /* 0x0002680001067983 */ /* 0x000ea40000300800 */
[----:B------:R-:W2:Y:S01]  /*27390*/  LDL.LU R7, [R1+0x26c] ;  /* 0x00026c0001077983 */ /* 0x000ea20000300800 */
[C---:B---3--:R-:W-:Y:S01]  /*273a0*/  HMMA.16816.F32 R16, R20.reuse, R18, R12 ;  /* 0x000000121410723c */ /* 0x048fe2000000180c */
[----:B------:R-:W2:Y:S11]  /*273b0*/  LDL.LU.64 R14, [R1+0x1718] ;  /* 0x00171800010e7983 */ /* 0x000eb60000300a00 */
[----:B------:R-:W-:Y:S11]  /*273c0*/  @!UPT UIADD3 URZ, URZ, URZ, URZ ;  /* 0x0000003f3f3ff290 */ /* 0x000ff6000fffe03f */
[----:B------:R-:W-:Y:S01]  /*273d0*/  STL.64 [R1+0x670], R16 ;  /* 0x0006701001007387 */ /* 0x000fe20000100a00 */
[----:B------:R-:W-:Y:S02]  /*273e0*/  STL.64 [R1+0x678], R18 ;  /* 0x0006781201007387 */ /* 0x000fe40000100a00 */
[----:B----4-:R-:W0:Y:S02]  /*273f0*/  LDSM.16.MT88.4 R16, [R25+0x6180] ;  /* 0x006180001910783b */ /* 0x010e240000004200 */
[----:B0-----:R-:W-:Y:S02]  /*27400*/  STL.64 [R1+0x16f8], R18 ;  /* 0x0016f81201007387 */ /* 0x001fe40000100a00 */
[----:B------:R0:W-:Y:S02]  /*27410*/  STL.64 [R1+0x16f0], R16 ;  /* 0x0016f01001007387 */ /* 0x0001e40000100a00 */
[----:B0-----:R-:W3:Y:S01]  /*27420*/  LDL.LU R16, [R1+0x390] ;  /* 0x0003900001107983 */ /* 0x001ee20000300800 */
[----:B------:R-:W3:Y:S02]  /*27430*/  LDL.LU R17, [R1+0x394] ;  /* 0x0003940001117983 */ /* 0x000ee40000300800 */
[----:B------:R-:W3:Y:S02]  /*27440*/  LDL.LU R18, [R1+0x398] ;  /* 0x0003980001127983 */ /* 0x000ee40000300800 */
[----:B------:R-:W3:Y:S01]  /*27450*/  LDL.LU R19, [R1+0x39c] ;  /* 0x00039c0001137983 */ /* 0x000ee20000300800 */
[C---:B--2---:R-:W-:Y:S11]  /*27460*/  HMMA.16816.F32 R8, R20.reuse, R14, R8 ;  /* 0x0000000e1408723c */ /* 0x044ff60000001808 */
[----:B------:R-:W-:Y:S11]  /*27470*/  @!UPT UIADD3 URZ, URZ, URZ, URZ ;  /* 0x0000003f3f3ff290 */ /* 0x000ff6000fffe03f */
[----:B------:R-:W-:Y:S01]  /*27480*/  @!UPT UIADD3 URZ, URZ, URZ, URZ ;  /* 0x0000003f3f3ff290 */ /* 0x000fe2000fffe03f */
[----:B------:R-:W-:Y:S01]  /*27490*/  STL.64 [R1+0x340], R8 ;  /* 0x0003400801007387 */ /* 0x000fe20000100a00 */
[----:B------:R0:W-:Y:S03]  /*274a0*/  STL.64 [R1+0x348], R10 ;  /* 0x0003480a01007387 */ /* 0x0001e60000100a00 */
[----:B0-----:R-:W2:Y:S01]  /*274b0*/  LDL.LU.64 R10, [R1+0x1710] ;  /* 0x00171000010a7983 */ /* 0x001ea20000300a00 */
[----:B------:R-:W-:Y:S02]  /*274c0*/  IMAD.MOV.U32 R28, RZ, RZ, R14 ;  /* 0x000000ffff1c7224 */ /* 0x000fe400078e000e */
[----:B------:R-:W-:Y:S02]  /*274d0*/  IMAD.MOV.U32 R25, RZ, RZ, R15 ;  /* 0x000000ffff197224 */ /* 0x000fe400078e000f */
[----:B------:R-:W0:Y:S04]  /*274e0*/  LDSM.16.MT88.4 R12, [R3+0x6000] ;  /* 0x00600000030c783b */ /* 0x000e280000004200 */
[----:B0-----:R0:W-:Y:S01]  /*274f0*/  STL.64 [R1+0x1678], R14 ;  /* 0x0016780e01007387 */ /* 0x0011e20000100a00 */
[----:B------:R-:W-:Y:S03]  /*27500*/  STL.64 [R1+0x1670], R12 ;  /* 0x0016700c01007387 */ /* 0x000fe60000100a00 */
[----:B0-----:R-:W3:Y:S01]  /*27510*/  LDL.LU.64 R14, [R1+0x8] ;  /* 0x00000800010e7983 */ /* 0x001ee20000300a00 */
[----:B--2---:R-:W-:Y:S01]  /*27520*/  HMMA.16816.F32 R4, R20, R10, R4 ;  /* 0x0000000a1404723c */ /* 0x004fe20000001804 */
[----:B------:R-:W-:-:S02]  /*27530*/  IMAD.MOV.U32 R24, RZ, RZ, R10 ;  /* 0x000000ffff187224 */ /* 0x000fc400078e000a */
[----:B------:R-:W-:Y:S02]  /*27540*/  IMAD.MOV.U32 R0, RZ, RZ, R11 ;  /* 0x000000ffff007224 */ /* 0x000fe400078e000b */
[----:B------:R-:W0:Y:S11]  /*27550*/  LDSM.16.MT88.4 R8, [R3+0x6080] ;  /* 0x006080000308783b */ /* 0x000e360000004200 */
[----:B------:R-:W-:Y:S07]  /*27560*/  @!UPT UIADD3 URZ, URZ, URZ, URZ ;  /* 0x0000003f3f3ff290 */ /* 0x000fee000fffe03f */
[----:B------:R-:W-:Y:S01]  /*27570*/  STL.64 [R1+0x230], R4 ;  /* 0x0002300401007387 */ /* 0x000fe20000100a00 */
[----:B------:R1:W-:Y:S03]  /*27580*/  STL.64 [R1+0x238], R6 ;  /* 0x0002380601007387 */ /* 0x0003e60000100a00 */
[----:B-1----:R-:W2:Y:S01]  /*27590*/  LDL.LU.64 R6, [R1+0x1708] ;  /* 0x0017080001067983 */ /* 0x002ea20000300a00 */
[----:B------:R-:W4:Y:S03]  /*275a0*/  LDL.LU.64 R4, [R1+0x1700] ;  /* 0x0017000001047983 */ /* 0x000f260000300a00 */
[----:B0-----:R0:W-:Y:S01]  /*275b0*/  STL.64 [R1+0x1618], R10 ;  /* 0x0016180a01007387 */ /* 0x0011e20000100a00 */
[----:B------:R-:W-:Y:S02]  /*275c0*/  STL.64 [R1+0x1610], R8 ;  /* 0x0016100801007387 */ /* 0x000fe40000100a00 */
[----:B0-----:R-:W-:-:S02]  /*275d0*/  IMAD.MOV.U32 R10, RZ, RZ, R28 ;  /* 0x000000ffff0a7224 */ /* 0x001fc400078e001c */
[----:B------:R-:W-:-:S05]  /*275e0*/  IMAD.MOV.U32 R11, RZ, RZ, R25 ;  /* 0x000000ffff0b7224 */ /* 0x000fca00078e0019 */
[----:B------:R0:W-:Y:S04]  /*275f0*/  STL.64 [R1+0x16a0], R10 ;  /* 0x0016a00a01007387 */ /* 0x0001e80000100a00 */
[----:B0-----:R-:W2:Y:S01]  /*27600*/  LDL.64 R10, [R1+0x38] ;  /* 0x00003800010a7983 */ /* 0x001ea20000100a00 */
[----:B---3--:R-:W-:Y:S03]  /*27610*/  HMMA.16816.F32 R16, R20, R14, R16 ;  /* 0x0000000e1410723c */ /* 0x008fe60000001810 */
[----:B--2---:R0:W-:Y:S11]  /*27620*/  STL.64 [R1+0x16b8], R10 ;  /* 0x0016b80a01007387 */ /* 0x0041f60000100a00 */
[----:B------:R-:W-:Y:S09]  /*27630*/  @!UPT UIADD3 URZ, URZ, URZ, URZ ;  /* 0x0000003f3f3ff290 */ /* 0x000ff2000fffe03f */
[----:B------:R-:W-:Y:S02]  /*27640*/  STL.64 [R1+0x260], R16 ;  /* 0x0002601001007387 */ /* 0x000fe40000100a00 */
[----:B------:R-:W-:Y:S02]  /*27650*/  STL.64 [R1+0x268], R18 ;  /* 0x0002681201007387 */ /* 0x000fe40000100a00 */
[----:B0-----:R-:W-:Y:S02]  /*27660*/  IMAD.MOV.U32 R10, RZ, RZ, R7 ;  /* 0x000000ffff0a7224 */ /* 0x001fe400078e0007 */
[----:B------:R-:W-:-:S05]  /*27670*/  IMAD.MOV.U32 R11, RZ, RZ, R6 ;  /* 0x000000ffff0b7224 */ /* 0x000fca00078e0006 */
[----:B------:R-:W-:Y:S01]  /*27680*/  STL.64 [R1+0x16d0], R10 ;  /* 0x0016d00a01007387 */ /* 0x000fe20000100a00 */
[----:B------:R0:W-:Y:S02]  /*27690*/  STL.64 [R1+0x1688], R14 ;  /* 0x0016880e01007387 */ /* 0x0001e40000100a00 */
[----:B------:R-:W2:Y:S02]  /*276a0*/  LDL.LU R12, [R1+0x420] ;  /* 0x00042000010c7983 */ /* 0x000ea40000300800 */
[----:B------:R-:W2:Y:S01]  /*276b0*/  LDL.LU R13, [R1+0x424] ;  /* 0x00042400010d7983 */ /* 0x000ea20000300800 */
[----:B0-----:R-:W3:Y:S01]  /*276c0*/  LDL.LU R14, [R1+0x428] ;  /* 0x00042800010e7983 */ /* 0x001ee20000300800 */
[----:B------:R-:W3:Y:S02]  /*276d0*/  LDL.LU R15, [R1+0x42c] ;  /* 0x00042c00010f7983 */ /* 0x000ee40000300800 */
[----:B----4-:R-:W-:Y:S02]  /*276e0*/  IMAD.MOV.U32 R10, RZ, RZ, R5 ;  /* 0x000000ffff0a7224 */ /* 0x010fe400078e0005 */
[----:B------:R-:W-:Y:S01]  /*276f0*/  IMAD.MOV.U32 R11, RZ, RZ, R4 ;  /* 0x000000ffff0b7224 */ /* 0x000fe200078e0004 */
[----:B------:R-:W4:Y:S01]  /*27700*/  LDL.LU R16, [R1+0x380] ;  /* 0x0003800001107983 */ /* 0x000f220000300800 */
[----:B------:R-:W4:Y:S02]  /*27710*/  LDL.LU R17, [R1+0x384] ;  /* 0x0003840001117983 */ /* 0x000f240000300800 */
[----:B------:R-:W4:Y:S02]  /*27720*/  LDL.LU R18, [R1+0x388] ;  /* 0x0003880001127983 */ /* 0x000f240000300800 */
[----:B------:R-:W4:Y:S01]  /*27730*/  LDL.LU R19, [R1+0x38c] ;  /* 0x00038c0001137983 */ /* 0x000f220000300800 */
[----:B------:R-:W-:Y:S04]  /*27740*/  STL.64 [R1+0x16e8], R10 ;  /* 0x0016e80a01007387 */ /* 0x000fe80000100a00 */
[----:B------:R-:W0:Y:S04]  /*27750*/  LDSM.16.MT88.4 R4, [R3+0x6100] ;  /* 0x006100000304783b */ /* 0x000e280000004200 */
[----:B---3--:R-:W-:Y:S01]  /*27760*/  STL.64 [R1+0x1698], R14 ;  /* 0x0016980e01007387 */ /* 0x008fe20000100a00 */
[----:B--2---:R1:W-:Y:S03]  /*27770*/  STL.64 [R1+0x1690], R12 ;  /* 0x0016900c01007387 */ /* 0x0043e60000100a00 */
[----:B-1----:R-:W2:Y:S01]  /*27780*/  LDL.LU R12, [R1+0x430] ;  /* 0x00043000010c7983 */ /* 0x002ea20000300800 */
[----:B------:R-:W2:Y:S02]  /*27790*/  LDL.LU R13, [R1+0x434] ;  /* 0x00043400010d7983 */ /* 0x000ea40000300800 */
[----:B------:R-:W3:Y:S02]  /*277a0*/  LDL.LU R14, [R1+0x438] ;  /* 0x00043800010e7983 */ /* 0x000ee40000300800 */
[----:B------:R-:W3:Y:S01]  /*277b0*/  LDL.LU R15, [R1+0x43c] ;  /* 0x00043c00010f7983 */ /* 0x000ee20000300800 */
[----:B------:R-:W2:Y:S01]  /*277c0*/  LDL.LU R8, [R1+0x470] ;  /* 0x0004700001087983 */ /* 0x000ea20000300800 */
[----:B------:R-:W4:Y:S02]  /*277d0*/  LDL.LU R9, [R1+0x474] ;  /* 0x0004740001097983 */ /* 0x000f240000300800 */
[----:B------:R-:W4:Y:S02]  /*277e0*/  LDL.LU R10, [R1+0x478] ;  /* 0x00047800010a7983 */ /* 0x000f240000300800 */
[----:B------:R-:W4:Y:S01]  /*277f0*/  LDL.LU R11, [R1+0x47c] ;  /* 0x00047c00010b7983 */ /* 0x000f220000300800 */
[----:B---3--:R-:W-:Y:S01]  /*27800*/  STL.64 [R1+0x16b0], R14 ;  /* 0x0016b00e01007387 */ /* 0x008fe20000100a00 */
[----:B--2---:R1:W-:Y:S03]  /*27810*/  STL.64 [R1+0x16a8], R12 ;  /* 0x0016a80c01007387 */ /* 0x0043e60000100a00 */
[----:B-1----:R-:W2:Y:S01]  /*27820*/  LDL.LU R12, [R1+0x440] ;  /* 0x00044000010c7983 */ /* 0x002ea20000300800 */
[----:B------:R-:W2:Y:S02]  /*27830*/  LDL.LU R13, [R1+0x444] ;  /* 0x00044400010d7983 */ /* 0x000ea40000300800 */
[----:B------:R-:W3:Y:S02]  /*27840*/  LDL.LU R14, [R1+0x448] ;  /* 0x00044800010e7983 */ /* 0x000ee40000300800 */
[----:B------:R-:W3:Y:S01]  /*27850*/  LDL.LU R15, [R1+0x44c] ;  /* 0x00044c00010f7983 */ /* 0x000ee20000300800 */
[----:B----4-:R-:W-:Y:S01]  /*27860*/  HMMA.16816.F32 R20, R20, R26, R16 ;  /* 0x0000001a1414723c */ /* 0x010fe20000001810 */
[----:B---3--:R-:W-:Y:S01]  /*27870*/  STL.64 [R1+0x16c8], R14 ;  /* 0x0016c80e01007387 */ /* 0x008fe20000100a00 */
[----:B--2---:R1:W-:Y:S03]  /*27880*/  STL.64 [R1+0x16c0], R12 ;  /* 0x0016c00c01007387 */ /* 0x0043e60000100a00 */
[----:B-1----:R-:W2:Y:S01]  /*27890*/  LDL.LU R12, [R1+0x450] ;  /* 0x00045000010c7983 */ /* 0x002ea20000300800 */
[----:B------:R-:W2:Y:S02]  /*278a0*/  LDL.LU R13, [R1+0x454] ;  /* 0x00045400010d7983 */ /* 0x000ea40000300800 */
[----:B------:R-:W3:Y:S02]  /*278b0*/  LDL.LU R14, [R1+0x458] ;  /* 0x00045800010e7983 */ /* 0x000ee40000300800 */
[----:B------:R-:W3:Y:S02]  /*278c0*/  LDL.LU R15, [R1+0x45c] ;  /* 0x00045c00010f7983 */ /* 0x000ee40000300800 */
[----:B---3--:R-:W-:Y:S01]  /*278d0*/  STL.64 [R1+0x16e0], R14 ;  /* 0x0016e00e01007387 */ /* 0x008fe20000100a00 */
[----:B--2---:R1:W-:Y:S03]  /*278e0*/  STL.64 [R1+0x16d8], R12 ;  /* 0x0016d80c01007387 */ /* 0x0043e60000100a00 */
[----:B-1----:R-:W2:Y:S01]  /*278f0*/  LDL.LU R12, [R1+0x460] ;  /* 0x00046000010c7983 */ /* 0x002ea20000300800 */
[----:B------:R-:W2:Y:S02]  /*27900*/  LDL.LU R13, [R1+0x464] ;  /* 0x00046400010d7983 */ /* 0x000ea40000300800 */
[----:B------:R-:W2:Y:S02]  /*27910*/  LDL.LU R14, [R1+0x468] ;  /* 0x00046800010e7983 */ /* 0x000ea40000300800 */
[----:B------:R-:W2:Y:S01]  /*27920*/  LDL.LU R15, [R1+0x46c] ;  /* 0x00046c00010f7983 */ /* 0x000ea20000300800 */
[----:B0-----:R0:W-:Y:S01]  /*27930*/  STL.64 [R1+0x1588], R6 ;  /* 0x0015880601007387 */ /* 0x0011e20000100a00 */
[----:B------:R-:W-:Y:S02]  /*27940*/  STL.64 [R1+0x1580], R4 ;  /* 0x0015800401007387 */ /* 0x000fe40000100a00 */
[----:B------:R-:W3:Y:S02]  /*27950*/  LDL.LU.64 R18, [R1+0x16f8] ;  /* 0x0016f80001127983 */ /* 0x000ee40000300a00 */
[----:B------:R-:W3:Y:S01]  /*27960*/  LDL.LU.64 R16, [R1+0x16f0] ;  /* 0x0016f00001107983 */ /* 0x000ee20000300a00 */
[----:B------:R1:W-:Y:S01]  /*27970*/  STL.64 [R1+0x1680], R26 ;  /* 0x0016801a01007387 */ /* 0x0003e20000100a00 */
[----:B0-----:R-:W-:-:S03]  /*27980*/  IMAD.MOV.U32 R6, RZ, RZ, R24 ;  /* 0x000000ffff067224 */ /* 0x001fc600078e0018 */
[----:B------:R-:W4:Y:S01]  /*27990*/  LDL.LU R24, [R1+0x410] ;  /* 0x0004100001187983 */ /* 0x000f220000300800 */
[----:B------:R-:W-:Y:S02]  /*279a0*/  STL.64 [R1+0x250], R20 ;  /* 0x0002501401007387 */ /* 0x000fe40000100a00 */
[----:B------:R-:W-:Y:S02]  /*279b0*/  STL.64 [R1+0x258], R22 ;  /* 0x0002581601007387 */ /* 0x000fe40000100a00 */
[----:B------:R-:W0:Y:S04]  /*279c0*/  LDSM.16.MT88.4 R20, [R3+0x6180] ;  /* 0x006180000314783b */ /* 0x000e280000004200 */
[----:B------:R-:W4:Y:S01]  /*279d0*/  LDL.LU R25, [R1+0x414] ;  /* 0x0004140001197983 */ /* 0x000f220000300800 */
[----:B-1----:R-:W4:Y:S02]  /*279e0*/  LDL.LU R26, [R1+0x418] ;  /* 0x00041800011a7983 */ /* 0x002f240000300800 */
[----:B------:R-:W4:Y:S01]  /*279f0*/  LDL.LU R27, [R1+0x41c] ;  /* 0x00041c00011b7983 */ /* 0x000f220000300800 */
[----:B0-----:R0:W-:Y:S01]  /*27a00*/  STL.64 [R1+0x1508], R22 ;  /* 0x0015081601007387 */ /* 0x0011e20000100a00 */
[----:B------:R-:W-:Y:S03]  /*27a10*/  STL.64 [R1+0x1500], R20 ;  /* 0x0015001401007387 */ /* 0x000fe60000100a00 */
[----:B0-----:R-:W3:Y:S02]  /*27a20*/  LDL.64 R22, [R1+0x68] ;  /* 0x0000680001167983 */ /* 0x001ee40000100a00 */
[C---:B---3--:R-:W-:Y:S11]  /*27a30*/  HMMA.16816.F32 R8, R16.reuse, R22, R8 ;  /* 0x000000161008723c */ /* 0x048ff60000001808 */
[----:B------:R-:W-:Y:S11]  /*27a40*/  @!UPT UIADD3 URZ, URZ, URZ, URZ ;  /* 0x0000003f3f3ff290 */ /* 0x000ff6000fffe03f */
[----:B------:R-:W-:Y:S01]  /*27a50*/  @!UPT UIADD3 URZ, URZ, URZ, URZ ;  /* 0x0000003f3f3ff290 */ /* 0x000fe2000fffe03f */
        /* <DEDUP_REMOVED lines=34> */
[----:B------:R0:W-:Y:S02]  /*27c80*/  STL.64 [R1+0x1658], R10 ;  /* 0x0016580a01007387 */ /* 0x0001e40000100a00 */
[----:B------:R-:W3:Y:S01]  /*27c90*/  LDL.LU R8, [R1+0x370] ;  /* 0x0003700001087983 */ /* 0x000ee20000300800 */
[----:B------:R-:W3:Y:S04]  /*27ca0*/  LDL.LU R9, [R1+0x374] ;  /* 0x0003740001097983 */ /* 0x000ee80000300800 */
[----:B0-----:R-:W3:Y:S01]  /*27cb0*/  LDL.LU R10, [R1+0x378] ;  /* 0x00037800010a7983 */ /* 0x001ee20000300800 */
[----:B------:R-:W3:Y:S01]  /*27cc0*/  LDL.LU R11, [R1+0x37c] ;  /* 0x00037c00010b7983 */ /* 0x000ee20000300800 */
[C---:B--2---:R-:W-:Y:S11]  /*27cd0*/  HMMA.16816.F32 R12, R16.reuse, R6, R12 ;  /* 0x00000006100c723c */ /* 0x044ff6000000180c */
[----:B------:R-:W-:Y:S11]  /*27ce0*/  @!UPT UIADD3 URZ, URZ, URZ, URZ ;  /* 0x0000003f3f3ff290 */ /* 0x000ff6000fffe03f */
[----:B------:R-:W-:Y:S01]  /*27cf0*/  @!UPT UIADD3 URZ, URZ, URZ, URZ ;  /* 0x0000003f3f3ff290 */ /* 0x000fe2000fffe03f */
[----:B------:R-:W-:Y:S01]  /*27d00*/  STL.64 [R1+0x140], R12 ;  /* 0x0001400c01007387 */ /* 0x000fe20000100a00 */
[----:B------:R0:W-:Y:S03]  /*27d10*/  STL.64 [R1+0x148], R14 ;  /* 0x0001480e01007387 */ /* 0x0001e60000100a00 */
[----:B0-----:R-:W4:Y:S01]  /*27d20*/  LDL.LU.64 R14, [R1+0x1688] ;  /* 0x00168800010e7983 */ /* 0x001f220000300a00 */
[----:B------:R0:W-:Y:S02]  /*27d30*/  STL.64 [R1+0x1668], R6 ;  /* 0x0016680601007387 */ /* 0x0001e40000100a00 */
[----:B------:R-:W2:Y:S02]  /*27d40*/  LDL.LU R4, [R1+0x400] ;  /* 0x0004000001047983 */ /* 0x000ea40000300800 */
[----:B------:R-:W2:Y:S01]  /*27d50*/  LDL.LU R5, [R1+0x404] ;  /* 0x0004040001057983 */ /* 0x000ea20000300800 */
[----:B0-----:R-:W2:Y:S01]  /*27d60*/  LDL.LU R6, [R1+0x408] ;  /* 0x0004080001067983 */ /* 0x001ea20000300800 */
[----:B------:R-:W2:Y:S01]  /*27d70*/  LDL.LU R7, [R1+0x40c] ;  /* 0x00040c0001077983 */ /* 0x000ea20000300800 */
[C---:B----4-:R-:W-:Y:S11]  /*27d80*/  HMMA.16816.F32 R24, R16.reuse, R14, R24 ;  /* 0x0000000e1018723c */ /* 0x050ff60000001818 */
[----:B------:R-:W-:Y:S11]  /*27d90*/  @!UPT UIADD3 URZ, URZ, URZ, URZ ;  /* 0x0000003f3f3ff290 */ /* 0x000ff6000fffe03f */
[----:B------:R-:W-:Y:S01]  /*27da0*/  @!UPT UIADD3 URZ, URZ, URZ, URZ ;  /* 0x0000003f3f3ff290 */ /* 0x000fe2000fffe03f */
[----:B------:R-:W-:Y:S01]  /*27db0*/  STL.64 [R1+0x130], R24 ;  /* 0x0001301801007387 */ /* 0x000fe20000100a00 */
[----:B------:R0:W-:Y:S03]  /*27dc0*/  STL.64 [R1+0x138], R26 ;  /* 0x0001381a01007387 */ /* 0x0001e60000100a00 */
[----:B0-----:R-:W3:Y:S01]  /*27dd0*/  LDL.LU.64 R26, [R1+0x1680] ;  /* 0x00168000011a7983 */ /* 0x001ee20000300a00 */
[----:B------:R-:W-:Y:S02]  /*27de0*/  IMAD.MOV.U32 R29, RZ, RZ, R14 ;  /* 0x000000ffff1d7224 */ /* 0x000fe400078e000e */
[----:B------:R-:W-:Y:S02]  /*27df0*/  IMAD.MOV.U32 R28, RZ, RZ, R15 ;  /* 0x000000ffff1c7224 */ /* 0x000fe400078e000f */
[----:B------:R-:W2:Y:S01]  /*27e00*/  LDL.LU.64 R14, [R1+0x1678] ;  /* 0x00167800010e7983 */ /* 0x000ea20000300a00 */
[----:B------:R-:W2:Y:S01]  /*27e10*/  LDL.LU.64 R12, [R1+0x1670] ;  /* 0x00167000010c7983 */ /* 0x000ea20000300a00 */
[----:B---3--:R-:W-:Y:S02]  /*27e20*/  HMMA.16816.F32 R8, R16, R26, R8 ;  /* 0x0000001a1008723c */ /* 0x008fe40000001808 */
[----:B------:R-:W3:Y:S11]  /*27e30*/  LDL.LU R16, [R1+0x3c0] ;  /* 0x0003c00001107983 */ /* 0x000ef60000300800 */
[----:B------:R-:W-:Y:S10]  /*27e40*/  @!UPT UIADD3 URZ, URZ, URZ, URZ ;  /* 0x0000003f3f3ff290 */ /* 0x000ff4000fffe03f */
[----:B------:R0:W-:Y:S01]  /*27e50*/  STL.64 [R1+0x110], R8 ;  /* 0x0001100801007387 */ /* 0x0001e20000100a00 */
[----:B------:R1:W-:Y:S02]  /*27e60*/  STL.64 [R1+0x118], R10 ;  /* 0x0001180a01007387 */ /* 0x0003e40000100a00 */
[----:B------:R-:W3:Y:S02]  /*27e70*/  LDL.LU R17, [R1+0x3c4] ;  /* 0x0003c40001117983 */ /* 0x000ee40000300800 */
[----:B------:R-:W4:Y:S01]  /*27e80*/  LDL.LU R18, [R1+0x3c8] ;  /* 0x0003c80001127983 */ /* 0x000f220000300800 */
[----:B------:R-:W4:Y:S04]  /*27e90*/  LDL.LU R19, [R1+0x3cc] ;  /* 0x0003cc0001137983 */ /* 0x000f280000300800 */
[----:B0-----:R-:W2:Y:S01]  /*27ea0*/  LDL.LU R8, [R1+0x3f0] ;  /* 0x0003f00001087983 */ /* 0x001ea20000300800 */
[----:B------:R-:W2:Y:S02]  /*27eb0*/  LDL.LU R9, [R1+0x3f4] ;  /* 0x0003f40001097983 */ /* 0x000ea40000300800 */
[----:B-1----:R-:W2:Y:S02]  /*27ec0*/  LDL.LU R10, [R1+0x3f8] ;  /* 0x0003f800010a7983 */ /* 0x002ea40000300800 */
[----:B------:R-:W2:Y:S01]  /*27ed0*/  LDL.LU R11, [R1+0x3fc] ;  /* 0x0003fc00010b7983 */ /* 0x000ea20000300800 */
[----:B----4-:R0:W-:Y:S01]  /*27ee0*/  STL.64 [R1+0x1638], R18 ;  /* 0x0016381201007387 */ /* 0x0101e20000100a00 */
[----:B---3--:R-:W-:Y:S03]  /*27ef0*/  STL.64 [R1+0x1630], R16 ;  /* 0x0016301001007387 */ /* 0x008fe60000100a00 */
[----:B0-----:R-:W3:Y:S01]  /*27f00*/  LDL.64 R18, [R1+0x48] ;  /* 0x0000480001127983 */ /* 0x001ee20000100a00 */
[----:B--2---:R-:W-:Y:S03]  /*27f10*/  HMMA.16816.F32 R4, R12, R22, R4 ;  /* 0x000000160c04723c */ /* 0x004fe60000001804 */
[----:B---3--:R0:W-:Y:S04]  /*27f20*/  STL.64 [R1+0x1650], R18 ;  /* 0x0016501201007387 */ /* 0x0081e80000100a00 */
[----:B0-----:R-:W2:Y:S01]  /*27f30*/  LDL.64 R18, [R1+0x58] ;  /* 0x0000580001127983 */ /* 0x001ea20000100a00 */
[----:B------:R0:W-:Y:S02]  /*27f40*/  STL.64 [R1+0x1620], R26 ;  /* 0x0016201a01007387 */ /* 0x0001e40000100a00 */
[----:B------:R-:W3:Y:S02]  /*27f50*/  LDL.LU R24, [R1+0x3d0] ;  /* 0x0003d00001187983 */ /* 0x000ee40000300800 */
[----:B------:R-:W3:Y:S01]  /*27f60*/  LDL.LU R25, [R1+0x3d4] ;  /* 0x0003d40001197983 */ /* 0x000ee20000300800 */
[----:B0-----:R-:W4:Y:S01]  /*27f70*/  LDL.LU R26, [R1+0x3d8] ;  /* 0x0003d800011a7983 */ /* 0x001f220000300800 */
[----:B------:R-:W4:Y:S03]  /*27f80*/  LDL.LU R27, [R1+0x3dc] ;  /* 0x0003dc00011b7983 */ /* 0x000f260000300800 */
[----:B----4-:R-:W-:Y:S01]  /*27f90*/  STL.64 [R1+0x1648], R26 ;  /* 0x0016481a01007387 */ /* 0x010fe20000100a00 */
[----:B---3--:R0:W-:Y:S03]  /*27fa0*/  STL.64 [R1+0x1640], R24 ;  /* 0x0016401801007387 */ /* 0x0081e60000100a00 */
[----:B0-----:R-:W3:Y:S01]  /*27fb0*/  LDL.LU R24, [R1+0x3e0] ;  /* 0x0003e00001187983 */ /* 0x001ee20000300800 */
[----:B------:R-:W3:Y:S02]  /*27fc0*/  LDL.LU R25, [R1+0x3e4] ;  /* 0x0003e40001197983 */ /* 0x000ee40000300800 */
[----:B------:R-:W3:Y:S02]  /*27fd0*/  LDL.LU R26, [R1+0x3e8] ;  /* 0x0003e800011a7983 */ /* 0x000ee40000300800 */
[----:B------:R-:W3:Y:S01]  /*27fe0*/  LDL.LU R27, [R1+0x3ec] ;  /* 0x0003ec00011b7983 */ /* 0x000ee20000300800 */
[----:B------:R-:W-:Y:S01]  /*27ff0*/  STL.64 [R1+0x740], R4 ;  /* 0x0007400401007387 */ /* 0x000fe20000100a00 */
[----:B------:R0:W-:Y:S03]  /*28000*/  STL.64 [R1+0x748], R6 ;  /* 0x0007480601007387 */ /* 0x0001e60000100a00 */
[----:B0-----:R-:W4:Y:S01]  /*28010*/  LDL.LU.64 R6, [R1+0x1668] ;  /* 0x0016680001067983 */ /* 0x001f220000300a00 */
[----:B------:R-:W3:Y:S02]  /*28020*/  LDL.LU R20, [R1+0x280] ;  /* 0x0002800001147983 */ /* 0x000ee40000300800 */
[----:B------:R-:W-:-:S02]  /*28030*/  IMAD.MOV.U32 R5, RZ, RZ, R22 ;  /* 0x000000ffff057224 */ /* 0x000fc400078e0016 */
[----:B------:R-:W3:Y:S02]  /*28040*/  LDL.LU R21, [R1+0x284] ;  /* 0x0002840001157983 */ /* 0x000ee40000300800 */
[----:B------:R-:W-:Y:S01]  /*28050*/  IMAD.MOV.U32 R4, RZ, RZ, R23 ;  /* 0x000000ffff047224 */ /* 0x000fe200078e0017 */
[----:B------:R-:W3:Y:S01]  /*28060*/  LDL.LU R22, [R1+0x288] ;  /* 0x0002880001167983 */ /* 0x000ee20000300800 */
[----:B------:R-:W3:Y:S01]  /*28070*/  LDL.LU R23, [R1+0x28c] ;  /* 0x00028c0001177983 */ /* 0x000ee20000300800 */
[----:B--2---:R-:W-:Y:S02]  /*28080*/  HMMA.16816.F32 R8, R12, R18, R8 ;  /* 0x000000120c08723c */ /* 0x004fe40000001808 */
[----:B---3--:R-:W-:Y:S01]  /*28090*/  STL.64 [R1+0x15a8], R22 ;  /* 0x0015a81601007387 */ /* 0x008fe20000100a00 */
[----:B------:R0:W-:Y:S03]  /*280a0*/  STL.64 [R1+0x15a0], R20 ;  /* 0x0015a01401007387 */ /* 0x0001e60000100a00 */
[----:B0-----:R-:W2:Y:S01]  /*280b0*/  LDL.LU R20, [R1+0x290] ;  /* 0x0002900001147983 */ /* 0x001ea20000300800 */
[----:B------:R-:W2:Y:S02]  /*280c0*/  LDL.LU R21, [R1+0x294] ;  /* 0x0002940001157983 */ /* 0x000ea40000300800 */
[----:B------:R-:W3:Y:S02]  /*280d0*/  LDL.LU R22, [R1+0x298] ;  /* 0x0002980001167983 */ /* 0x000ee40000300800 */
[----:B------:R-:W3:Y:S02]  /*280e0*/  LDL.LU R23, [R1+0x29c] ;  /* 0x00029c0001177983 */ /* 0x000ee40000300800 */
[----:B---3--:R0:W-:Y:S01]  /*280f0*/  STL.64 [R1+0x15b8], R22 ;  /* 0x0015b81601007387 */ /* 0x0081e20000100a00 */
[----:B--2---:R-:W-:Y:S02]  /*28100*/  STL.64 [R1+0x15b0], R20 ;  /* 0x0015b01401007387 */ /* 0x004fe40000100a00 */
[----:B0-----:R-:W-:-:S02]  /*28110*/  IMAD.MOV.U32 R22, RZ, RZ, R3 ;  /* 0x000000ffff167224 */ /* 0x001fc400078e0003 */
[----:B------:R-:W-:Y:S01]  /*28120*/  IMAD.MOV.U32 R23, RZ, RZ, R0 ;  /* 0x000000ffff177224 */ /* 0x000fe200078e0000 */
[----:B------:R-:W2:Y:S01]  /*28130*/  LDL.LU R3, [R1+0x1664] ;  /* 0x0016640001037983 */ /* 0x000ea20000300800 */
[----:B------:R-:W3:Y:S03]  /*28140*/  LDL.LU R0, [R1+0x1660] ;  /* 0x0016600001007983 */ /* 0x000ee60000300800 */
[----:B------:R0:W-:Y:S02]  /*28150*/  STL.64 [R1+0x6e0], R8 ;  /* 0x0006e00801007387 */ /* 0x0001e40000100a00 */
[----:B------:R1:W-:Y:S02]  /*28160*/  STL.64 [R1+0x6e8], R10 ;  /* 0x0006e80a01007387 */ /* 0x0003e40000100a00 */
[----:B0-----:R-:W-:Y:S01]  /*28170*/  IMAD.MOV.U32 R9, RZ, RZ, R18 ;  /* 0x000000ffff097224 */ /* 0x001fe200078e0012 */
[----:B-1----:R-:W2:Y:S01]  /*28180*/  LDL.LU.64 R10, [R1+0x1658] ;  /* 0x00165800010a7983 */ /* 0x002ea20000300a00 */
[----:B------:R-:W-:-:S02]  /*28190*/  IMAD.MOV.U32 R8, RZ, RZ, R19 ;  /* 0x000000ffff087224 */ /* 0x000fc400078e0013 */
        /* <DEDUP_REMOVED lines=10> */
[----:B------:R-:W3:Y:S01]  /*28240*/  LDL.LU.64 R18, [R1+0x1638] ;  /* 0x0016380001127983 */ /* 0x000ee20000300a00 */
[----:B------:R-:W3:Y:S02]  /*28250*/  LDL.LU.64 R16, [R1+0x1630] ;  /* 0x0016300001107983 */ /* 0x000ee40000300a00 */
[----:B------:R0:W-:Y:S01]  /*28260*/  STL.64 [R1+0x15c8], R22 ;  /* 0x0015c81601007387 */ /* 0x0001e20000100a00 */
[----:B--2---:R-:W-:Y:S07]  /*28270*/  HMMA.16816.F32 R24, R12, R22, R24 ;  /* 0x000000160c18723c */ /* 0x004fee0000001818 */
[----:B0-----:R-:W-:-:S02]  /*28280*/  IMAD.MOV.U32 R22, RZ, RZ, R21 ;  /* 0x000000ffff167224 */ /* 0x001fc400078e0015 */
[----:B------:R-:W-:Y:S11]  /*28290*/  IMAD.MOV.U32 R23, RZ, RZ, R20 ;  /* 0x000000ffff177224 */ /* 0x000ff600078e0014 */
[----:B------:R-:W-:Y:S03]  /*282a0*/  @!UPT UIADD3 URZ, URZ, URZ, URZ ;  /* 0x0000003f3f3ff290 */ /* 0x000fe6000fffe03f */
[----:B------:R-:W-:Y:S01]  /*282b0*/  STL.64 [R1+0x6c0], R24 ;  /* 0x0006c01801007387 */ /* 0x000fe20000100a00 */
[----:B------:R-:W-:Y:S02]  /*282c0*/  STL.64 [R1+0x6c8], R26 ;  /* 0x0006c81a01007387 */ /* 0x000fe40000100a00 */
[----:B------:R0:W-:Y:S02]  /*282d0*/  STL.64 [R1+0x15e0], R22 ;  /* 0x0015e01601007387 */ /* 0x0001e40000100a00 */
[----:B0-----:R-:W-:Y:S02]  /*282e0*/  IMAD.MOV.U32 R22, RZ, RZ, R9 ;  /* 0x000000ffff167224 */ /* 0x001fe400078e0009 */
[----:B------:R-:W-:Y:S02]  /*282f0*/  IMAD.MOV.U32 R23, RZ, RZ, R8 ;  /* 0x000000ffff177224 */ /* 0x000fe400078e0008 */
[----:B---3--:R-:W-:Y:S03]  /*28300*/  HMMA.16816.F32 R8, R12, R10, R16 ;  /* 0x0000000a0c08723c */ /* 0x008fe60000001810 */
[----:B------:R0:W-:Y:S02]  /*28310*/  STL.64 [R1+0x15f8], R22 ;  /* 0x0015f81601007387 */ /* 0x0001e40000100a00 */
[----:B0-----:R-:W-:-:S02]  /*28320*/  IMAD.MOV.U32 R22, RZ, RZ, R5 ;  /* 0x000000ffff167224 */ /* 0x001fc400078e0005 */
[----:B------:R-:W-:Y:S11]  /*28330*/  IMAD.MOV.U32 R23, RZ, RZ, R4 ;  /* 0x000000ffff177224 */ /* 0x000ff600078e0004 */
[----:B------:R-:W-:Y:S05]  /*28340*/  @!UPT UIADD3 URZ, URZ, URZ, URZ ;  /* 0x0000003f3f3ff290 */ /* 0x000fea000fffe03f */
[----:B------:R-:W-:Y:S01]  /*28350*/  STL.64 [R1+0x390], R8 ;  /* 0x0003900801007387 */ /* 0x000fe20000100a00 */
[----:B------:R-:W-:Y:S02]  /*28360*/  STL.64 [R1+0x398], R10 ;  /* 0x0003980a01007387 */ /* 0x000fe40000100a00 */
[----:B------:R0:W-:Y:S02]  /*28370*/  STL.64 [R1+0x1628], R22 ;  /* 0x0016281601007387 */ /* 0x0001e40000100a00 */
[----:B------:R-:W4:Y:S01]  /*28380*/  LDL.LU R20, [R1+0x3b0] ;  /* 0x0003b00001147983 */ /* 0x000f220000300800 */
[----:B------:R-:W4:Y:S04]  /*28390*/  LDL.LU R21, [R1+0x3b4] ;  /* 0x0003b40001157983 */ /* 0x000f280000300800 */
[----:B0-----:R-:W4:Y:S01]  /*283a0*/  LDL.LU R22, [R1+0x3b8] ;  /* 0x0003b80001167983 */ /* 0x001f220000300800 */
[----:B------:R-:W4:Y:S02]  /*283b0*/  LDL.LU R23, [R1+0x3bc] ;  /* 0x0003bc0001177983 */ /* 0x000f240000300800 */
[----:B------:R-:W-:-:S02]  /*283c0*/  IMAD.MOV.U32 R16, RZ, RZ, R8 ;  /* 0x000000ffff107224 */ /* 0x000fc400078e0008 */
[----:B------:R-:W-:Y:S01]  /*283d0*/  IMAD.MOV.U32 R17, RZ, RZ, R9 ;  /* 0x000000ffff117224 */ /* 0x000fe200078e0009 */
[----:B------:R-:W2:Y:S01]  /*283e0*/  LDL.LU R8, [R1+0x2e0] ;  /* 0x0002e00001087983 */ /* 0x000ea20000300800 */
[----:B------:R-:W2:Y:S02]  /*283f0*/  LDL.LU R9, [R1+0x2e4] ;  /* 0x0002e40001097983 */ /* 0x000ea40000300800 */
[----:B------:R-:W2:Y:S02]  /*28400*/  LDL.LU R10, [R1+0x2e8] ;  /* 0x0002e800010a7983 */ /* 0x000ea40000300800 */
[----:B------:R-:W2:Y:S01]  /*28410*/  LDL.LU R11, [R1+0x2ec] ;  /* 0x0002ec00010b7983 */ /* 0x000ea20000300800 */
[----:B------:R-:W3:Y:S01]  /*28420*/  LDL.LU R24, [R1+0x3a0] ;  /* 0x0003a00001187983 */ /* 0x000ee20000300800 */
[----:B------:R-:W3:Y:S02]  /*28430*/  LDL.LU R25, [R1+0x3a4] ;  /* 0x0003a40001197983 */ /* 0x000ee40000300800 */
[----:B------:R-:W3:Y:S02]  /*28440*/  LDL.LU R26, [R1+0x3a8] ;  /* 0x0003a800011a7983 */ /* 0x000ee40000300800 */
[----:B------:R-:W3:Y:S01]  /*28450*/  LDL.LU R27, [R1+0x3ac] ;  /* 0x0003ac00011b7983 */ /* 0x000ee20000300800 */
[----:B------:R-:W-:Y:S01]  /*28460*/  STL [R1+0x12f4], R16 ;  /* 0x0012f41001007387 */ /* 0x000fe20000100800 */
[----:B------:R-:W-:Y:S01]  /*28470*/  STL [R1+0x12f0], R17 ;  /* 0x0012f01101007387 */ /* 0x000fe20000100800 */
[----:B----4-:R-:W-:Y:S11]  /*28480*/  HMMA.16816.F32 R20, R12, R6, R20 ;  /* 0x000000060c14723c */ /* 0x010ff60000001814 */
        /* <DEDUP_REMOVED lines=21> */
[----:B------:R-:W2:Y:S02]  /*285e0*/  LDL.LU R7, [R1+0x2cc] ;  /* 0x0002cc0001077983 */ /* 0x000ea40000300800 */
[----:B------:R-:W-:-:S02]  /*285f0*/  IMAD.MOV.U32 R18, RZ, RZ, R20 ;  /* 0x000000ffff127224 */ /* 0x000fc400078e0014 */
[----:B------:R-:W-:Y:S01]  /*28600*/  IMAD.MOV.U32 R19, RZ, RZ, R21 ;  /* 0x000000ffff137224 */ /* 0x000fe200078e0015 */
[----:B--2---:R-:W-:Y:S01]  /*28610*/  STL.64 [R1+0x1608], R6 ;  /* 0x0016080601007387 */ /* 0x004fe20000100a00 */
[----:B------:R0:W-:Y:S03]  /*28620*/  STL.64 [R1+0x1600], R4 ;  /* 0x0016000401007387 */ /* 0x0001e60000100a00 */
[----:B0-----:R-:W4:Y:S01]  /*28630*/  LDL.LU R4, [R1+0x2d0] ;  /* 0x0002d00001047983 */ /* 0x001f220000300800 */
[----:B------:R-:W4:Y:S02]  /*28640*/  LDL.LU R5, [R1+0x2d4] ;  /* 0x0002d40001057983 */ /* 0x000f240000300800 */
[----:B------:R-:W4:Y:S02]  /*28650*/  LDL.LU R6, [R1+0x2d8] ;  /* 0x0002d80001067983 */ /* 0x000f240000300800 */
[----:B------:R-:W4:Y:S01]  /*28660*/  LDL.LU R7, [R1+0x2dc] ;  /* 0x0002dc0001077983 */ /* 0x000f220000300800 */
[----:B------:R0:W-:Y:S01]  /*28670*/  STL [R1+0x12fc], R18 ;  /* 0x0012fc1201007387 */ /* 0x0001e20000100800 */
[----:B------:R1:W-:Y:S02]  /*28680*/  STL [R1+0x12f8], R19 ;  /* 0x0012f81301007387 */ /* 0x0003e40000100800 */
[----:B0-----:R-:W-:-:S02]  /*28690*/  IMAD.MOV.U32 R18, RZ, RZ, R29 ;  /* 0x000000ffff127224 */ /* 0x001fc400078e001d */
[----:B-1----:R-:W-:-:S07]  /*286a0*/  IMAD.MOV.U32 R19, RZ, RZ, R28 ;  /* 0x000000ffff137224 */ /* 0x002fce00078e001c */
[C---:B---3--:R-:W-:Y:S11]  /*286b0*/  HMMA.16816.F32 R24, R12.reuse, R18, R24 ;  /* 0x000000120c18723c */ /* 0x048ff60000001818 */
[----:B------:R-:W-:Y:S11]  /*286c0*/  @!UPT UIADD3 URZ, URZ, URZ, URZ ;  /* 0x0000003f3f3ff290 */ /* 0x000ff6000fffe03f */
[----:B------:R-:W-:Y:S01]  /*286d0*/  @!UPT UIADD3 URZ, URZ, URZ, URZ ;  /* 0x0000003f3f3ff290 */ /* 0x000fe2000fffe03f */
[----:B------:R-:W-:Y:S01]  /*286e0*/  STL.64 [R1+0x370], R24 ;  /* 0x0003701801007387 */ /* 0x000fe20000100a00 */
[----:B------:R0:W-:Y:S03]  /*286f0*/  STL.64 [R1+0x378], R26 ;  /* 0x0003781a01007387 */ /* 0x0001e60000100a00 */
[----:B0-----:R-:W2:Y:S02]  /*28700*/  LDL.LU.64 R26, [R1+0x1620] ;  /* 0x00162000011a7983 */ /* 0x001ea40000300a00 */
[----:B--2---:R-:W-:Y:S11]  /*28710*/  HMMA.16816.F32 R8, R12, R26, R8 ;  /* 0x0000001a0c08723c */ /* 0x004ff60000001808 */
[----:B------:R-:W-:Y:S11]  /*28720*/  @!UPT UIADD3 URZ, URZ, URZ, URZ ;  /* 0x0000003f3f3ff290 */ /* 0x000ff6000fffe03f */
[----:B------:R-:W-:Y:S01]  /*28730*/  @!UPT UIADD3 URZ, URZ, URZ, URZ ;  /* 0x0000003f3f3ff290 */ /* 0x000fe2000fffe03f */
[----:B------:R-:W-:Y:S01]  /*28740*/  STL.64 [R1+0x4b0], R8 ;  /* 0x0004b00801007387 */ /* 0x000fe20000100a00 */
[----:B------:R0:W-:Y:S02]  /*28750*/  STL.64 [R1+0x4b8], R10 ;  /* 0x0004b80a01007387 */ /* 0x0001e40000100a00 */
[----:B------:R-:W-:Y:S02]  /*28760*/  IMAD.MOV.U32 R13, RZ, RZ, R9 ;  /* 0x000000ffff0d7224 */ /* 0x000fe400078e0009 */
[----:B------:R-:W-:Y:S01]  /*28770*/  IMAD.MOV.U32 R12, RZ, RZ, R8 ;  /* 0x000000ffff0c7224 */ /* 0x000fe200078e0008 */
[----:B0-----:R-:W4:Y:S01]  /*28780*/  LDL.LU.64 R10, [R1+0x1618] ;  /* 0x00161800010a7983 */ /* 0x001f220000300a00 */
[----:B------:R-:W4:Y:S03]  /*28790*/  LDL.LU.64 R8, [R1+0x1610] ;  /* 0x0016100001087983 */ /* 0x000f260000300a00 */
[----:B------:R-:W-:Y:S02]  /*287a0*/  STL [R1+0x1304], R12 ;  /* 0x0013040c01007387 */ /* 0x000fe40000100800 */
[----:B------:R-:W-:Y:S01]  /*287b0*/  STL [R1+0x1300], R13 ;  /* 0x0013000d01007387 */ /* 0x000fe20000100800 */
[----:B------:R-:W2:Y:S01]  /*287c0*/  LDL.LU.64 R14, [R1+0x28] ;  /* 0x00002800010e7983 */ /* 0x000ea20000300a00 */
[C---:B----4-:R-:W-:Y:S03]  /*287d0*/  HMMA.16816.F32 R20, R8.reuse, R22, R4 ;  /* 0x000000160814723c */ /* 0x050fe60000001804 */
[----:B------:R-:W3:Y:S01]  /*287e0*/  LDL.LU.64 R6, [R1+0x1608] ;  /* 0x0016080001067983 */ /* 0x000ee20000300a00 */
[----:B------:R-:W3:Y:S11]  /*287f0*/  LDL.LU.64 R4, [R1+0x1600] ;  /* 0x0016000001047983 */ /* 0x000ef60000300a00 */
[----:B------:R-:W-:Y:S08]  /*28800*/  @!UPT UIADD3 URZ, URZ, URZ, URZ ;  /* 0x0000003f3f3ff290 */ /* 0x000ff0000fffe03f */
[----:B------:R-:W-:Y:S01]  /*28810*/  STL.64 [R1+0x6a0], R20 ;  /* 0x0006a01401007387 */ /* 0x000fe20000100a00 */
[----:B------:R0:W-:Y:S03]  /*28820*/  STL.64 [R1+0x6a8], R22 ;  /* 0x0006a81601007387 */ /* 0x0001e60000100a00 */
        /* <DEDUP_REMOVED lines=16> */
[----:B------:R-:W3:Y:S11]  /*28930*/  LDL.LU.64 R6, [R1+0x15c0] ;  /* 0x0015c00001067983 */ /* 0x000ef60000300a00 */
        /* <DEDUP_REMOVED lines=10> */
[----:B0-----:R-:W3:Y:S01]  /*289e0*/  LDL.LU.64 R22, [R1+0x15a8] ;  /* 0x0015a80001167983 */ /* 0x001ee20000300a00 */
[----:B------:R-:W3:Y:S02]  /*289f0*/  LDL.LU.64 R20, [R1+0x15a0] ;  /* 0x0015a00001147983 */ /* 0x000ee40000300a00 */
[----:B------:R-:W-:Y:S02]  /*28a00*/  IMAD.MOV.U32 R24, RZ, RZ, R15 ;  /* 0x000000ffff187224 */ /* 0x000fe400078e000f */
[----:B------:R-:W-:Y:S03]  /*28a10*/  STL.64 [R1+0x1598], R26 ;  /* 0x0015981a01007387 */ /* 0x000fe60000100a00 */
[----:B------:R0:W-:Y:S04]  /*28a20*/  STL [R1+0x1590], R24 ;  /* 0x0015901801007387 */ /* 0x0001e80000100800 */
[----:B0-----:R-:W2:Y:S01]  /*28a30*/  LDL.LU R24, [R1+0x270] ;  /* 0x0002700001187983 */ /* 0x001ea20000300800 */
[----:B---3--:R-:W-:Y:S11]  /*28a40*/  HMMA.16816.F32 R4, R8, R6, R20 ;  /* 0x000000060804723c */ /* 0x008ff60000001814 */
[----:B------:R-:W-:Y:S11]  /*28a50*/  @!UPT UIADD3 URZ, URZ, URZ, URZ ;  /* 0x0000003f3f3ff290 */ /* 0x000ff6000fffe03f */
[----:B------:R-:W-:Y:S01]  /*28a60*/  @!UPT UIADD3 URZ, URZ, URZ, URZ ;  /* 0x0000003f3f3ff290 */ /* 0x000fe2000fffe03f */
[----:B------:R0:W-:Y:S01]  /*28a70*/  STL.64 [R1+0x470], R4 ;  /* 0x0004700401007387 */ /* 0x0001e20000100a00 */
[----:B------:R1:W-:Y:S02]  /*28a80*/  STL.64 [R1+0x478], R6 ;  /* 0x0004780601007387 */ /* 0x0003e40000100a00 */
[----:B------:R-:W2:Y:S02]  /*28a90*/  LDL.LU R25, [R1+0x274] ;  /* 0x0002740001197983 */ /* 0x000ea40000300800 */
[----:B------:R-:W2:Y:S01]  /*28aa0*/  LDL.LU R26, [R1+0x278] ;  /* 0x00027800011a7983 */ /* 0x000ea20000300800 */
[----:B------:R-:W2:Y:S01]  /*28ab0*/  LDL.LU R27, [R1+0x27c] ;  /* 0x00027c00011b7983 */ /* 0x000ea20000300800 */
[----:B------:R-:W3:Y:S02]  /*28ac0*/  LDL.LU R20, [R1+0x160] ;  /* 0x0001600001147983 */ /* 0x000ee40000300800 */
[----:B------:R-:W3:Y:S02]  /*28ad0*/  LDL.LU R21, [R1+0x164] ;  /* 0x0001640001157983 */ /* 0x000ee40000300800 */
[----:B------:R-:W4:Y:S01]  /*28ae0*/  LDL.LU R22, [R1+0x168] ;  /* 0x0001680001167983 */ /* 0x000f220000300800 */
[----:B------:R-:W4:Y:S01]  /*28af0*/  LDL.LU R23, [R1+0x16c] ;  /* 0x00016c0001177983 */ /* 0x000f220000300800 */
[----:B------:R-:W2:Y:S02]  /*28b00*/  LDL.LU R12, [R1+0x1b0] ;  /* 0x0001b000010c7983 */ /* 0x000ea40000300800 */
[----:B------:R-:W-:-:S02]  /*28b10*/  IMAD.MOV.U32 R29, RZ, RZ, R14 ;  /* 0x000000ffff1d7224 */ /* 0x000fc400078e000e */
[----:B------:R-:W2:Y:S01]  /*28b20*/  LDL.LU R13, [R1+0x1b4] ;  /* 0x0001b400010d7983 */ /* 0x000ea20000300800 */
[----:B------:R-:W2:Y:S01]  /*28b30*/  LDL.LU R14, [R1+0x1b8] ;  /* 0x0001b800010e7983 */ /* 0x000ea20000300800 */
[----:B------:R-:W2:Y:S02]  /*28b40*/  LDL.LU R15, [R1+0x1bc] ;  /* 0x0001bc00010f7983 */ /* 0x000ea40000300800 */
[----:B0-----:R-:W2:Y:S02]  /*28b50*/  LDL.LU R4, [R1+0x1d0] ;  /* 0x0001d00001047983 */ /* 0x001ea40000300800 */
[----:B------:R-:W2:Y:S01]  /*28b60*/  LDL.LU R5, [R1+0x1d4] ;  /* 0x0001d40001057983 */ /* 0x000ea20000300800 */
[----:B-1----:R-:W2:Y:S01]  /*28b70*/  LDL.LU R6, [R1+0x1d8] ;  /* 0x0001d80001067983 */ /* 0x002ea20000300800 */
[----:B------:R-:W2:Y:S03]  /*28b80*/  LDL.LU R7, [R1+0x1dc] ;  /* 0x0001dc0001077983 */ /* 0x000ea60000300800 */
        /* <DEDUP_REMOVED lines=10> */
[----:B------:R-:W4:Y:S02]  /*28c30*/  LDL.LU R22, [R1+0x188] ;  /* 0x0001880001167983 */ /* 0x000f240000300800 */
[----:B------:R-:W4:Y:S02]  /*28c40*/  LDL.LU R23, [R1+0x18c] ;  /* 0x00018c0001177983 */ /* 0x000f240000300800 */
[----:B----4-:R0:W-:Y:S01]  /*28c50*/  STL.64 [R1+0x1550], R22 ;  /* 0x0015501601007387 */ /* 0x0101e20000100a00 */
[----:B---3--:R-:W-:Y:S03]  /*28c60*/  STL.64 [R1+0x1548], R20 ;  /* 0x0015481401007387 */ /* 0x008fe60000100a00 */
[----:B0-----:R-:W3:Y:S01]  /*28c70*/  LDL.LU.64 R22, [R1+0x48] ;  /* 0x0000480001167983 */ /* 0x001ee20000300a00 */
[C---:B--2---:R-:W-:Y:S03]  /*28c80*/  HMMA.16816.F32 R24, R8.reuse, R18, R24 ;  /* 0x000000120818723c */ /* 0x044fe60000001818 */
[----:B---3--:R0:W-:Y:S04]  /*28c90*/  STL.64 [R1+0x1560], R22 ;  /* 0x0015601601007387 */ /* 0x0081e80000100a00 */
[----:B0-----:R-:W2:Y:S04]  /*28ca0*/  LDL.LU.64 R22, [R1+0x58] ;  /* 0x0000580001167983 */ /* 0x001ea80000300a00 */
[----:B--2---:R0:W-:Y:S04]  /*28cb0*/  STL.64 [R1+0x1578], R22 ;  /* 0x0015781601007387 */ /* 0x0041e80000100a00 */
[----:B0-----:R-:W2:Y:S08]  /*28cc0*/  LDL.LU.64 R22, [R1+0x68] ;  /* 0x0000680001167983 */ /* 0x001eb00000300a00 */
[----:B------:R-:W-:Y:S02]  /*28cd0*/  STL.64 [R1+0x4a0], R24 ;  /* 0x0004a01801007387 */ /* 0x000fe40000100a00 */
[----:B------:R0:W-:Y:S02]  /*28ce0*/  STL.64 [R1+0x4a8], R26 ;  /* 0x0004a81a01007387 */ /* 0x0001e40000100a00 */
[----:B0-----:R-:W3:Y:S01]  /*28cf0*/  LDL.LU.64 R26, [R1+0x1598] ;  /* 0x00159800011a7983 */ /* 0x001ee20000300a00 */
[----:B------:R-:W4:Y:S02]  /*28d00*/  LDL.LU R24, [R1+0x1590] ;  /* 0x0015900001187983 */ /* 0x000f240000300800 */
[----:B------:R0:W-:Y:S02]  /*28d10*/  STL.64 [R1+0x1558], R18 ;  /* 0x0015581201007387 */ /* 0x0001e40000100a00 */
[----:B------:R-:W2:Y:S01]  /*28d20*/  LDL.LU R16, [R1+0x190] ;  /* 0x0001900001107983 */ /* 0x000ea20000300800 */
[----:B------:R-:W2:Y:S04]  /*28d30*/  LDL.LU R17, [R1+0x194] ;  /* 0x0001940001117983 */ /* 0x000ea80000300800 */
[----:B0-----:R-:W2:Y:S01]  /*28d40*/  LDL.LU R18, [R1+0x198] ;  /* 0x0001980001127983 */ /* 0x001ea20000300800 */
[----:B------:R-:W2:Y:S01]  /*28d50*/  LDL.LU R19, [R1+0x19c] ;  /* 0x00019c0001137983 */ /* 0x000ea20000300800 */
[----:B---3--:R-:W-:Y:S02]  /*28d60*/  HMMA.16816.F32 R8, R8, R26, R4 ;  /* 0x0000001a0808723c */ /* 0x008fe40000001804 */
[----:B--2---:R-:W-:Y:S01]  /*28d70*/  STL.64 [R1+0x1570], R18 ;  /* 0x0015701201007387 */ /* 0x004fe20000100a00 */
[----:B------:R0:W-:Y:S03]  /*28d80*/  STL.64 [R1+0x1568], R16 ;  /* 0x0015681001007387 */ /* 0x0001e60000100a00 */
        /* <DEDUP_REMOVED lines=8> */
[----:B0-----:R-:W2:Y:S01]  /*28e10*/  LDL.LU.64 R8, [R1+0x5f0] ;  /* 0x0005f00001087983 */ /* 0x001ea20000300a00 */
[C---:B---3--:R-:W-:Y:S03]  /*28e20*/  HMMA.16816.F32 R12, R4.reuse, R22, R12 ;  /* 0x00000016040c723c */ /* 0x048fe6000000180c */
[----:B--2---:R-:W-:Y:S01]  /*28e30*/  STL.64 [R1+0x1540], R8 ;  /* 0x0015400801007387 */ /* 0x004fe20000100a00 */
[----:B-1----:R-:W2:Y:S11]  /*28e40*/  LDL.LU.64 R10, [R1+0x38] ;  /* 0x00003800010a7983 */ /* 0x002eb60000300a00 */
[----:B------:R-:W-:Y:S08]  /*28e50*/  @!UPT UIADD3 URZ, URZ, URZ, URZ ;  /* 0x0000003f3f3ff290 */ /* 0x000ff0000fffe03f */
[----:B------:R0:W-:Y:S01]  /*28e60*/  STL.64 [R1+0x660], R12 ;  /* 0x0006600c01007387 */ /* 0x0001e20000100a00 */
[----:B------:R-:W-:Y:S02]  /*28e70*/  STL.64 [R1+0x668], R14 ;  /* 0x0006680e01007387 */ /* 0x000fe40000100a00 */
[----:B0-----:R-:W-:Y:S02]  /*28e80*/  IMAD.MOV.U32 R13, RZ, RZ, R22 ;  /* 0x000000ffff0d7224 */ /* 0x001fe400078e0016 */
[----:B------:R-:W-:Y:S02]  /*28e90*/  IMAD.MOV.U32 R12, RZ, RZ, R23 ;  /* 0x000000ffff0c7224 */ /* 0x000fe400078e0017 */
[----:B------:R-:W3:Y:S02]  /*28ea0*/  LDL.LU.64 R22, [R1+0x1578] ;  /* 0x0015780001167983 */ /* 0x000ee40000300a00 */
[----:B---3--:R-:W-:Y:S01]  /*28eb0*/  HMMA.16816.F32 R16, R4, R22, R16 ;  /* 0x000000160410723c */ /* 0x008fe20000001810 */
[----:B------:R-:W-:-:S02]  /*28ec0*/  IMAD.MOV.U32 R28, RZ, RZ, R22 ;  /* 0x000000ffff1c7224 */ /* 0x000fc400078e0016 */
[----:B------:R-:W-:Y:S11]  /*28ed0*/  IMAD.MOV.U32 R25, RZ, RZ, R23 ;  /* 0x000000ffff197224 */ /* 0x000ff600078e0017 */
[----:B------:R-:W-:Y:S09]  /*28ee0*/  @!UPT UIADD3 URZ, URZ, URZ, URZ ;  /* 0x0000003f3f3ff290 */ /* 0x000ff2000fffe03f */
[----:B------:R-:W-:Y:S01]  /*28ef0*/  STL.64 [R1+0x620], R16 ;  /* 0x0006201001007387 */ /* 0x000fe20000100a00 */
[----:B------:R0:W-:Y:S03]  /*28f00*/  STL.64 [R1+0x628], R18 ;  /* 0x0006281201007387 */ /* 0x0001e60000100a00 */
[----:B0-----:R-:W3:Y:S01]  /*28f10*/  LDL.LU.64 R18, [R1+0x1570] ;  /* 0x0015700001127983 */ /* 0x001ee20000300a00 */
[----:B------:R-:W3:Y:S02]  /*28f20*/  LDL.LU.64 R16, [R1+0x1568] ;  /* 0x0015680001107983 */ /* 0x000ee40000300a00 */
[----:B------:R-:W3:Y:S02]  /*28f30*/  LDL.LU.64 R22, [R1+0x1560] ;  /* 0x0015600001167983 */ /* 0x000ee40000300a00 */
[----:B---3--:R-:W-:Y:S11]  /*28f40*/  HMMA.16816.F32 R16, R4, R22, R16 ;  /* 0x000000160410723c */ /* 0x008ff60000001810 */
[----:B------:R-:W-:Y:S11]  /*28f50*/  @!UPT UIADD3 URZ, URZ, URZ, URZ ;  /* 0x0000003f3f3ff290 */ /* 0x000ff6000fffe03f */
[----:B------:R-:W-:Y:S01]  /*28f60*/  @!UPT UIADD3 URZ, URZ, URZ, URZ ;  /* 0x0000003f3f3ff290 */ /* 0x000fe2000fffe03f */
[----:B------:R0:W-:Y:S01]  /*28f70*/  STL.64 [R1+0x610], R16 ;  /* 0x0006101001007387 */ /* 0x0001e20000100a00 */
[----:B------:R1:W-:Y:S02]  /*28f80*/  STL.64 [R1+0x618], R18 ;  /* 0x0006181201007387 */ /* 0x0003e40000100a00 */
[----:B0-----:R-:W-:Y:S01]  /*28f90*/  IMAD.MOV.U32 R17, RZ, RZ, R22 ;  /* 0x000000ffff117224 */ /* 0x001fe200078e0016 */
[----:B-1----:R-:W3:Y:S01]  /*28fa0*/  LDL.LU.64 R18, [R1+0x1558] ;  /* 0x0015580001127983 */ /* 0x002ee20000300a00 */
[----:B------:R-:W-:Y:S02]  /*28fb0*/  IMAD.MOV.U32 R16, RZ, RZ, R23 ;  /* 0x000000ffff107224 */ /* 0x000fe400078e0017 */
[----:B------:R-:W3:Y:S02]  /*28fc0*/  LDL.LU.64 R22, [R1+0x1550] ;  /* 0x0015500001167983 */ /* 0x000ee40000300a00 */
[----:B------:R-:W3:Y:S01]  /*28fd0*/  LDL.LU.64 R20, [R1+0x1548] ;  /* 0x0015480001147983 */ /* 0x000ee20000300a00 */
[----:B------:R-:W4:Y:S01]  /*28fe0*/  LDL.LU.64 R8, [R1+0x1540] ;  /* 0x0015400001087983 */ /* 0x000f220000300a00 */
[----:B--2---:R-:W-:-:S02]  /*28ff0*/  IMAD.MOV.U32 R14, RZ, RZ, R11 ;  /* 0x000000ffff0e7224 */ /* 0x004fc400078e000b */
[----:B------:R-:W-:Y:S01]  /*29000*/  IMAD.MOV.U32 R15, RZ, RZ, R10 ;  /* 0x000000ffff0f7224 */ /* 0x000fe200078e000a */
[----:B---3--:R-:W-:Y:S11]  /*29010*/  HMMA.16816.F32 R20, R4, R10, R20 ;  /* 0x0000000a0414723c */ /* 0x008ff60000001814 */
[----:B------:R-:W-:Y:S11]  /*29020*/  @!UPT UIADD3 URZ, URZ, URZ, URZ ;  /* 0x0000003f3f3ff290 */ /* 0x000ff6000fffe03f */
[----:B------:R-:W-:Y:S01]  /*29030*/  @!UPT UIADD3 URZ, URZ, URZ, URZ ;  /* 0x0000003f3f3ff290 */ /* 0x000fe2000fffe03f */
[----:B------:R-:W-:Y:S01]  /*29040*/  STL.64 [R1+0x600], R20 ;  /* 0x0006001401007387 */ /* 0x000fe20000100a00 */
[----:B------:R-:W-:Y:S02]  /*29050*/  IMAD.MOV.U32 R11, RZ, RZ, R22 ;  /* 0x000000ffff0b7224 */ /* 0x000fe400078e0016 */
[----:B------:R0:W-:Y:S02]  /*29060*/  STL.64 [R1+0x608], R22 ;  /* 0x0006081601007387 */ /* 0x0001e40000100a00 */
[----:B0-----:R-:W2:Y:S01]  /*29070*/  LDL.LU.64 R22, [R1+0x1538] ;  /* 0x0015380001167983 */ /* 0x001ea20000300a00 */
[----:B------:R-:W2:Y:S02]  /*29080*/  LDL.LU.64 R20, [R1+0x1530] ;  /* 0x0015300001147983 */ /* 0x000ea40000300a00 */
[----:B------:R-:W-:Y:S02]  /*29090*/  STL [R1+0x1308], R11 ;  /* 0x0013080b01007387 */ /* 0x000fe40000100800 */
[----:B----4-:R0:W-:Y:S02]  /*290a0*/  STL.64 [R1+0x1488], R8 ;  /* 0x0014880801007387 */ /* 0x0101e40000100a00 */
[----:B0-----:R-:W3:Y:S01]  /*290b0*/  LDL.LU R8, [R1+0x90] ;  /* 0x0000900001087983 */ /* 0x001ee20000300800 */
[----:B------:R-:W3:Y:S02]  /*290c0*/  LDL.LU R9, [R1+0x94] ;  /* 0x0000940001097983 */ /* 0x000ee40000300800 */
[----:B------:R-:W4:Y:S02]  /*290d0*/  LDL.LU R10, [R1+0x98] ;  /* 0x00009800010a7983 */ /* 0x000f240000300800 */
[----:B------:R-:W4:Y:S02]  /*290e0*/  LDL.LU R11, [R1+0x9c] ;  /* 0x00009c00010b7983 */ /* 0x000f240000300800 */
[----:B----4-:R0:W-:Y:S02]  /*290f0*/  STL.64 [R1+0x1498], R10 ;  /* 0x0014980a01007387 */ /* 0x0101e40000100a00 */
[----:B0-----:R-:W-:-:S02]  /*29100*/  IMAD.MOV.U32 R10, RZ, RZ, R29 ;  /* 0x000000ffff0a7224 */ /* 0x001fc400078e001d */
[----:B------:R-:W-:-:S07]  /*29110*/  IMAD.MOV.U32 R11, RZ, RZ, R24 ;  /* 0x000000ffff0b7224 */ /* 0x000fce00078e0018 */
[----:B--2---:R-:W-:Y:S01]  /*29120*/  HMMA.16816.F32 R20, R4, R10, R20 ;  /* 0x0000000a0414723c */ /* 0x004fe20000001814 */
[----:B---3--:R-:W-:Y:S11]  /*29130*/  STL.64 [R1+0x1490], R8 ;  /* 0x0014900801007387 */ /* 0x008ff60000100a00 */
[----:B------:R-:W-:Y:S11]  /*29140*/  @!UPT UIADD3 URZ, URZ, URZ, URZ ;  /* 0x0000003f3f3ff290 */ /* 0x000ff6000fffe03f */
[----:B------:R-:W-:Y:S01]  /*29150*/  STL.64 [R1+0x4e0], R20 ;  /* 0x0004e01401007387 */ /* 0x000fe20000100a00 */
[----:B------:R0:W-:Y:S03]  /*29160*/  STL.64 [R1+0x4e8], R22 ;  /* 0x0004e81601007387 */ /* 0x0001e60000100a00 */
[----:B0-----:R-:W2:Y:S01]  /*29170*/  LDL.LU.64 R22, [R1+0x1528] ;  /* 0x0015280001167983 */ /* 0x001ea20000300a00 */
[----:B------:R-:W2:Y:S02]  /*29180*/  LDL.LU.64 R20, [R1+0x1520] ;  /* 0x0015200001147983 */ /* 0x000ea40000300a00 */
[----:B------:R0:W-:Y:S02]  /*29190*/  STL.64 [R1+0x14b0], R10 ;  /* 0x0014b00a01007387 */ /* 0x0001e40000100a00 */
[----:B0-----:R-:W-:Y:S02]  /*291a0*/  IMAD.MOV.U32 R10, RZ, RZ, R15 ;  /* 0x000000ffff0a7224 */ /* 0x001fe400078e000f */
[----:B------:R-:W-:-:S05]  /*291b0*/  IMAD.MOV.U32 R11, RZ, RZ, R14 ;  /* 0x000000ffff0b7224 */ /* 0x000fca00078e000e */
[----:B------:R0:W-:Y:S04]  /*291c0*/  STL.64 [R1+0x14c8], R10 ;  /* 0x0014c80a01007387 */ /* 0x0001e80000100a00 */
[----:B0-----:R-:W2:Y:S02]  /*291d0*/  LDL.LU.64 R10, [R1+0x18] ;  /* 0x00001800010a7983 */ /* 0x001ea40000300a00 */
[----:B--2---:R-:W-:Y:S01]  /*291e0*/  HMMA.16816.F32 R20, R4, R10, R20 ;  /* 0x0000000a0414723c */ /* 0x004fe20000001814 */
[----:B------:R-:W-:Y:S02]  /*291f0*/  IMAD.MOV.U32 R24, RZ, RZ, R11 ;  /* 0x000000ffff187224 */ /* 0x000fe400078e000b */
[----:B------:R-:W-:Y:S11]  /*29200*/  IMAD.MOV.U32 R29, RZ, RZ, R10 ;  /* 0x000000ffff1d7224 */ /* 0x000ff600078e000a */
[----:B------:R-:W-:Y:S09]  /*29210*/  @!UPT UIADD3 URZ, URZ, URZ, URZ ;  /* 0x0000003f3f3ff290 */ /* 0x000ff2000fffe03f */
[----:B------:R0:W-:Y:S01]  /*29220*/  STL.64 [R1+0x4d0], R20 ;  /* 0x0004d01401007387 */ /* 0x0001e20000100a00 */
[----:B------:R1:W-:Y:S02]  /*29230*/  STL.64 [R1+0x4d8], R22 ;  /* 0x0004d81601007387 */ /* 0x0003e40000100a00 */
[----:B------:R-:W-:Y:S02]  /*29240*/  STL.64 [R1+0x1518], R26 ;  /* 0x0015181a01007387 */ /* 0x000fe40000100a00 */
[----:B------:R2:W-:Y:S01]  /*29250*/  STL.64 [R1+0x1510], R24 ;  /* 0x0015101801007387 */ /* 0x0005e20000100a00 */
[----:B------:R-:W3:Y:S01]  /*29260*/  LDL.LU R8, [R1+0xc0] ;  /* 0x0000c00001087983 */ /* 0x000ee20000300800 */
[----:B------:R-:W3:Y:S02]  /*29270*/  LDL.LU R9, [R1+0xc4] ;  /* 0x0000c40001097983 */ /* 0x000ee40000300800 */
[----:B------:R-:W4:Y:S02]  /*29280*/  LDL.LU R10, [R1+0xc8] ;  /* 0x0000c800010a7983 */ /* 0x000f240000300800 */
[----:B------:R-:W4:Y:S02]  /*29290*/  LDL.LU R11, [R1+0xcc] ;  /* 0x0000cc00010b7983 */ /* 0x000f240000300800 */
[----:B------:R-:W-:-:S02]  /*292a0*/  IMAD.MOV.U32 R14, RZ, RZ, R20 ;  /* 0x000000ffff0e7224 */ /* 0x000fc400078e0014 */
[----:B------:R-:W-:Y:S01]  /*292b0*/  IMAD.MOV.U32 R15, RZ, RZ, R21 ;  /* 0x000000ffff0f7224 */ /* 0x000fe200078e0015 */
[----:B0-----:R-:W3:Y:S01]  /*292c0*/  LDL.LU R20, [R1+0xf0] ;  /* 0x0000f00001147983 */ /* 0x001ee20000300800 */
[----:B------:R-:W3:Y:S02]  /*292d0*/  LDL.LU R21, [R1+0xf4] ;  /* 0x0000f40001157983 */ /* 0x000ee40000300800 */
[----:B-1----:R-:W3:Y:S02]  /*292e0*/  LDL.LU R22, [R1+0xf8] ;  /* 0x0000f80001167983 */ /* 0x002ee40000300800 */
[----:B------:R-:W3:Y:S01]  /*292f0*/  LDL.LU R23, [R1+0xfc] ;  /* 0x0000fc0001177983 */ /* 0x000ee20000300800 */
[----:B--2---:R-:W2:Y:S01]  /*29300*/  LDL.LU R24, [R1+0x150] ;  /* 0x0001500001187983 */ /* 0x004ea20000300800 */
[----:B------:R-:W2:Y:S02]  /*29310*/  LDL.LU R25, [R1+0x154] ;  /* 0x0001540001197983 */ /* 0x000ea40000300800 */
[----:B------:R-:W2:Y:S02]  /*29320*/  LDL.LU R26, [R1+0x158] ;  /* 0x00015800011a7983 */ /* 0x000ea40000300800 */
[----:B------:R-:W2:Y:S01]  /*29330*/  LDL.LU R27, [R1+0x15c] ;  /* 0x00015c00011b7983 */ /* 0x000ea20000300800 */
[----:B----4-:R-:W-:Y:S01]  /*29340*/  STL.64 [R1+0x14d8], R10 ;  /* 0x0014d80a01007387 */ /* 0x010fe20000100a00 */
[----:B---3--:R0:W-:Y:S03]  /*29350*/  STL.64 [R1+0x14d0], R8 ;  /* 0x0014d00801007387 */ /* 0x0081e60000100a00 */
[----:B0-----:R-:W3:Y:S01]  /*29360*/  LDL.LU R8, [R1+0xd0] ;  /* 0x0000d00001087983 */ /* 0x001ee20000300800 */
[----:B------:R-:W3:Y:S02]  /*29370*/  LDL.LU R9, [R1+0xd4] ;  /* 0x0000d40001097983 */ /* 0x000ee40000300800 */
[----:B------:R-:W4:Y:S02]  /*29380*/  LDL.LU R10, [R1+0xd8] ;  /* 0x0000d800010a7983 */ /* 0x000f240000300800 */
[----:B------:R-:W4:Y:S02]  /*29390*/  LDL.LU R11, [R1+0xdc] ;  /* 0x0000dc00010b7983 */ /* 0x000f240000300800 */
[----:B----4-:R0:W-:Y:S01]  /*293a0*/  STL.64 [R1+0x14e8], R10 ;  /* 0x0014e80a01007387 */ /* 0x0101e20000100a00 */
[----:B---3--:R-:W-:Y:S02]  /*293b0*/  STL.64 [R1+0x14e0], R8 ;  /* 0x0014e00801007387 */ /* 0x008fe40000100a00 */
[----:B------:R1:W-:Y:S02]  /*293c0*/  STL [R1+0x1310], R14 ;  /* 0x0013100e01007387 */ /* 0x0003e40000100800 */
[----:B------:R3:W-:Y:S02]  /*293d0*/  STL [R1+0x130c], R15 ;  /* 0x00130c0f01007387 */ /* 0x0007e40000100800 */
[----:B0-----:R-:W-:-:S02]  /*293e0*/  IMAD.MOV.U32 R11, RZ, RZ, R12 ;  /* 0x000000ffff0b7224 */ /* 0x001fc400078e000c */
[----:B------:R-:W-:Y:S01]  /*293f0*/  IMAD.MOV.U32 R10, RZ, RZ, R13 ;  /* 0x000000ffff0a7224 */ /* 0x000fe200078e000d */
[----:B------:R-:W4:Y:S01]  /*29400*/  LDL.LU R12, [R1+0x80] ;  /* 0x00008000010c7983 */ /* 0x000f220000300800 */
[----:B------:R-:W4:Y:S02]  /*29410*/  LDL.LU R13, [R1+0x84] ;  /* 0x00008400010d7983 */ /* 0x000f240000300800 */
[----:B-1----:R-:W2:Y:S02]  /*29420*/  LDL.LU R14, [R1+0x88] ;  /* 0x00008800010e7983 */ /* 0x002ea40000300800 */
[----:B---3--:R-:W2:Y:S02]  /*29430*/  LDL.LU R15, [R1+0x8c] ;  /* 0x00008c00010f7983 */ /* 0x008ea40000300800 */
[----:B--2---:R-:W-:Y:S01]  /*29440*/  STL.64 [R1+0x14a8], R14 ;  /* 0x0014a80e01007387 */ /* 0x004fe20000100a00 */
[----:B----4-:R0:W-:Y:S03]  /*29450*/  STL.64 [R1+0x14a0], R12 ;  /* 0x0014a00c01007387 */ /* 0x0101e60000100a00 */
[----:B0-----:R-:W2:Y:S01]  /*29460*/  LDL.LU R12, [R1+0xa0] ;  /* 0x0000a000010c7983 */ /* 0x001ea20000300800 */
[----:B------:R-:W2:Y:S02]  /*29470*/  LDL.LU R13, [R1+0xa4] ;  /* 0x0000a400010d7983 */ /* 0x000ea40000300800 */
[----:B------:R-:W3:Y:S02]  /*29480*/  LDL.LU R14, [R1+0xa8] ;  /* 0x0000a800010e7983 */ /* 0x000ee40000300800 */
[----:B------:R-:W3:Y:S01]  /*29490*/  LDL.LU R15, [R1+0xac] ;  /* 0x0000ac00010f7983 */ /* 0x000ee20000300800 */
[C---:B------:R-:W-:Y:S01]  /*294a0*/  HMMA.16816.F32 R24, R4.reuse, R18, R24 ;  /* 0x000000120418723c */ /* 0x040fe20000001818 */
[----:B---3--:R-:W-:Y:S01]  /*294b0*/  STL.64 [R1+0x14c0], R14 ;  /* 0x0014c00e01007387 */ /* 0x008fe20000100a00 */
[----:B--2---:R0:W-:Y:S03]  /*294c0*/  STL.64 [R1+0x14b8], R12 ;  /* 0x0014b80c01007387 */ /* 0x0041e60000100a00 */
        /* <DEDUP_REMOVED lines=10> */
[----:B------:R-:W-:Y:S01]  /*29570*/  STL.64 [R1+0x4c0], R24 ;  /* 0x0004c01801007387 */ /* 0x000fe20000100a00 */
[----:B------:R0:W-:Y:S03]  /*29580*/  STL.64 [R1+0x4c8], R26 ;  /* 0x0004c81a01007387 */ /* 0x0001e60000100a00 */
[----:B0-----:R-:W3:Y:S01]  /*29590*/  LDL.LU.64 R26, [R1+0x1518] ;  /* 0x00151800011a7983 */ /* 0x001ee20000300a00 */
[----:B------:R-:W4:Y:S01]  /*295a0*/  LDL.LU.64 R24, [R1+0x1510] ;  /* 0x0015100001187983 */ /* 0x000f220000300a00 */
[----:B---3--:R-:W-:Y:S02]  /*295b0*/  HMMA.16816.F32 R4, R4, R26, R20 ;  /* 0x0000001a0404723c */ /* 0x008fe40000001814 */
[----:B------:R-:W2:Y:S01]  /*295c0*/  LDL.LU.64 R22, [R1+0x1508] ;  /* 0x0015080001167983 */ /* 0x000ea20000300a00 */
[----:B------:R-:W2:Y:S11]  /*295d0*/  LDL.LU.64 R20, [R1+0x1500] ;  /* 0x0015000001147983 */ /* 0x000eb60000300a00 */
[----:B------:R-:W-:Y:S09]  /*295e0*/  @!UPT UIADD3 URZ, URZ, URZ, URZ ;  /* 0x0000003f3f3ff290 */ /* 0x000ff2000fffe03f */
[----:B------:R-:W-:Y:S01]  /*295f0*/  STL.64 [R1+0x480], R4 ;  /* 0x0004800401007387 */ /* 0x000fe20000100a00 */
[----:B------:R4:W-:Y:S02]  /*29600*/  STL.64 [R1+0x488], R6 ;  /* 0x0004880601007387 */ /* 0x0009e40000100a00 */
[----:B------:R-:W-:Y:S02]  /*29610*/  STL.64 [R1+0x1468], R26 ;  /* 0x0014681a01007387 */ /* 0x000fe40000100a00 */
[----:B----4-:R-:W-:Y:S01]  /*29620*/  IMAD.MOV.U32 R7, RZ, RZ, R24 ;  /* 0x000000ffff077224 */ /* 0x010fe200078e0018 */
[C---:B--2---:R-:W-:Y:S01]  /*29630*/  HMMA.16816.F32 R8, R20.reuse, R10, R12 ;  /* 0x0000000a1408723c */ /* 0x044fe2000000180c */
[----:B------:R-:W2:Y:S01]  /*29640*/  LDL.LU.64 R14, [R1+0x14f8] ;  /* 0x0014f800010e7983 */ /* 0x000ea20000300a00 */
[----:B------:R-:W2:Y:S11]  /*29650*/  LDL.LU.64 R12, [R1+0x14f0] ;  /* 0x0014f000010c7983 */ /* 0x000eb60000300a00 */
[----:B------:R-:W-:Y:S10]  /*29660*/  @!UPT UIADD3 URZ, URZ, URZ, URZ ;  /* 0x0000003f3f3ff290 */ /* 0x000ff4000fffe03f */
[----:B------:R-:W-:Y:S01]  /*29670*/  STL.64 [R1+0x580], R8 ;  /* 0x0005800801007387 */ /* 0x000fe20000100a00 */
[----:B------:R0:W-:Y:S02]  /*29680*/  STL.64 [R1+0x588], R10 ;  /* 0x0005880a01007387 */ /* 0x0001e40000100a00 */
[----:B------:R-:W-:Y:S02]  /*29690*/  IMAD.MOV.U32 R24, RZ, RZ, R10 ;  /* 0x000000ffff187224 */ /* 0x000fe400078e000a */
[----:B0-----:R-:W3:Y:S01]  /*296a0*/  LDL.LU.64 R10, [R1+0x14e8] ;  /* 0x0014e800010a7983 */ /* 0x001ee20000300a00 */
[----:B------:R-:W3:Y:S02]  /*296b0*/  LDL.LU.64 R8, [R1+0x14e0] ;  /* 0x0014e00001087983 */ /* 0x000ee40000300a00 */
[----:B------:R-:W-:Y:S02]  /*296c0*/  IMAD.MOV.U32 R26, RZ, RZ, R28 ;  /* 0x000000ffff1a7224 */ /* 0x000fe400078e001c */
[----:B------:R-:W-:Y:S01]  /*296d0*/  IMAD.MOV.U32 R27, RZ, RZ, R25 ;  /* 0x000000ffff1b7224 */ /* 0x000fe200078e0019 */
[----:B------:R3:W-:Y:S06]  /*296e0*/  STL [R1+0x1314], R24 ;  /* 0x0013141801007387 */ /* 0x0007ec0000100800 */
[C---:B---3--:R-:W-:Y:S01]  /*296f0*/  HMMA.16816.F32 R24, R20.reuse, R26, R8 ;  /* 0x0000001a1418723c */ /* 0x048fe20000001808 */
[----:B------:R-:W3:Y:S01]  /*29700*/  LDL.LU.64 R10, [R1+0x14d8] ;  /* 0x0014d800010a7983 */ /* 0x000ee20000300a00 */
[----:B------:R-:W3:Y:S11]  /*29710*/  LDL.LU.64 R8, [R1+0x14d0] ;  /* 0x0014d00001087983 */ /* 0x000ef60000300a00 */
[----:B------:R-:W-:Y:S10]  /*29720*/  @!UPT UIADD3 URZ, URZ, URZ, URZ ;  /* 0x0000003f3f3ff290 */ /* 0x000ff4000fffe03f */
[----:B------:R0:W-:Y:S01]  /*29730*/  STL.64 [R1+0x550], R24 ;  /* 0x0005501801007387 */ /* 0x0001e20000100a00 */
[----:B------:R1:W-:Y:S02]  /*29740*/  STL.64 [R1+0x558], R26 ;  /* 0x0005581a01007387 */ /* 0x0003e40000100a00 */
[----:B0-----:R-:W-:Y:S02]  /*29750*/  IMAD.MOV.U32 R25, RZ, RZ, R26 ;  /* 0x000000ffff197224 */ /* 0x001fe400078e001a */
[----:B-1----:R-:W-:Y:S02]  /*29760*/  IMAD.MOV.U32 R26, RZ, RZ, R17 ;  /* 0x000000ffff1a7224 */ /* 0x002fe400078e0011 */
[----:B------:R-:W-:Y:S01]  /*29770*/  IMAD.MOV.U32 R27, RZ, RZ, R16 ;  /* 0x000000ffff1b7224 */ /* 0x000fe200078e0010 */
[----:B------:R3:W-:Y:S06]  /*29780*/  STL [R1+0x1318], R25 ;  /* 0x0013181901007387 */ /* 0x0007ec0000100800 */
[C---:B---3--:R-:W-:Y:S01]  /*29790*/  HMMA.16816.F32 R24, R20.reuse, R26, R8 ;  /* 0x0000001a1418723c */ /* 0x048fe20000001808 */
[----:B------:R-:W2:Y:S11]  /*297a0*/  LDL.LU.64 R10, [R1+0x14c8] ;  /* 0x0014c800010a7983 */ /* 0x000eb60000300a00 */
[----:B------:R-:W-:Y:S11]  /*297b0*/  @!UPT UIADD3 URZ, URZ, URZ, URZ ;  /* 0x0000003f3f3ff290 */ /* 0x000ff6000fffe03f */
[----:B------:R-:W-:Y:S01]  /*297c0*/  STL.64 [R1+0x520], R24 ;  /* 0x0005201801007387 */ /* 0x000fe20000100a00 */
[----:B------:R0:W-:Y:S03]  /*297d0*/  STL.64 [R1+0x528], R26 ;  /* 0x0005281a01007387 */ /* 0x0001e60000100a00 */
[----:B0-----:R-:W3:Y:S01]  /*297e0*/  LDL.LU.64 R26, [R1+0x5d8] ;  /* 0x0005d800011a7983 */ /* 0x001ee20000300a00 */
[C---:B--2---:R-:W-:Y:S03]  /*297f0*/  HMMA.16816.F32 R8, R20.reuse, R10, R12 ;  /* 0x0000000a1408723c */ /* 0x044fe6000000180c */
[----:B------:R-:W2:Y:S01]  /*29800*/  LDL.LU.64 R14, [R1+0x14c0] ;  /* 0x0014c000010e7983 */ /* 0x000ea20000300a00 */
[----:B------:R-:W2:Y:S11]  /*29810*/  LDL.LU.64 R12, [R1+0x14b8] ;  /* 0x0014b800010c7983 */ /* 0x000eb60000300a00 */
[----:B------:R-:W-:Y:S08]  /*29820*/  @!UPT UIADD3 URZ, URZ, URZ, URZ ;  /* 0x0000003f3f3ff290 */ /* 0x000ff0000fffe03f */
[----:B------:R-:W-:Y:S01]  /*29830*/  STL.64 [R1+0x500], R8 ;  /* 0x0005000801007387 */ /* 0x000fe20000100a00 */
[----:B------:R0:W-:Y:S03]  /*29840*/  STL.64 [R1+0x508], R10 ;  /* 0x0005080a01007387 */ /* 0x0001e60000100a00 */
[----:B0-----:R-:W2:Y:S02]  /*29850*/  LDL.LU.64 R10, [R1+0x14b0] ;  /* 0x0014b000010a7983 */ /* 0x001ea40000300a00 */
[----:B--2---:R-:W-:Y:S02]  /*29860*/  HMMA.16816.F32 R8, R20, R10, R12 ;  /* 0x0000000a1408723c */ /* 0x004fe4000000180c */
[----:B------:R-:W2:Y:S01]  /*29870*/  LDL.LU.64 R14, [R1+0x14a8] ;  /* 0x0014a800010e7983 */ /* 0x000ea20000300a00 */
[----:B------:R-:W2:Y:S11]  /*29880*/  LDL.LU.64 R12, [R1+0x14a0] ;  /* 0x0014a000010c7983 */ /* 0x000eb60000300a00 */
[----:B------:R-:W-:Y:S09]  /*29890*/  @!UPT UIADD3 URZ, URZ, URZ, URZ ;  /* 0x0000003f3f3ff290 */ /* 0x000ff2000fffe03f */
[----:B------:R-:W-:Y:S01]  /*298a0*/  STL.64 [R1+0x220], R8 ;  /* 0x0002200801007387 */ /* 0x000fe20000100a00 */
[----:B------:R0:W-:Y:S03]  /*298b0*/  STL.64 [R1+0x228], R10 ;  /* 0x0002280a01007387 */ /* 0x0001e60000100a00 */
[----:B0-----:R-:W4:Y:S01]  /*298c0*/  LDL.LU.64 R10, [R1+0x1498] ;  /* 0x00149800010a7983 */ /* 0x001f220000300a00 */
[----:B------:R-:W4:Y:S02]  /*298d0*/  LDL.LU.64 R8, [R1+0x1490] ;  /* 0x0014900001087983 */ /* 0x000f240000300a00 */
[----:B------:R-:W-:-:S07]  /*298e0*/  IMAD.MOV.U32 R6, RZ, RZ, R29 ;  /* 0x000000ffff067224 */ /* 0x000fce00078e001d */
[C---:B----4-:R-:W-:Y:S01]  /*298f0*/  HMMA.16816.F32 R4, R20.reuse, R6, R8 ;  /* 0x000000061404723c */ /* 0x050fe20000001808 */
[----:B------:R-:W4:Y:S11]  /*29900*/  LDL.LU.64 R8, [R1+0x1488] ;  /* 0x0014880001087983 */ /* 0x000f360000300a00 */
[----:B------:R-:W-:Y:S11]  /*29910*/  @!UPT UIADD3 URZ, URZ, URZ, URZ ;  /* 0x0000003f3f3ff290 */ /* 0x000ff6000fffe03f */
[----:B------:R-:W-:Y:S01]  /*29920*/  STL.64 [R1+0x330], R4 ;  /* 0x0003300401007387 */ /* 0x000fe20000100a00 */
[----:B------:R2:W-:Y:S02]  /*29930*/  STL.64 [R1+0x338], R6 ;  /* 0x0003380601007387 */ /* 0x0005e40000100a00 */
[----:B--2---:R-:W-:Y:S01]  /*29940*/  HMMA.16816.F32 R4, R20, R18, R12 ;  /* 0x000000121404723c */ /* 0x004fe2000000180c */
[----:B------:R0:W-:Y:S04]  /*29950*/  STL.64 [R1+0x1478], R20 ;  /* 0x0014781401007387 */ /* 0x0001e80000100a00 */
[----:B0-----:R-:W2:Y:S11]  /*29960*/  LDL.LU.64 R20, [R1+0x5e8] ;  /* 0x0005e80001147983 */ /* 0x001eb60000300a00 */
[----:B------:R-:W-:Y:S07]  /*29970*/  @!UPT UIADD3 URZ, URZ, URZ, URZ ;  /* 0x0000003f3f3ff290 */ /* 0x000fee000fffe03f */
[----:B------:R-:W-:Y:S01]  /*29980*/  STL.64 [R1+0x450], R4 ;  /* 0x0004500401007387 */ /* 0x000fe20000100a00 */
[----:B------:R-:W-:Y:S02]  /*29990*/  STL.64 [R1+0x458], R6 ;  /* 0x0004580601007387 */ /* 0x000fe40000100a00 */
[----:B------:R0:W-:Y:S02]  /*299a0*/  STL.64 [R1+0x1470], R22 ;  /* 0x0014701601007387 */ /* 0x0001e40000100a00 */
[----:B0-----:R-:W2:Y:S01]  /*299b0*/  LDL.LU.64 R22, [R1+0x5e0] ;  /* 0x0005e00001167983 */ /* 0x001ea20000300a00 */
[----:B------:R-:W2:Y:S02]  /*299c0*/  LDL.LU R25, [R1+0xf34] ;  /* 0x000f340001197983 */ /* 0x000ea40000300800 */
[----:B------:R-:W2:Y:S02]  /*299d0*/  LDL.LU R15, [R1+0xf2c] ;  /* 0x000f2c00010f7983 */ /* 0x000ea40000300800 */
[----:B------:R-:W2:Y:S01]  /*299e0*/  LDL.LU R14, [R1+0xf24] ;  /* 0x000f2400010e7983 */ /* 0x000ea20000300800 */
[----:B------:R-:W3:Y:S01]  /*299f0*/  LDL.LU R11, [R1+0xf1c] ;  /* 0x000f1c00010b7983 */ /* 0x000ee20000300800 */
[----:B------:R-:W3:Y:S02]  /*29a00*/  LDL.LU R13, [R1+0xf14] ;  /* 0x000f1400010d7983 */ /* 0x000ee40000300800 */
[----:B------:R-:W3:Y:S02]  /*29a10*/  LDL.LU R12, [R1+0xf0c] ;  /* 0x000f0c00010c7983 */ /* 0x000ee40000300800 */
[----:B------:R-:W-:-:S04]  /*29a20*/  IMAD.MOV.U32 R28, RZ, RZ, c[0x0][0x188] ;  /* 0x00006200ff1c7624 */ /* 0x000fc800078e00ff */
[----:B------:R-:W-:Y:S01]  /*29a30*/  IMAD.SHL.U32 R24, R28, 0x40, RZ ;  /* 0x000000401c187824 */ /* 0x000fe200078e00ff */
[----:B--2---:R-:W-:Y:S01]  /*29a40*/  STL.64 [R1+0x1460], R14 ;  /* 0x0014600e01007387 */ /* 0x004fe20000100a00 */
[----:B---3--:R0:W-:Y:S03]  /*29a50*/  STL.64 [R1+0x1458], R12 ;  /* 0x0014580c01007387 */ /* 0x0081e60000100a00 */
[----:B0-----:R-:W2:Y:S01]  /*29a60*/  LDL.LU R12, [R1+0x70] ;  /* 0x00007000010c7983 */ /* 0x001ea20000300800 */
[----:B------:R-:W-:Y:S02]  /*29a70*/  IMAD.MOV.U32 R13, RZ, RZ, R0 ;  /* 0x000000ffff0d7224 */ /* 0x000fe400078e0000 */
[----:B------:R-:W3:Y:S02]  /*29a80*/  LDL.LU R0, [R1+0x1480] ;  /* 0x0014800001007983 */ /* 0x000ee40000300800 */
[----:B------:R-:W-:Y:S01]  /*29a90*/  IMAD.SHL.U32 R24, R24, 0x2, RZ ;  /* 0x0000000218187824 */ /* 0x000fe200078e00ff */
[----:B------:R-:W2:Y:S01]  /*29aa0*/  LDL.LU R19, [R1+0xf30] ;  /* 0x000f300001137983 */ /* 0x000ea20000300800 */
[----:B------:R-:W2:Y:S02]  /*29ab0*/  LDL.LU R18, [R1+0xf04] ;  /* 0x000f040001127983 */ /* 0x000ea40000300800 */
[----:B------:R-:W2:Y:S02]  /*29ac0*/  LDL.LU R17, [R1+0xf28] ;  /* 0x000f280001117983 */ /* 0x000ea40000300800 */
[----:B------:R-:W2:Y:S01]  /*29ad0*/  LDL.LU R16, [R1+0xefc] ;  /* 0x000efc0001107983 */ /* 0x000ea20000300800 */
[----:B----4-:R-:W-:Y:S01]  /*29ae0*/  IADD3 R10, P0, R8, R24, RZ ;  /* 0x00000018080a7210 */ /* 0x010fe20007f1e0ff */
[----:B------:R-:W4:Y:S01]  /*29af0*/  LDL.LU R29, [R1+0xf20] ;  /* 0x000f2000011d7983 */ /* 0x000f220000300800 */
[----:B------:R-:W-:-:S02]  /*29b00*/  IMAD.MOV.U32 R15, RZ, RZ, R2 ;  /* 0x000000ffff0f7224 */ /* 0x000fc400078e0002 */
[----:B------:R-:W2:Y:S01]  /*29b10*/  LDL.LU R28, [R1+0xef4] ;  /* 0x000ef400011c7983 */ /* 0x000ea20000300800 */
[-C--:B------:R-:W-:Y:S01]  /*29b20*/  IADD3 R7, P1, R20, R24.reuse, RZ ;  /* 0x0000001814077210 */ /* 0x080fe20007f3e0ff */
[----:B------:R-:W2:Y:S01]  /*29b30*/  LDL.LU R2, [R1+0xf18] ;  /* 0x000f180001027983 */ /* 0x000ea20000300800 */
[----:B------:R-:W-:Y:S02]  /*29b40*/  IMAD.MOV.U32 R14, RZ, RZ, R3 ;  /* 0x000000ffff0e7224 */ /* 0x000fe400078e0003 */
[--C-:B---3--:R-:W-:Y:S01]  /*29b50*/  IMAD.X R4, R9, 0x1, R0.reuse, P0 ;  /* 0x0000000109047824 */ /* 0x108fe200000e0600 */
[-C--:B------:R-:W-:Y:S02]  /*29b60*/  IADD3 R8, P0, R22, R24.reuse, RZ ;  /* 0x0000001816087210 */ /* 0x080fe40007f1e0ff */
[----:B------:R-:W-:Y:S01]  /*29b70*/  IADD3 R9, P2, R26, R24, RZ ;  /* 0x000000181a097210 */ /* 0x000fe20007f5e0ff */
[--C-:B------:R-:W-:Y:S02]  /*29b80*/  IMAD.X R3, R21, 0x1, R0.reuse, P1 ;  /* 0x0000000115037824 */ /* 0x100fe400008e0600 */
[----:B------:R0:W-:Y:S01]  /*29b90*/  STL [R1+0x131c], R8 ;  /* 0x00131c0801007387 */ /* 0x0001e20000100800 */
[----:B------:R-:W-:-:S02]  /*29ba0*/  IMAD.X R5, R23, 0x1, R0, P0 ;  /* 0x0000000117057824 */ /* 0x000fc400000e0600 */
[----:B------:R-:W-:Y:S01]  /*29bb0*/  IMAD.X R6, R27, 0x1, R0, P2 ;  /* 0x000000011b067824 */ /* 0x000fe200010e0600 */
[----:B0-----:R-:W3:Y:S01]  /*29bc0*/  LDL.LU R8, [R1+0x7cc] ;  /* 0x0007cc0001087983 */ /* 0x001ee20000300800 */
[----:B------:R0:W-:Y:S03]  /*29bd0*/  STL [R1+0x1320], R9 ;  /* 0x0013200901007387 */ /* 0x0001e60000100800 */
[----:B0-----:R-:W2:Y:S01]  /*29be0*/  LDL R9, [R1+0x11e0] ;  /* 0x0011e00001097983 */ /* 0x001ea20000100800 */
[----:B------:R-:W2:Y:S02]  /*29bf0*/  LDL.LU.64 R20, [R1+0x1478] ;  /* 0x0014780001147983 */ /* 0x000ea40000300a00 */
[----:B------:R-:W2:Y:S02]  /*29c00*/  LDL.LU.64 R22, [R1+0x1470] ;  /* 0x0014700001167983 */ /* 0x000ea40000300a00 */
[----:B------:R-:W-:Y:S01]  /*29c10*/  STL [R1+0x1324], R5 ;  /* 0x0013240501007387 */ /* 0x000fe20000100800 */
[----:B------:R-:W2:Y:S02]  /*29c20*/  LDL.LU.64 R26, [R1+0x1468] ;  /* 0x00146800011a7983 */ /* 0x000ea40000300a00 */
[----:B--2---:R-:W-:Y:S01]  /*29c30*/  HMMA.16816.F32 R12, R20, R26, R12 ;  /* 0x0000001a140c723c */ /* 0x004fe2000000180c */
[----:B---3--:R-:W-:-:S05]  /*29c40*/  IADD3 R8, R8, 0x1, RZ ;  /* 0x0000000108087810 */ /* 0x008fca0007ffe0ff */
[----:B------:R-:W-:Y:S01]  /*29c50*/  STL [R1+0x7cc], R8 ;  /* 0x0007cc0801007387 */ /* 0x000fe20000100800 */
[----:B------:R-:W-:Y:S11]  /*29c60*/  STL [R1+0x1328], R6 ;  /* 0x0013280601007387 */ /* 0x000ff60000100800 */
[----:B------:R-:W-:Y:S05]  /*29c70*/  @!UPT UIADD3 URZ, URZ, URZ, URZ ;  /* 0x0000003f3f3ff290 */ /* 0x000fea000fffe03f */
[----:B------:R-:W-:Y:S01]  /*29c80*/  STL.64 [R1+0x460], R12 ;  /* 0x0004600c01007387 */ /* 0x000fe20000100a00 */
[----:B------:R-:W-:Y:S02]  /*29c90*/  IMAD.MOV.U32 R21, RZ, RZ, R14 ;  /* 0x000000ffff157224 */ /* 0x000fe400078e000e */
[----:B------:R0:W-:Y:S02]  /*29ca0*/  STL.64 [R1+0x468], R14 ;  /* 0x0004680e01007387 */ /* 0x0001e40000100a00 */
[----:B------:R-:W-:Y:S02]  /*29cb0*/  IMAD.MOV.U32 R20, RZ, RZ, R15 ;  /* 0x000000ffff147224 */ /* 0x000fe400078e000f */
[----:B0-----:R-:W2:Y:S01]  /*29cc0*/  LDL.LU.64 R14, [R1+0x1460] ;  /* 0x00146000010e7983 */ /* 0x001ea20000300a00 */
[----:B------:R-:W3:Y:S01]  /*29cd0*/  LDL.LU.64 R12, [R1+0x1458] ;  /* 0x00145800010c7983 */ /* 0x000ee20000300a00 */
[----:B------:R-:W-:Y:S01]  /*29ce0*/  ISETP.NE.U32.AND P0, PT, R8, R9, PT ;  /* 0x000000090800720c */ /* 0x000fe20003f05070 */
[----:B------:R-:W-:-:S02]  /*29cf0*/  IMAD.MOV.U32 R8, RZ, RZ, R10 ;  /* 0x000000ffff087224 */ /* 0x000fc400078e000a */
[----:B------:R-:W-:Y:S02]  /*29d00*/  IMAD.MOV.U32 R9, RZ, RZ, R4 ;  /* 0x000000ffff097224 */ /* 0x000fe400078e0004 */
[----:B------:R-:W-:Y:S02]  /*29d10*/  IMAD.MOV.U32 R4, RZ, RZ, R7 ;  /* 0x000000ffff047224 */ /* 0x000fe400078e0007 */
[----:B------:R-:W-:Y:S01]  /*29d20*/  IMAD.MOV.U32 R5, RZ, RZ, R3 ;  /* 0x000000ffff057224 */ /* 0x000fe200078e0003 */
[-C--:B------:R-:W-:Y:S01]  /*29d30*/  IADD3 R25, P2, R25, R24.reuse, RZ ;  /* 0x0000001819197210 */ /* 0x080fe20007f5e0ff */
[----:B------:R-:W-:Y:S01]  /*29d40*/  STL [R1+0x1330], R20 ;  /* 0x0013301401007387 */ /* 0x000fe20000100800 */
[----:B------:R-:W-:Y:S02]  /*29d50*/  STL [R1+0x132c], R21 ;  /* 0x00132c1501007387 */ /* 0x000fe40000100800 */
[----:B------:R-:W-:Y:S01]  /*29d60*/  STL.64 [R1+0x5f0], R8 ;  /* 0x0005f00801007387 */ /* 0x000fe20000100a00 */
[-C--:B------:R-:W-:Y:S01]  /*29d70*/  IADD3 R11, P5, R11, R24.reuse, RZ ;  /* 0x000000180b0b7210 */ /* 0x080fe20007fbe0ff */
[----:B------:R-:W-:Y:S01]  /*29d80*/  STL.64 [R1+0x5e8], R4 ;  /* 0x0005e80401007387 */ /* 0x000fe20000100a00 */
[----:B------:R-:W-:Y:S02]  /*29d90*/  STL [R1+0xf34], R25 ;  /* 0x000f341901007387 */ /* 0x000fe40000100800 */
[--C-:B------:R-:W-:Y:S01]  /*29da0*/  IMAD.X R19, R19, 0x1, R0.reuse, P2 ;  /* 0x0000000113137824 */ /* 0x100fe200010e0600 */
[-C--:B------:R-:W-:Y:S01]  /*29db0*/  IADD3 R18, P2, R18, R24.reuse, RZ ;  /* 0x0000001812127210 */ /* 0x080fe20007f5e0ff */
[----:B------:R-:W-:Y:S01]  /*29dc0*/  IMAD.X R2, R2, 0x1, R0, P5 ;  /* 0x0000000102027824 */ /* 0x000fe200028e0600 */
[----:B--2---:R-:W-:-:S02]  /*29dd0*/  IADD3 R15, P3, R15, R24, RZ ;  /* 0x000000180f0f7210 */ /* 0x004fc40007f7e0ff */
[-C--:B------:R-:W-:Y:S02]  /*29de0*/  IADD3 R14, P4, R14, R24.reuse, RZ ;  /* 0x000000180e0e7210 */ /* 0x080fe40007f9e0ff */
[-C--:B---3--:R-:W-:Y:S02]  /*29df0*/  IADD3 R13, P6, R13, R24.reuse, RZ ;  /* 0x000000180d0d7210 */ /* 0x088fe40007fde0ff */
[-C--:B------:R-:W-:Y:S01]  /*29e00*/  IADD3 R12, P1, R12, R24.reuse, RZ ;  /* 0x000000180c0c7210 */ /* 0x080fe20007f3e0ff */
[----:B------:R-:W-:Y:S01]  /*29e10*/  STL [R1+0xf2c], R15 ;  /* 0x000f2c0f01007387 */ /* 0x000fe20000100800 */
[----:B------:R-:W-:Y:S02]  /*29e20*/  STL [R1+0xf24], R14 ;  /* 0x000f240e01007387 */ /* 0x000fe40000100800 */
[----:B------:R-:W-:Y:S02]  /*29e30*/  STL [R1+0xf1c], R11 ;  /* 0x000f1c0b01007387 */ /* 0x000fe40000100800 */
[--C-:B------:R-:W-:Y:S01]  /*29e40*/  IMAD.X R17, R17, 0x1, R0.reuse, P3 ;  /* 0x0000000111117824 */ /* 0x100fe200018e0600 */
[----:B------:R-:W-:Y:S01]  /*29e50*/  STL [R1+0xf14], R13 ;  /* 0x000f140d01007387 */ /* 0x000fe20000100800 */
[-C--:B------:R-:W-:Y:S01]  /*29e60*/  IADD3 R16, P3, R16, R24.reuse, RZ ;  /* 0x0000001810107210 */ /* 0x080fe20007f7e0ff */
[----:B------:R-:W-:Y:S02]  /*29e70*/  STL [R1+0xf0c], R12 ;  /* 0x000f0c0c01007387 */ /* 0x000fe40000100800 */
[----:B------:R-:W-:Y:S02]  /*29e80*/  STL [R1+0xf30], R19 ;  /* 0x000f301301007387 */ /* 0x000fe40000100800 */
[----:B----4-:R-:W-:Y:S01]  /*29e90*/  IMAD.X R29, R29, 0x1, R0, P4 ;  /* 0x000000011d1d7824 */ /* 0x010fe200020e0600 */
[----:B------:R-:W-:Y:S01]  /*29ea0*/  STL [R1+0xf04], R18 ;  /* 0x000f041201007387 */ /* 0x000fe20000100800 */
[-C--:B------:R-:W-:Y:S01]  /*29eb0*/  IADD3 R28, P4, R28, R24.reuse, RZ ;  /* 0x000000181c1c7210 */ /* 0x080fe20007f9e0ff */
[----:B------:R-:W-:Y:S02]  /*29ec0*/  STL [R1+0xf28], R17 ;  /* 0x000f281101007387 */ /* 0x000fe40000100800 */
[----:B------:R-:W-:Y:S01]  /*29ed0*/  STL [R1+0xefc], R16 ;  /* 0x000efc1001007387 */ /* 0x000fe20000100800 */
[----:B------:R0:W-:Y:S01]  /*29ee0*/  STL [R1+0x1450], R0 ;  /* 0x0014500001007387 */ /* 0x0001e20000100800 */
[----:B------:R-:W-:Y:S03]  /*29ef0*/  STL [R1+0xf20], R29 ;  /* 0x000f201d01007387 */ /* 0x000fe60000100800 */
[----:B0-----:R-:W2:Y:S01]  /*29f00*/  LDL.LU R0, [R1+0xeec] ;  /* 0x000eec0001007983 */ /* 0x001ea20000300800 */
[----:B------:R-:W-:Y:S02]  /*29f10*/  STL [R1+0xef4], R28 ;  /* 0x000ef41c01007387 */ /* 0x000fe40000100800 */
[----:B------:R-:W3:Y:S02]  /*29f20*/  LDL.LU R7, [R1+0xedc] ;  /* 0x000edc0001077983 */ /* 0x000ee40000300800 */
[----:B------:R-:W-:Y:S01]  /*29f30*/  STL [R1+0xf18], R2 ;  /* 0x000f180201007387 */ /* 0x000fe20000100800 */
[----:B---3--:R0:W-:Y:S04]  /*29f40*/  STL [R1+0x1444], R7 ;  /* 0x0014440701007387 */ /* 0x0081e80000100800 */
[----:B0-----:R-:W3:Y:S04]  /*29f50*/  LDL.LU R7, [R1+0xf08] ;  /* 0x000f080001077983 */ /* 0x001ee80000300800 */
[----:B---3--:R0:W-:Y:S04]  /*29f60*/  STL [R1+0x1448], R7 ;  /* 0x0014480701007387 */ /* 0x0081e80000100800 */
[----:B0-----:R-:W3:Y:S01]  /*29f70*/  LDL.LU R7, [R1+0xee4] ;  /* 0x000ee40001077983 */ /* 0x001ee20000300800 */
[----:B--2---:R-:W-:-:S03]  /*29f80*/  IADD3 R0, P5, R0, R24, RZ ;  /* 0x0000001800007210 */ /* 0x004fc60007fbe0ff */
[----:B---3--:R0:W-:Y:S04]  /*29f90*/  STL [R1+0x144c], R7 ;  /* 0x00144c0701007387 */ /* 0x0081e80000100800 */
[----:B0-----:R-:W2:Y:S01]  /*29fa0*/  LDL.LU R7, [R1+0xf10] ;  /* 0x000f100001077983 */ /* 0x001ea20000300800 */
[----:B------:R-:W3:Y:S02]  /*29fb0*/  LDL.LU R3, [R1+0xf00] ;  /* 0x000f000001037983 */ /* 0x000ee40000300800 */
[----:B------:R-:W4:Y:S02]  /*29fc0*/  LDL.LU R10, [R1+0xed4] ;  /* 0x000ed400010a7983 */ /* 0x000f240000300800 */
        /* <DEDUP_REMOVED lines=24> */
[----:B------:R0:W-:Y:S02]  /*2a150*/  STL [R1+0xeec], R0 ;  /* 0x000eec0001007387 */ /* 0x0001e40000100800 */
[----:B0-----:R-:W2:Y:S02]  /*2a160*/  LDL.LU R0, [R1+0x1450] ;  /* 0x0014500001007983 */ /* 0x001ea40000300800 */
[----:B--2---:R-:W-:-:S05]  /*2a170*/  IMAD.X R7, R7, 0x1, R0, P6 ;  /* 0x0000000107077824 */ /* 0x004fca00030e0600 */
[----:B------:R0:W-:Y:S04]  /*2a180*/  STL [R1+0xf10], R7 ;  /* 0x000f100701007387 */ /* 0x0001e80000100800 */
[----:B0-----:R-:W2:Y:S02]  /*2a190*/  LDL.LU R7, [R1+0x144c] ;  /* 0x00144c0001077983 */ /* 0x001ea40000300800 */
[----:B--2---:R-:W-:-:S05]  /*2a1a0*/  IADD3 R7, P6, R7, R24, RZ ;  /* 0x0000001807077210 */ /* 0x004fca0007fde0ff */
[----:B------:R0:W-:Y:S04]  /*2a1b0*/  STL [R1+0xee4], R7 ;  /* 0x000ee40701007387 */ /* 0x0001e80000100800 */
[----:B0-----:R-:W2:Y:S02]  /*2a1c0*/  LDL.LU R7, [R1+0x1448] ;  /* 0x0014480001077983 */ /* 0x001ea40000300800 */
[----:B--2---:R-:W-:-:S05]  /*2a1d0*/  IMAD.X R7, R7, 0x1, R0, P1 ;  /* 0x0000000107077824 */ /* 0x004fca00008e0600 */
[----:B------:R0:W-:Y:S04]  /*2a1e0*/  STL [R1+0xf08], R7 ;  /* 0x000f080701007387 */ /* 0x0001e80000100800 */
[----:B0-----:R-:W2:Y:S01]  /*2a1f0*/  LDL.LU R7, [R1+0x1444] ;  /* 0x0014440001077983 */ /* 0x001ea20000300800 */
[--C-:B---3--:R-:W-:Y:S01]  /*2a200*/  IMAD.X R3, R3, 0x1, R0.reuse, P2 ;  /* 0x0000000103037824 */ /* 0x108fe200010e0600 */
[-C--:B----4-:R-:W-:Y:S01]  /*2a210*/  IADD3 R10, P2, R10, R24.reuse, RZ ;  /* 0x000000180a0a7210 */ /* 0x090fe20007f5e0ff */
[--C-:B------:R-:W-:Y:S01]  /*2a220*/  IMAD.X R4, R4, 0x1, R0.reuse, P3 ;  /* 0x0000000104047824 */ /* 0x100fe200018e0600 */
[-C--:B------:R-:W-:Y:S01]  /*2a230*/  IADD3 R21, P3, R21, R24.reuse, RZ ;  /* 0x0000001815157210 */ /* 0x080fe20007f7e0ff */
        /* <DEDUP_REMOVED lines=16> */
[----:B------:R-:W-:Y:S01]  /*2a340*/  IMAD.X R28, R28, 0x1, R0, P2 ;  /* 0x000000011c1c7824 */ /* 0x000fe200010e0600 */
[----:B------:R-:W-:-:S02]  /*2a350*/  IADD3 R2, P2, R2, R24, RZ ;  /* 0x0000001802027210 */ /* 0x000fc40007f5e0ff */
[----:B--2---:R-:W-:-:S05]  /*2a360*/  IADD3 R7, P1, R7, R24, RZ ;  /* 0x0000001807077210 */ /* 0x004fca0007f3e0ff */
[----:B------:R-:W-:Y:S01]  /*2a370*/  STL [R1+0xedc], R7 ;  /* 0x000edc0701007387 */ /* 0x000fe20000100800 */
[----:B------:R-:W-:Y:S02]  /*2a380*/  STL [R1+0xf00], R3 ;  /* 0x000f000301007387 */ /* 0x000fe40000100800 */
[----:B------:R-:W-:Y:S02]  /*2a390*/  STL [R1+0xed4], R10 ;  /* 0x000ed40a01007387 */ /* 0x000fe40000100800 */
[----:B------:R-:W-:Y:S01]  /*2a3a0*/  STL [R1+0xef8], R4 ;  /* 0x000ef80401007387 */ /* 0x000fe20000100800 */
[----:B------:R-:W-:Y:S01]  /*2a3b0*/  STL [R1+0xecc], R21 ;  /* 0x000ecc1501007387 */ /* 0x000fe20000100800 */
[----:B------:R-:W-:Y:S02]  /*2a3c0*/  STL [R1+0xef0], R20 ;  /* 0x000ef01401007387 */ /* 0x000fe40000100800 */
[----:B------:R-:W-:Y:S02]  /*2a3d0*/  STL [R1+0xec4], R22 ;  /* 0x000ec41601007387 */ /* 0x000fe40000100800 */
[--C-:B------:R-:W-:Y:S01]  /*2a3e0*/  IMAD.X R5, R5, 0x1, R0.reuse, P1 ;  /* 0x0000000105057824 */ /* 0x100fe200008e0600 */
[----:B------:R-:W-:Y:S01]  /*2a3f0*/  STL [R1+0xee8], R23 ;  /* 0x000ee81701007387 */ /* 0x000fe20000100800 */
[----:B------:R-:W-:Y:S01]  /*2a400*/  IADD3 R9, P1, R9, R24, RZ ;  /* 0x0000001809097210 */ /* 0x000fe20007f3e0ff */
        /* <DEDUP_REMOVED lines=11> */
[----:B------:R-:W-:-:S02]  /*2a4c0*/  IMAD.X R16, R16, 0x1, R0, P1 ;  /* 0x0000000110107824 */ /* 0x000fc400008e0600 */
[----:B------:R-:W-:Y:S02]  /*2a4d0*/  STL [R1+0xeb8], R12 ;  /* 0x000eb80c01007387 */ /* 0x000fe40000100800 */
[----:B------:R-:W-:Y:S01]  /*2a4e0*/  STL [R1+0xe8c], R19 ;  /* 0x000e8c1301007387 */ /* 0x000fe20000100800 */
[----:B------:R-:W-:Y:S01]  /*2a4f0*/  IADD3 R29, P1, R29, R24, RZ ;  /* 0x000000181d1d7210 */ /* 0x000fe20007f3e0ff */
[----:B------:R-:W-:Y:S01]  /*2a500*/  STL [R1+0xeb0], R18 ;  /* 0x000eb01201007387 */ /* 0x000fe20000100800 */
[----:B------:R-:W-:Y:S02]  /*2a510*/  STL [R1+0xe84], R17 ;  /* 0x000e841101007387 */ /* 0x000fe40000100800 */
[----:B------:R-:W-:Y:S02]  /*2a520*/  STL [R1+0xea8], R16 ;  /* 0x000ea81001007387 */ /* 0x000fe40000100800 */
[----:B------:R0:W-:Y:S01]  /*2a530*/  STL [R1+0x1440], R24 ;  /* 0x0014401801007387 */ /* 0x0001e20000100800 */
[----:B------:R-:W-:Y:S04]  /*2a540*/  STL [R1+0xe7c], R29 ;  /* 0x000e7c1d01007387 */ /* 0x000fe80000100800 */
        /* <DEDUP_REMOVED lines=8> */
[----:B--2---:R-:W-:-:S03]  /*2a5d0*/  IMAD.X R24, R24, 0x1, R0, P3 ;  /* 0x0000000118187824 */ /* 0x004fc600018e0600 */
        /* <DEDUP_REMOVED lines=30> */
[----:B--2---:R-:W-:-:S05]  /*2a7c0*/  IADD3 R7, P3, R7, R24, RZ ;  /* 0x0000001807077210 */ /* 0x004fca0007f7e0ff */
[----:B------:R0:W-:Y:S04]  /*2a7d0*/  STL [R1+0xe6c], R7 ;  /* 0x000e6c0701007387 */ /* 0x0001e80000100800 */
[----:B0-----:R-:W2:Y:S02]  /*2a7e0*/  LDL.LU R7, [R1+0x143c] ;  /* 0x00143c0001077983 */ /* 0x001ea40000300800 */
[----:B--2---:R-:W-:-:S05]  /*2a7f0*/  IMAD.X R7, R7, 0x1, R0, P4 ;  /* 0x0000000107077824 */ /* 0x004fca00020e0600 */
[----:B------:R0:W-:Y:S04]  /*2a800*/  STL [R1+0xe90], R7 ;  /* 0x000e900701007387 */ /* 0x0001e80000100800 */
[----:B0-----:R-:W2:Y:S02]  /*2a810*/  LDL.LU R7, [R1+0x1438] ;  /* 0x0014380001077983 */ /* 0x001ea40000300800 */
[----:B--2---:R-:W-:-:S05]  /*2a820*/  IADD3 R7, P4, R7, R24, RZ ;  /* 0x0000001807077210 */ /* 0x004fca0007f9e0ff */
[----:B------:R0:W-:Y:S04]  /*2a830*/  STL [R1+0xe64], R7 ;  /* 0x000e640701007387 */ /* 0x0001e80000100800 */
[----:B0-----:R-:W2:Y:S01]  /*2a840*/  LDL.LU R7, [R1+0x1434] ;  /* 0x0014340001077983 */ /* 0x001ea20000300800 */
[--C-:B----4-:R-:W-:Y:S01]  /*2a850*/  IMAD.X R10, R10, 0x1, R0.reuse, P6 ;  /* 0x000000010a0a7824 */ /* 0x110fe200030e0600 */
        /* <DEDUP_REMOVED lines=18> */
[----:B------:R-:W-:Y:S01]  /*2a980*/  IADD3 R16, P4, R16, R24, RZ ;  /* 0x0000001810107210 */ /* 0x000fe20007f9e0ff */
[----:B------:R-:W-:-:S02]  /*2a990*/  IMAD.X R2, R2, 0x1, R0, P6 ;  /* 0x0000000102027824 */ /* 0x000fc400030e0600 */
[----:B--2---:R-:W-:Y:S01]  /*2a9a0*/  IMAD.X R7, R7, 0x1, R0, P5 ;  /* 0x0000000107077824 */ /* 0x004fe200028e0600 */
[----:B---3--:R-:W-:-:S04]  /*2a9b0*/  IADD3 R3, P5, R3, R24, RZ ;  /* 0x0000001803037210 */ /* 0x008fc80007fbe0ff */
[----:B------:R-:W-:Y:S01]  /*2a9c0*/  STL [R1+0xe88], R7 ;  /* 0x000e880701007387 */ /* 0x000fe20000100800 */
[----:B------:R-:W-:Y:S02]  /*2a9d0*/  STL [R1+0xe5c], R3 ;  /* 0x000e5c0301007387 */ /* 0x000fe40000100800 */
[----:B------:R-:W-:Y:S02]  /*2a9e0*/  STL [R1+0xe80], R10 ;  /* 0x000e800a01007387 */ /* 0x000fe40000100800 */
[----:B------:R-:W-:Y:S01]  /*2a9f0*/  STL [R1+0xe54], R4 ;  /* 0x000e540401007387 */ /* 0x000fe20000100800 */
[----:B------:R-:W-:Y:S01]  /*2aa00*/  STL [R1+0xe78], R21 ;  /* 0x000e781501007387 */ /* 0x000fe20000100800 */
[----:B------:R-:W-:Y:S02]  /*2aa10*/  STL [R1+0xe4c], R20 ;  /* 0x000e4c1401007387 */ /* 0x000fe40000100800 */
        /* <DEDUP_REMOVED lines=17> */
[----:B------:R-:W-:-:S02]  /*2ab30*/  IMAD.X R29, R29, 0x1, R0, P5 ;  /* 0x000000011d1d7824 */ /* 0x000fc400028e0600 */
[----:B------:R-:W-:Y:S01]  /*2ab40*/  STL [R1+0xe0c], R18 ;  /* 0x000e0c1201007387 */ /* 0x000fe20000100800 */
[-C--:B------:R-:W-:Y:S01]  /*2ab50*/  IADD3 R28, P5, R28, R24.reuse, RZ ;  /* 0x000000181c1c7210 */ /* 0x080fe20007fbe0ff */
[----:B------:R-:W-:Y:S01]  /*2ab60*/  STL [R1+0xe30], R17 ;  /* 0x000e301101007387 */ /* 0x000fe20000100800 */
[----:B------:R-:W-:Y:S02]  /*2ab70*/  STL [R1+0xe04], R16 ;  /* 0x000e041001007387 */ /* 0x000fe40000100800 */
[----:B------:R0:W-:Y:S02]  /*2ab80*/  STL [R1+0x1430], R0 ;  /* 0x0014300001007387 */ /* 0x0001e40000100800 */
[----:B------:R-:W-:Y:S01]  /*2ab90*/  STL [R1+0xe28], R29 ;  /* 0x000e281d01007387 */ /* 0x000fe20000100800 */
        /* <DEDUP_REMOVED lines=1374> */
[----:B------:R-:W-:Y:S01]  /*30180*/  IADD3 R11, P2, R11, UR8, RZ ;  /* 0x000000080b0b7c10 */ /* 0x000fe2000ff5e0ff */
[--C-:B------:R-:W-:Y:S01]  /*30190*/  IMAD.X R13, R13, 0x1, R0.reuse, P3 ;  /* 0x000000010d0d7824 */ /* 0x100fe200018e0600 */
[----:B------:R-:W-:Y:S01]  /*301a0*/  IADD3 R12, P3, R12, UR8, RZ ;  /* 0x000000080c0c7c10 */ /* 0x000fe2000ff7e0ff */
[--C-:B------:R-:W-:Y:S01]  /*301b0*/  IMAD.X R19, R19, 0x1, R0.reuse, P4 ;  /* 0x0000000113137824 */ /* 0x100fe200020e0600 */
[----:B------:R-:W-:Y:S01]  /*301c0*/  IADD3 R18, P4, R18, UR8, RZ ;  /* 0x0000000812127c10 */ /* 0x000fe2000ff9e0ff */
[--C-:B------:R-:W-:Y:S01]  /*301d0*/  IMAD.X R17, R17, 0x1, R0.reuse, P5 ;  /* 0x0000000111117824 */ /* 0x100fe200028e0600 */
[----:B------:R-:W-:Y:S01]  /*301e0*/  IADD3 R16, P5, R16, UR8, RZ ;  /* 0x0000000810107c10 */ /* 0x000fe2000ffbe0ff */
[----:B--2---:R-:W-:Y:S01]  /*301f0*/  IMAD.X R7, R7, 0x1, R0, P6 ;  /* 0x0000000107077824 */ /* 0x004fe200030e0600 */
[----:B---3--:R-:W-:-:S04]  /*30200*/  IADD3 R3, P6, R3, R24, RZ ;  /* 0x0000001803037210 */ /* 0x008fc80007fde0ff */
[----:B------:R0:W-:Y:S01]  /*30210*/  STL [R1+0xf50], R7 ;  /* 0x000f500701007387 */ /* 0x0001e20000100800 */
        /* <DEDUP_REMOVED lines=25> */
[----:B0-----:R-:W2:Y:S02]  /*303b0*/  LDL.LU R7, [R1+0x1148] ;  /* 0x0011480001077983 */ /* 0x001ea40000300800 */
[----:B------:R-:W-:Y:S01]  /*303c0*/  IMAD.X R29, R29, 0x1, R0, P6 ;  /* 0x000000011d1d7824 */ /* 0x000fe200030e0600 */
[----:B------:R-:W-:-:S04]  /*303d0*/  IADD3 R28, P6, R28, UR8, RZ ;  /* 0x000000081c1c7c10 */ /* 0x000fc8000ffde0ff */
[----:B------:R-:W-:Y:S01]  /*303e0*/  STL [R1+0xfb0], R29 ;  /* 0x000fb01d01007387 */ /* 0x000fe20000100800 */
[----:B------:R-:W-:-:S03]  /*303f0*/  IMAD.X R2, R2, 0x1, R0, P1 ;  /* 0x0000000102027824 */ /* 0x000fc600008e0600 */
[----:B--2---:R0:W-:Y:S01]  /*30400*/  STL [R1+0x1350], R7 ;  /* 0x0013500701007387 */ /* 0x0041e20000100800 */
[----:B------:R1:W-:Y:S03]  /*30410*/  STL [R1+0x1150], R28 ;  /* 0x0011501c01007387 */ /* 0x0003e60000100800 */
[----:B0-----:R-:W2:Y:S01]  /*30420*/  LDL.LU R7, [R1+0x114c] ;  /* 0x00114c0001077983 */ /* 0x001ea20000300800 */
[----:B------:R0:W-:Y:S02]  /*30430*/  STL [R1+0x7dc], R2 ;  /* 0x0007dc0201007387 */ /* 0x0001e40000100800 */
[----:B------:R-:W3:Y:S02]  /*30440*/  LDL.LU R3, [R1+0xfcc] ;  /* 0x000fcc0001037983 */ /* 0x000ee40000300800 */
[----:B------:R-:W4:Y:S01]  /*30450*/  LDL.LU R10, [R1+0x1140] ;  /* 0x00114000010a7983 */ /* 0x000f220000300800 */
        /* <DEDUP_REMOVED lines=21> */
[----:B------:R-:W4:Y:S02]  /*305b0*/  LDL.LU R16, [R1+0x10e8] ;  /* 0x0010e80001107983 */ /* 0x000f240000300800 */
[----:B------:R-:W4:Y:S02]  /*305c0*/  LDL.LU R29, [R1+0x110c] ;  /* 0x00110c00011d7983 */ /* 0x000f240000300800 */
[----:B-1----:R-:W4:Y:S01]  /*305d0*/  LDL.LU R28, [R1+0x10e0] ;  /* 0x0010e000011c7983 */ /* 0x002f220000300800 */
[----:B0-----:R-:W4:Y:S01]  /*305e0*/  LDL.LU R2, [R1+0x1104] ;  /* 0x0011040001027983 */ /* 0x001f220000300800 */
[----:B------:R0:W-:Y:S03]  /*305f0*/  STL [R1+0x1334], R0 ;  /* 0x0013340001007387 */ /* 0x0001e60000100800 */
[----:B0-----:R-:W4:Y:S01]  /*30600*/  LDL.LU R0, [R1+0x7d8] ;  /* 0x0007d80001007983 */ /* 0x001f220000300800 */
[----:B--2---:R-:W-:-:S05]  /*30610*/  IADD3 R7, P1, R7, UR8, RZ ;  /* 0x0000000807077c10 */ /* 0x004fca000ff3e0ff */
[----:B------:R0:W-:Y:S04]  /*30620*/  STL [R1+0x114c], R7 ;  /* 0x00114c0701007387 */ /* 0x0001e80000100800 */
[----:B0-----:R-:W2:Y:S01]  /*30630*/  LDL.LU R7, [R1+0x1350] ;  /* 0x0013500001077983 */ /* 0x001ea20000300800 */
[----:B---3--:R-:W-:Y:S01]  /*30640*/  IADD3.X R3, R3, UR5, RZ, P3, !PT ;  /* 0x0000000503037c10 */ /* 0x008fe20009ffe4ff */
[----:B----4-:R-:W-:Y:S01]  /*30650*/  IADD3 R10, P3, R10, UR8, RZ ;  /* 0x000000080a0a7c10 */ /* 0x010fe2000ff7e0ff */
[----:B------:R-:W-:Y:S01]  /*30660*/  IADD3.X R4, R4, UR5, RZ, P4, !PT ;  /* 0x0000000504047c10 */ /* 0x000fe2000a7fe4ff */
[----:B------:R-:W-:Y:S01]  /*30670*/  IADD3 R21, P4, R21, UR8, RZ ;  /* 0x0000000815157c10 */ /* 0x000fe2000ff9e0ff */
[----:B------:R-:W-:Y:S01]  /*30680*/  IADD3.X R20, R20, UR5, RZ, P5, !PT ;  /* 0x0000000514147c10 */ /* 0x000fe2000affe4ff */
[----:B------:R-:W-:Y:S01]  /*30690*/  IADD3 R22, P5, R22, UR8, RZ ;  /* 0x0000000816167c10 */ /* 0x000fe2000ffbe0ff */
[----:B------:R-:W-:Y:S01]  /*306a0*/  IADD3.X R23, R23, UR5, RZ, P6, !PT ;  /* 0x0000000517177c10 */ /* 0x000fe2000b7fe4ff */
[----:B------:R-:W-:Y:S01]  /*306b0*/  IADD3 R26, P6, R26, UR8, RZ ;  /* 0x000000081a1a7c10 */ /* 0x000fe2000ffde0ff */
[----:B------:R-:W-:Y:S01]  /*306c0*/  IADD3.X R27, R27, UR5, RZ, P1, !PT ;  /* 0x000000051b1b7c10 */ /* 0x000fe20008ffe4ff */
[----:B------:R-:W-:Y:S01]  /*306d0*/  IADD3 R6, P1, R6, UR8, RZ ;  /* 0x0000000806067c10 */ /* 0x000fe2000ff3e0ff */
[----:B------:R-:W-:-:S05]  /*306e0*/  IADD3.X R0, R0, UR5, RZ, P2, !PT ;  /* 0x0000000500007c10 */ /* 0x000fca00097fe4ff */
[----:B------:R0:W-:Y:S01]  /*306f0*/  STL [R1+0x7d8], R0 ;  /* 0x0007d80001007387 */ /* 0x0001e20000100800 */
        /* <DEDUP_REMOVED lines=10> */
[----:B--2---:R-:W-:-:S05]  /*307a0*/  IADD3 R7, P2, R7, UR8, RZ ;  /* 0x0000000807077c10 */ /* 0x004fca000ff5e0ff */
[----:B------:R-:W-:Y:S01]  /*307b0*/  STL [R1+0x1148], R7 ;  /* 0x0011480701007387 */ /* 0x000fe20000100800 */
[----:B------:R-:W-:Y:S02]  /*307c0*/  STL [R1+0xfcc], R3 ;  /* 0x000fcc0301007387 */ /* 0x000fe40000100800 */
[----:B------:R-:W-:Y:S02]  /*307d0*/  STL [R1+0x1140], R10 ;  /* 0x0011400a01007387 */ /* 0x000fe40000100800 */
[----:B------:R-:W-:Y:S01]  /*307e0*/  STL [R1+0xfc8], R4 ;  /* 0x000fc80401007387 */ /* 0x000fe20000100800 */
[----:B------:R-:W-:Y:S01]  /*307f0*/  STL [R1+0x1138], R21 ;  /* 0x0011381501007387 */ /* 0x000fe20000100800 */
[----:B------:R-:W-:Y:S02]  /*30800*/  STL [R1+0xfc4], R20 ;  /* 0x000fc41401007387 */ /* 0x000fe40000100800 */
[----:B------:R-:W-:Y:S01]  /*30810*/  STL [R1+0x1130], R22 ;  /* 0x0011301601007387 */ /* 0x000fe20000100800 */
[----:B------:R-:W-:Y:S01]  /*30820*/  IADD3.X R5, R5, UR5, RZ, P2, !PT ;  /* 0x0000000505057c10 */ /* 0x000fe200097fe4ff */
[----:B------:R-:W-:Y:S01]  /*30830*/  STL [R1+0xfc0], R23 ;  /* 0x000fc01701007387 */ /* 0x000fe20000100800 */
[----:B------:R-:W-:Y:S01]  /*30840*/  IADD3 R9, P2, R9, UR8, RZ ;  /* 0x0000000809097c10 */ /* 0x000fe2000ff5e0ff */
        /* <DEDUP_REMOVED lines=11> */
[----:B------:R-:W-:Y:S01]  /*30900*/  IADD3.X R17, R17, UR5, RZ, P2, !PT ;  /* 0x0000000511117c10 */ /* 0x000fe200097fe4ff */
[----:B------:R-:W-:Y:S01]  /*30910*/  STL [R1+0x1124], R13 ;  /* 0x0011240d01007387 */ /* 0x000fe20000100800 */
[----:B------:R-:W-:Y:S01]  /*30920*/  IADD3 R16, P2, R16, UR8, RZ ;  /* 0x0000000810107c10 */ /* 0x000fe2000ff5e0ff */
[----:B------:R-:W-:Y:S01]  /*30930*/  STL [R1+0x10f8], R12 ;  /* 0x0010f80c01007387 */ /* 0x000fe20000100800 */
[----:B------:R-:W-:Y:S02]  /*30940*/  STL [R1+0x111c], R19 ;  /* 0x00111c1301007387 */ /* 0x000fe40000100800 */
[----:B------:R-:W-:Y:S02]  /*30950*/  STL [R1+0x10f0], R18 ;  /* 0x0010f01201007387 */ /* 0x000fe40000100800 */
[----:B------:R-:W-:Y:S01]  /*30960*/  STL [R1+0x1114], R17 ;  /* 0x0011141101007387 */ /* 0x000fe20000100800 */
[----:B------:R-:W-:Y:S01]  /*30970*/  STL [R1+0x10e8], R16 ;  /* 0x0010e81001007387 */ /* 0x000fe20000100800 */
[----:B0-----:R-:W2:Y:S01]  /*30980*/  LDL.LU R0, [R1+0x10d0] ;  /* 0x0010d00001007983 */ /* 0x001ea20000300800 */
[----:B------:R-:W-:Y:S01]  /*30990*/  IADD3.X R29, R29, UR5, RZ, P3, !PT ;  /* 0x000000051d1d7c10 */ /* 0x000fe20009ffe4ff */
[----:B------:R-:W-:-:S04]  /*309a0*/  IADD3 R28, P3, R28, UR8, RZ ;  /* 0x000000081c1c7c10 */ /* 0x000fc8000ff7e0ff */
[----:B------:R-:W-:Y:S04]  /*309b0*/  STL [R1+0x110c], R29 ;  /* 0x00110c1d01007387 */ /* 0x000fe80000100800 */
[----:B--2---:R0:W-:Y:S01]  /*309c0*/  STL [R1+0x1348], R0 ;  /* 0x0013480001007387 */ /* 0x0041e20000100800 */
[----:B------:R-:W-:Y:S03]  /*309d0*/  STL [R1+0x10e0], R28 ;  /* 0x0010e01c01007387 */ /* 0x000fe60000100800 */
[----:B0-----:R-:W2:Y:S01]  /*309e0*/  LDL.LU R0, [R1+0x10fc] ;  /* 0x0010fc0001007983 */ /* 0x001ea20000300800 */
[----:B------:R-:W-:-:S05]  /*309f0*/  IADD3.X R2, R2, UR5, RZ, P4, !PT ;  /* 0x0000000502027c10 */ /* 0x000fca000a7fe4ff */
[----:B------:R-:W-:Y:S04]  /*30a00*/  STL [R1+0x1104], R2 ;  /* 0x0011040201007387 */ /* 0x000fe80000100800 */
[----:B--2---:R0:W-:Y:S04]  /*30a10*/  STL [R1+0x134c], R0 ;  /* 0x00134c0001007387 */ /* 0x0041e80000100800 */
[----:B0-----:R-:W2:Y:S01]  /*30a20*/  LDL.LU R0, [R1+0x10d8] ;  /* 0x0010d80001007983 */ /* 0x001ea20000300800 */
[----:B------:R-:W3:Y:S02]  /*30a30*/  LDL.LU R7, [R1+0x10f4] ;  /* 0x0010f40001077983 */ /* 0x000ee40000300800 */
[----:B------:R-:W4:Y:S02]  /*30a40*/  LDL.LU R3, [R1+0x10c8] ;  /* 0x0010c80001037983 */ /* 0x000f240000300800 */
        /* <DEDUP_REMOVED lines=26> */
[----:B--2---:R-:W-:-:S05]  /*30bf0*/  IADD3 R0, P4, R0, UR8, RZ ;  /* 0x0000000800007c10 */ /* 0x004fca000ff9e0ff */
[----:B------:R0:W-:Y:S04]  /*30c00*/  STL [R1+0x10d8], R0 ;  /* 0x0010d80001007387 */ /* 0x0001e80000100800 */
[----:B0-----:R-:W2:Y:S02]  /*30c10*/  LDL.LU R0, [R1+0x134c] ;  /* 0x00134c0001007983 */ /* 0x001ea40000300800 */
[----:B--2---:R-:W-:-:S05]  /*30c20*/  IADD3.X R0, R0, UR5, RZ, P5, !PT ;  /* 0x0000000500007c10 */ /* 0x004fca000affe4ff */
        /* <DEDUP_REMOVED lines=22> */
[----:B------:R-:W-:-:S02]  /*30d90*/  IADD3.X R16, R16, UR5, RZ, P6, !PT ;  /* 0x0000000510107c10 */ /* 0x000fc4000b7fe4ff */
[----:B--2---:R-:W-:-:S05]  /*30da0*/  IADD3 R0, P5, R0, UR8, RZ ;  /* 0x0000000800007c10 */ /* 0x004fca000ffbe0ff */
[----:B------:R0:W-:Y:S01]  /*30db0*/  STL [R1+0x10d0], R0 ;  /* 0x0010d00001007387 */ /* 0x0001e20000100800 */
        /* <DEDUP_REMOVED lines=28> */
[----:B------:R-:W-:Y:S02]  /*30f80*/  STL [R1+0x1094], R16 ;  /* 0x0010941001007387 */ /* 0x000fe40000100800 */
[----:B0-----:R-:W2:Y:S01]  /*30f90*/  LDL.LU R0, [R1+0x107c] ;  /* 0x00107c0001007983 */ /* 0x001ea20000300800 */
[----:B------:R-:W-:-:S02]  /*30fa0*/  IADD3 R29, P6, R29, UR8, RZ ;  /* 0x000000081d1d7c10 */ /* 0x000fc4000ffde0ff */
[----:B------:R-:W-:-:S03]  /*30fb0*/  IADD3.X R28, R28, UR5, RZ, P1, !PT ;  /* 0x000000051c1c7c10 */ /* 0x000fc60008ffe4ff */
[----:B------:R-:W-:Y:S04]  /*30fc0*/  STL [R1+0x1068], R29 ;  /* 0x0010681d01007387 */ /* 0x000fe80000100800 */
[----:B--2---:R0:W-:Y:S01]  /*30fd0*/  STL [R1+0x1340], R0 ;  /* 0x0013400001007387 */ /* 0x0041e20000100800 */
[----:B------:R-:W-:Y:S03]  /*30fe0*/  STL [R1+0x108c], R28 ;  /* 0x00108c1c01007387 */ /* 0x000fe60000100800 */
[----:B0-----:R-:W2:Y:S01]  /*30ff0*/  LDL.LU R0, [R1+0x1058] ;  /* 0x0010580001007983 */ /* 0x001ea20000300800 */
[----:B------:R-:W-:-:S05]  /*31000*/  IADD3 R2, P1, R2, UR8, RZ ;  /* 0x0000000802027c10 */ /* 0x000fca000ff3e0ff */
        /* <DEDUP_REMOVED lines=31> */
[----:B--2---:R-:W-:-:S05]  /*31200*/  IADD3.X R0, R0, UR5, RZ, P2, !PT ;  /* 0x0000000500007c10 */ /* 0x004fca00097fe4ff */
[----:B------:R0:W-:Y:S04]  /*31210*/  STL [R1+0x1084], R0 ;  /* 0x0010840001007387 */ /* 0x0001e80000100800 */
[----:B0-----:R-:W2:Y:S02]  /*31220*/  LDL.LU R0, [R1+0x1344] ;  /* 0x0013440001007983 */ /* 0x001ea40000300800 */
[----:B--2---:R-:W-:-:S05]  /*31230*/  IADD3 R0, P2, R0, UR8, RZ ;  /* 0x0000000800007c10 */ /* 0x004fca000ff5e0ff */
[----:B------:R0:W-:Y:S04]  /*31240*/  STL [R1+0x1058], R0 ;  /* 0x0010580001007387 */ /* 0x0001e80000100800 */
[----:B0-----:R-:W2:Y:S01]  /*31250*/  LDL.LU R0, [R1+0x1340] ;  /* 0x0013400001007983 */ /* 0x001ea20000300800 */
[----:B----4-:R-:W-:Y:S01]  /*31260*/  IADD3.X R3, R3, UR5, RZ, P4, !PT ;  /* 0x0000000503037c10 */ /* 0x010fe2000a7fe4ff */
[----:B---3--:R-:W-:Y:S01]  /*31270*/  IADD3 R10, P4, R10, UR8, RZ ;  /* 0x000000080a0a7c10 */ /* 0x008fe2000ff9e0ff */
        /* <DEDUP_REMOVED lines=18> */
[----:B--2---:R-:W-:Y:S01]  /*313a0*/  IADD3.X R0, R0, UR5, RZ, P3, !PT ;  /* 0x0000000500007c10 */ /* 0x004fe20009ffe4ff */
[----:B------:R-:W-:-:S04]  /*313b0*/  IADD3 R7, P3, R7, UR8, RZ ;  /* 0x0000000807077c10 */ /* 0x000fc8000ff7e0ff */
[----:B------:R0:W-:Y:S01]  /*313c0*/  STL [R1+0x107c], R0 ;  /* 0x00107c0001007387 */ /* 0x0001e20000100800 */
[----:B------:R-:W-:Y:S02]  /*313d0*/  STL [R1+0x1050], R7 ;  /* 0x0010500701007387 */ /* 0x000fe40000100800 */
[----:B------:R-:W-:Y:S02]  /*313e0*/  STL [R1+0x1074], R3 ;  /* 0x0010740301007387 */ /* 0x000fe40000100800 */
[----:B------:R-:W-:Y:S01]  /*313f0*/  STL [R1+0x1048], R10 ;  /* 0x0010480a01007387 */ /* 0x000fe20000100800 */
[----:B------:R-:W-:Y:S01]  /*31400*/  STL [R1+0x106c], R4 ;  /* 0x00106c0401007387 */ /* 0x000fe20000100800 */
[----:B------:R-:W-:Y:S02]  /*31410*/  STL [R1+0x1040], R21 ;  /* 0x0010401501007387 */ /* 0x000fe40000100800 */
        /* <DEDUP_REMOVED lines=81> */
[----:B------:R0:W-:Y:S04]  /*31930*/  STL [R1+0x117c], R0 ;  /* 0x00117c0001007387 */ /* 0x0001e80000100800 */
[----:B0-----:R0:W5:Y:S01]  /*31940*/  LDL.LU R0, [R1+0x1334] ;  /* 0x0013340001007983 */ /* 0x0011620000300800 */
[----:B------:R1:W-:Y:S03]  /*31950*/  STL [R1+0xffc], R20 ;  /* 0x000ffc1401007387 */ /* 0x0003e60000100800 */
[----:B-1----:R0:W5:Y:S01]  /*31960*/  LDL.LU R20, [R1+0x1330] ;  /* 0x0013300001147983 */ /* 0x0021620000300800 */
[----:B------:R1:W-:Y:S03]  /*31970*/  STL [R1+0x1184], R21 ;  /* 0x0011841501007387 */ /* 0x0003e60000100800 */
[----:B-1----:R0:W5:Y:S01]  /*31980*/  LDL.LU R21, [R1+0x132c] ;  /* 0x00132c0001157983 */ /* 0x0021620000300800 */
[----:B------:R1:W-:Y:S03]  /*31990*/  STL [R1+0xff4], R6 ;  /* 0x000ff40601007387 */ /* 0x0003e60000100800 */
[----:B-1----:R-:W2:Y:S01]  /*319a0*/  LDL.LU R6, [R1+0x1328] ;  /* 0x0013280001067983 */ /* 0x002ea20000300800 */
[----:B------:R1:W-:Y:S03]  /*319b0*/  STL [R1+0x118c], R5 ;  /* 0x00118c0501007387 */ /* 0x0003e60000100800 */
[----:B-1----:R-:W3:Y:S01]  /*319c0*/  LDL.LU R5, [R1+0x1324] ;  /* 0x0013240001057983 */ /* 0x002ee20000300800 */
[----:B------:R1:W-:Y:S03]  /*319d0*/  STL [R1+0xff0], R9 ;  /* 0x000ff00901007387 */ /* 0x0003e60000100800 */
[----:B-1----:R-:W4:Y:S01]  /*319e0*/  LDL.LU R9, [R1+0x1320] ;  /* 0x0013200001097983 */ /* 0x002f220000300800 */
[----:B------:R1:W-:Y:S03]  /*319f0*/  STL [R1+0x1194], R8 ;  /* 0x0011940801007387 */ /* 0x0003e60000100800 */
[----:B-1----:R-:W4:Y:S01]  /*31a00*/  LDL.LU R8, [R1+0x131c] ;  /* 0x00131c0001087983 */ /* 0x002f220000300800 */
[----:B------:R1:W-:Y:S01]  /*31a10*/  STL [R1+0xfec], R25 ;  /* 0x000fec1901007387 */ /* 0x0003e20000100800 */
[----:B------:R-:W-:Y:S01]  /*31a20*/  IADD3.X R11, R11, UR5, RZ, P6, !PT ;  /* 0x000000050b0b7c10 */ /* 0x000fe2000b7fe4ff */
[----:B------:R-:W-:Y:S01]  /*31a30*/  IADD3 R12, P6, R12, UR8, RZ ;  /* 0x000000080c0c7c10 */ /* 0x000fe2000ffde0ff */
[----:B-1----:R0:W5:Y:S01]  /*31a40*/  LDL.LU R25, [R1+0x1318] ;  /* 0x0013180001197983 */ /* 0x0021620000300800 */
[----:B------:R1:W-:Y:S01]  /*31a50*/  STL [R1+0x119c], R24 ;  /* 0x00119c1801007387 */ /* 0x0003e20000100800 */
[----:B------:R-:W-:-:S02]  /*31a60*/  IADD3 R18, P1, R18, UR8, RZ ;  /* 0x0000000812127c10 */ /* 0x000fc4000ff3e0ff */
[----:B------:R-:W-:Y:S01]  /*31a70*/  IADD3.X R19, R19, UR5, RZ, P2, !PT ;  /* 0x0000000513137c10 */ /* 0x000fe200097fe4ff */
[----:B-1----:R0:W5:Y:S01]  /*31a80*/  LDL.LU R24, [R1+0x1314] ;  /* 0x0013140001187983 */ /* 0x0021620000300800 */
[----:B------:R1:W-:Y:S01]  /*31a90*/  STL [R1+0xfe8], R14 ;  /* 0x000fe80e01007387 */ /* 0x0003e20000100800 */
[----:B------:R-:W-:Y:S02]  /*31aa0*/  IADD3 R16, P2, R16, UR8, RZ ;  /* 0x0000000810107c10 */ /* 0x000fe4000ff5e0ff */
[----:B-1----:R0:W5:Y:S01]  /*31ab0*/  LDL.LU R14, [R1+0x1310] ;  /* 0x00131000010e7983 */ /* 0x0021620000300800 */
[----:B------:R1:W-:Y:S01]  /*31ac0*/  STL [R1+0x11b8], R15 ;  /* 0x0011b80f01007387 */ /* 0x0003e20000100800 */
[----:B------:R-:W-:Y:S02]  /*31ad0*/  IADD3.X R17, R17, UR5, RZ, P3, !PT ;  /* 0x0000000511117c10 */ /* 0x000fe40009ffe4ff */
[----:B-1----:R0:W5:Y:S01]  /*31ae0*/  LDL.LU R15, [R1+0x130c] ;  /* 0x00130c00010f7983 */ /* 0x0021620000300800 */
[----:B------:R1:W-:Y:S01]  /*31af0*/  STL [R1+0xfe4], R11 ;  /* 0x000fe40b01007387 */ /* 0x0003e20000100800 */
[----:B------:R-:W-:-:S02]  /*31b00*/  IADD3 R28, P3, R28, UR8, RZ ;  /* 0x000000081c1c7c10 */ /* 0x000fc4000ff7e0ff */
[----:B-1----:R0:W5:Y:S01]  /*31b10*/  LDL.LU R11, [R1+0x1308] ;  /* 0x00130800010b7983 */ /* 0x0021620000300800 */
[----:B------:R1:W-:Y:S01]  /*31b20*/  STL [R1+0x11b4], R12 ;  /* 0x0011b40c01007387 */ /* 0x0003e20000100800 */
[----:B------:R-:W-:Y:S02]  /*31b30*/  IADD3.X R29, R29, UR5, RZ, P4, !PT ;  /* 0x000000051d1d7c10 */ /* 0x000fe4000a7fe4ff */
[----:B-1----:R0:W5:Y:S01]  /*31b40*/  LDL.LU R12, [R1+0x1304] ;  /* 0x00130400010c7983 */ /* 0x0021620000300800 */
[----:B------:R1:W-:Y:S01]  /*31b50*/  STL [R1+0xfe0], R13 ;  /* 0x000fe00d01007387 */ /* 0x0003e20000100800 */
[----:B------:R-:W-:Y:S02]  /*31b60*/  IADD3 R2, P4, R2, UR8, RZ ;  /* 0x0000000802027c10 */ /* 0x000fe4000ff9e0ff */
[----:B-1----:R0:W5:Y:S01]  /*31b70*/  LDL.LU R13, [R1+0x1300] ;  /* 0x00130000010d7983 */ /* 0x0021620000300800 */
[----:B------:R1:W-:Y:S01]  /*31b80*/  STL [R1+0x11b0], R18 ;  /* 0x0011b01201007387 */ /* 0x0003e20000100800 */
[----:B------:R-:W-:Y:S01]  /*31b90*/  IADD3.X R7, R7, UR5, RZ, P5, !PT ;  /* 0x0000000507077c10 */ /* 0x000fe2000affe4ff */
[----:B------:R-:W-:Y:S01]  /*31ba0*/  IADD3 R3, P5, R3, UR8, RZ ;  /* 0x0000000803037c10 */ /* 0x000fe2000ffbe0ff */
[----:B-1----:R0:W5:Y:S01]  /*31bb0*/  LDL.LU R18, [R1+0x12fc] ;  /* 0x0012fc0001127983 */ /* 0x0021620000300800 */
[----:B------:R1:W-:Y:S01]  /*31bc0*/  STL [R1+0xfdc], R19 ;  /* 0x000fdc1301007387 */ /* 0x0003e20000100800 */
[----:B------:R-:W-:-:S02]  /*31bd0*/  IADD3.X R10, R10, UR5, RZ, P6, !PT ;  /* 0x000000050a0a7c10 */ /* 0x000fc4000b7fe4ff */
[----:B------:R-:W-:Y:S01]  /*31be0*/  IADD3.X R4, R4, UR5, RZ, P1, !PT ;  /* 0x0000000504047c10 */ /* 0x000fe20008ffe4ff */
[----:B-1----:R0:W5:Y:S01]  /*31bf0*/  LDL.LU R19, [R1+0x12f8] ;  /* 0x0012f80001137983 */ /* 0x0021620000300800 */
[----:B------:R1:W-:Y:S01]  /*31c00*/  STL [R1+0x11ac], R16 ;  /* 0x0011ac1001007387 */ /* 0x0003e20000100800 */
[----:B------:R-:W-:Y:S02]  /*31c10*/  IADD3.X R22, R22, UR5, RZ, P2, !PT ;  /* 0x0000000516167c10 */ /* 0x000fe400097fe4ff */
[----:B------:R-:W-:Y:S01]  /*31c20*/  IADD3.X R23, R23, UR5, RZ, P3, !PT ;  /* 0x0000000517177c10 */ /* 0x000fe20009ffe4ff */
[----:B-1----:R0:W5:Y:S01]  /*31c30*/  LDL.LU R16, [R1+0x12f4] ;  /* 0x0012f40001107983 */ /* 0x0021620000300800 */
[----:B------:R1:W-:Y:S03]  /*31c40*/  STL [R1+0xfd8], R17 ;  /* 0x000fd81101007387 */ /* 0x0003e60000100800 */
[----:B-1----:R0:W5:Y:S01]  /*31c50*/  LDL.LU R17, [R1+0x12f0] ;  /* 0x0012f00001117983 */ /* 0x0021620000300800 */
[----:B------:R1:W-:Y:S03]  /*31c60*/  STL [R1+0x11a8], R28 ;  /* 0x0011a81c01007387 */ /* 0x0003e60000100800 */
[----:B-1----:R0:W5:Y:S01]  /*31c70*/  LDL.LU R28, [R1+0x12ec] ;  /* 0x0012ec00011c7983 */ /* 0x0021620000300800 */
[----:B------:R1:W-:Y:S01]  /*31c80*/  STL [R1+0x1160], R29 ;  /* 0x0011601d01007387 */ /* 0x0003e20000100800 */
[----:B------:R-:W-:-:S02]  /*31c90*/  IADD3.X R26, R26, UR5, RZ, P4, !PT ;  /* 0x000000051a1a7c10 */ /* 0x000fc4000a7fe4ff */
[----:B-1----:R0:W5:Y:S01]  /*31ca0*/  LDL.LU R29, [R1+0x12e8] ;  /* 0x0012e800011d7983 */ /* 0x0021620000300800 */
[----:B------:R1:W-:Y:S02]  /*31cb0*/  STL [R1+0x11a4], R2 ;  /* 0x0011a40201007387 */ /* 0x0003e40000100800 */
[----:B------:R-:W-:Y:S02]  /*31cc0*/  STL [R1+0x1168], R7 ;  /* 0x0011680701007387 */ /* 0x000fe40000100800 */
[----:B------:R-:W-:Y:S01]  /*31cd0*/  STL [R1+0x11a0], R3 ;  /* 0x0011a00301007387 */ /* 0x000fe20000100800 */
[----:B------:R-:W-:Y:S01]  /*31ce0*/  STL [R1+0x1170], R10 ;  /* 0x0011700a01007387 */ /* 0x000fe20000100800 */
[----:B------:R-:W-:Y:S02]  /*31cf0*/  STL [R1+0x1178], R4 ;  /* 0x0011780401007387 */ /* 0x000fe40000100800 */
[----:B------:R-:W-:Y:S02]  /*31d00*/  STL [R1+0x1180], R22 ;  /* 0x0011801601007387 */ /* 0x000fe40000100800 */
[----:B------:R3:W-:Y:S01]  /*31d10*/  STL [R1+0x1188], R23 ;  /* 0x0011881701007387 */ /* 0x0007e20000100800 */
[----:B------:R-:W-:Y:S01]  /*31d20*/  IADD3.X R27, R27, UR5, RZ, P5, !PT ;  /* 0x000000051b1b7c10 */ /* 0x000fe2000affe4ff */
[----:B-1----:R-:W1:Y:S04]  /*31d30*/  S2R R2, SR_TID.X ;  /* 0x0000000000027919 */ /* 0x002e680000002100 */
[----:B------:R0:W-:Y:S01]  /*31d40*/  STL [R1+0x1190], R26 ;  /* 0x0011901a01007387 */ /* 0x0001e20000100800 */
[----:B-1----:R-:W-:-:S05]  /*31d50*/  LOP3.LUT R2, R2, 0x3f, RZ, 0xc0, !PT ;  /* 0x0000003f02027812 */ /* 0x002fca00078ec0ff */
[----:B------:R-:W-:Y:S02]  /*31d60*/  IMAD.SHL.U32 R2, R2, 0x2, RZ ;  /* 0x0000000202027824 */ /* 0x000fe400078e00ff */
[----:B---3--:R-:W-:Y:S02]  /*31d70*/  IMAD.MOV.U32 R23, RZ, RZ, R5 ;  /* 0x000000ffff177224 */ /* 0x008fe400078e0005 */
[----:B--2---:R-:W-:Y:S02]  /*31d80*/  IMAD.MOV.U32 R5, RZ, RZ, R6 ;  /* 0x000000ffff057224 */ /* 0x004fe400078e0006 */
[----:B----4-:R-:W-:-:S05]  /*31d90*/  IMAD.MOV.U32 R4, RZ, RZ, R9 ;  /* 0x000000ffff047224 */ /* 0x010fca00078e0009 */
[----:B------:R0:W-:Y:S01]  /*31da0*/  STL.64 [R1+0x5d8], R4 ;  /* 0x0005d80401007387 */ /* 0x0001e20000100a00 */
[----:B------:R0:W-:Y:S02]  /*31db0*/  STL [R1+0x1198], R27 ;  /* 0x0011981b01007387 */ /* 0x0001e40000100800 */
[----:B------:R-:W-:-:S05]  /*31dc0*/  IMAD.MOV.U32 R22, RZ, RZ, R8 ;  /* 0x000000ffff167224 */ /* 0x000fca00078e0008 */
[----:B------:R0:W-:Y:S01]  /*31dd0*/  STL.64 [R1+0x5e0], R22 ;  /* 0x0005e01601007387 */ /* 0x0001e20000100a00 */
[----:B------:R-:W-:Y:S01]  /*31de0*/  @!P0 CALL.REL.NOINC `(.L_x_1) ;  /* 0x0000001000008944 */ /* 0x000fe20003c00000 */
[----:B------:R-:W-:Y:S05]  /*31df0*/  BRA `(.L_x_2) ;  /* 0xfffdb41000007947 */ /* 0x000fea000383ffff */
.L_x_1:
[----:B-----5:R1:W-:Y:S04]  /*31e00*/  STL [R1+0x14b4], R14 ;  /* 0x0014b40e01007387 */ /* 0x0203e80000100800 */
[----:B-1----:R-:W2:Y:S04]  /*31e10*/  LDL.LU R14, [R1+0x220] ;  /* 0x00022000010e7983 */ /* 0x002ea80000300800 */
[----:B--2---:R1:W-:Y:S04]  /*31e20*/  STL [R1+0x14bc], R14 ;  /* 0x0014bc0e01007387 */ /* 0x0043e80000100800 */
        /* <DEDUP_REMOVED lines=12> */
[----:B------:R2:W-:Y:S01]  /*31ef0*/  STL [R1+0x14b0], R15 ;  /* 0x0014b00f01007387 */ /* 0x0005e20000100800 */
[----:B-1----:R-:W-:-:S03]  /*31f00*/  IMAD.MOV.U32 R14, RZ, RZ, R21 ;  /* 0x000000ffff0e7224 */ /* 0x002fc600078e0015 */
[----:B--2---:R-:W2:Y:S04]  /*31f10*/  LDL.LU R15, [R1+0x11c] ;  /* 0x00011c00010f7983 */ /* 0x004ea80000300800 */
        /* <DEDUP_REMOVED lines=15> */
[----:B------:R-:W2:Y:S04]  /*32010*/  LDL.LU R2, [R1+0x144] ;  /* 0x0001440001027983 */ /* 0x000ea80000300800 */
[----:B------:R-:W2:Y:S01]  /*32020*/  LDL.LU R0, [R1+0x140] ;  /* 0x0001400001007983 */ /* 0x000ea20000300800 */
[----:B-1----:R-:W-:-:S03]  /*32030*/  IMAD.MOV.U32 R15, RZ, RZ, R20 ;  /* 0x000000ffff0f7224 */ /* 0x002fc600078e0014 */
[----:B------:R-:W3:Y:S04]  /*32040*/  LDL.LU R9, [R1+0x244] ;  /* 0x0002440001097983 */ /* 0x000ee80000300800 */
[----:B------:R-:W3:Y:S04]  /*32050*/  LDL.LU R6, [R1+0x240] ;  /* 0x0002400001067983 */ /* 0x000ee80000300800 */
[----:B------:R-:W4:Y:S04]  /*32060*/  LDL.LU R8, [R1+0x48c] ;  /* 0x00048c0001087983 */ /* 0x000f280000300800 */
[----:B0-----:R-:W4:Y:S04]  /*32070*/  LDL.LU R5, [R1+0x488] ;  /* 0x0004880001057983 */ /* 0x001f280000300800 */
[----:B------:R-:W2:Y:S04]  /*32080*/  LDL.LU R7, [R1+0x4cc] ;  /* 0x0004cc0001077983 */ /* 0x000ea80000300800 */
        /* <DEDUP_REMOVED lines=17> */
[----:B------:R0:W-:Y:S01]  /*321a0*/  STL [R1+0x1420], R16 ;  /* 0x0014201001007387 */ /* 0x0001e20000100800 */
[----:B------:R-:W-:-:S03]  /*321b0*/  F2FP.PACK_AB R14, R15, R14 ;  /* 0x0000000e0f0e723e */ /* 0x000fc600000000ff */
        /* <DEDUP_REMOVED lines=13> */
[----:B------:R-:W2:Y:S04]  /*32290*/  LDL.LU R15, [R1+0x14f0] ;  /* 0x0014f000010f7983 */ /* 0x000ea80000300800 */
[----:B------:R0:W-:Y:S04]  /*322a0*/  STL [R1+0x1ac], R14 ;  /* 0x0001ac0e01007387 */ /* 0x0001e80000100800 */
[----:B0-----:R-:W2:Y:S02]  /*322b0*/  LDL.LU R14, [R1+0x14ec] ;  /* 0x0014ec00010e7983 */ /* 0x001ea40000300800 */
[----:B--2---:R-:W-:-:S02]  /*322c0*/  F2FP.PACK_AB R14, R15, R14 ;  /* 0x0000000e0f0e723e */ /* 0x004fc400000000ff */
        /* <DEDUP_REMOVED lines=24> */
[----:B------:R-:W2:Y:S01]  /*32450*/  LDL.LU R15, [R1+0x14b8] ;  /* 0x0014b800010f7983 */ /* 0x000ea20000300800 */
[----:B------:R-:W-:Y:S02]  /*32460*/  F2FP.PACK_AB R28, R28, R11 ;  /* 0x0000000b1c1c723e */ /* 0x000fe400000000ff */
[----:B------:R-:W-:Y:S01]  /*32470*/  F2FP.PACK_AB R24, R24, R25 ;  /* 0x000000191818723e */ /* 0x000fe200000000ff */
[----:B------:R0:W-:Y:S01]  /*32480*/  STL [R1+0x190], R14 ;  /* 0x0001900e01007387 */ /* 0x0001e20000100800 */
[----:B------:R-:W-:Y:S02]  /*32490*/  F2FP.PACK_AB R11, R17, R16 ;  /* 0x00000010110b723e */ /* 0x000fe400000000ff */
[----:B------:R-:W-:Y:S02]  /*324a0*/  F2FP.PACK_AB R16, R19, R18 ;  /* 0x000000121310723e */ /* 0x000fe400000000ff */
[----:B------:R-:W-:Y:S01]  /*324b0*/  F2FP.PACK_AB R12, R13, R12 ;  /* 0x0000000c0d0c723e */ /* 0x000fe200000000ff */
[----:B0-----:R-:W3:Y:S01]  /*324c0*/  LDL.LU R14, [R1+0x14b4] ;  /* 0x0014b400010e7983 */ /* 0x001ee20000300800 */
[----:B------:R-:W-:-:S02]  /*324d0*/  F2FP.PACK_AB R3, R7, R3 ;  /* 0x000000030703723e */ /* 0x000fc400000000ff */
[----:B--2---:R-:W-:Y:S02]  /*324e0*/  F2FP.PACK_AB R29, R15, R29 ;  /* 0x0000001d0f1d723e */ /* 0x004fe400000000ff */
[----:B------:R-:W2:Y:S04]  /*324f0*/  LDL.LU R15, [R1+0x14b0] ;  /* 0x0014b000010f7983 */ /* 0x000ea80000300800 */
[----:B------:R-:W-:Y:S04]  /*32500*/  STL [R1+0x18c], R29 ;  /* 0x00018c1d01007387 */ /* 0x000fe80000100800 */
[----:B------:R-:W-:Y:S04]  /*32510*/  STL [R1+0x188], R28 ;  /* 0x0001881c01007387 */ /* 0x000fe80000100800 */
[----:B------:R-:W-:Y:S04]  /*32520*/  STL [R1+0x184], R24 ;  /* 0x0001841801007387 */ /* 0x000fe80000100800 */
[----:B------:R0:W-:Y:S04]  /*32530*/  STL [R1+0x180], R11 ;  /* 0x0001800b01007387 */ /* 0x0001e80000100800 */
[----:B------:R-:W-:Y:S01]  /*32540*/  STL [R1+0x17c], R16 ;  /* 0x00017c1001007387 */ /* 0x000fe20000100800 */
[----:B0-----:R-:W-:-:S02]  /*32550*/  F2FP.PACK_AB R11, R2, R0 ;  /* 0x00000000020b723e */ /* 0x001fc400000000ff */
[----:B---3--:R-:W-:Y:S02]  /*32560*/  F2FP.PACK_AB R2, R9, R6 ;  /* 0x000000060902723e */ /* 0x008fe400000000ff */
[----:B----4-:R-:W-:Y:S01]  /*32570*/  F2FP.PACK_AB R0, R8, R5 ;  /* 0x000000050800723e */ /* 0x010fe200000000ff */
[----:B------:R-:W-:Y:S04]  /*32580*/  STL [R1+0x178], R12 ;  /* 0x0001780c01007387 */ /* 0x000fe80000100800 */
[----:B------:R-:W-:Y:S04]  /*32590*/  STL [R1+0x174], R11 ;  /* 0x0001740b01007387 */ /* 0x000fe80000100800 */
[----:B------:R0:W-:Y:S04]  /*325a0*/  STL [R1+0x170], R2 ;  /* 0x0001700201007387 */ /* 0x0001e80000100800 */
[----:B------:R1:W-:Y:S04]  /*325b0*/  STL [R1+0x16c], R0 ;  /* 0x00016c0001007387 */ /* 0x0003e80000100800 */
[----:B------:R3:W-:Y:S01]  /*325c0*/  STL [R1+0x168], R3 ;  /* 0x0001680301007387 */ /* 0x0007e20000100800 */
[----:B0-----:R-:W-:-:S02]  /*325d0*/  F2FP.PACK_AB R2, R10, R4 ;  /* 0x000000040a02723e */ /* 0x001fc400000000ff */
[----:B-1----:R-:W-:-:S03]  /*325e0*/  F2FP.PACK_AB R0, R20, R21 ;  /* 0x000000151400723e */ /* 0x002fc600000000ff */
[----:B------:R0:W-:Y:S01]  /*325f0*/  STL [R1+0x164], R2 ;  /* 0x0001640201007387 */ /* 0x0001e20000100800 */
[----:B---3--:R-:W-:-:S03]  /*32600*/  F2FP.PACK_AB R3, R22, R23 ;  /* 0x000000171603723e */ /* 0x008fc600000000ff */
[----:B------:R2:W-:Y:S04]  /*32610*/  STL [R1+0x160], R0 ;  /* 0x0001600001007387 */ /* 0x0005e80000100800 */
[----:B------:R-:W-:Y:S04]  /*32620*/  STL [R1+0x15c], R3 ;  /* 0x00015c0301007387 */ /* 0x000fe80000100800 */
[----:B------:R-:W3:Y:S01]  /*32630*/  LDL.LU R12, [R1+0x470] ;  /* 0x00047000010c7983 */ /* 0x000ee20000300800 */
[----:B0-----:R-:W-:-:S05]  /*32640*/  F2FP.PACK_AB R2, R26, R27 ;  /* 0x0000001b1a02723e */ /* 0x001fca00000000ff */
[----:B------:R-:W-:Y:S01]  /*32650*/  STL [R1+0x158], R2 ;  /* 0x0001580201007387 */ /* 0x000fe20000100800 */
[----:B--2---:R-:W-:-:S03]  /*32660*/  F2FP.PACK_AB R0, R15, R14 ;  /* 0x0000000e0f00723e */ /* 0x004fc600000000ff */
[----:B---3--:R0:W-:Y:S04]  /*32670*/  STL [R1+0x1438], R12 ;  /* 0x0014380c01007387 */ /* 0x0081e80000100800 */
[----:B------:R-:W-:Y:S04]  /*32680*/  STL [R1+0x154], R0 ;  /* 0x0001540001007387 */ /* 0x000fe80000100800 */
[----:B0-----:R-:W2:Y:S04]  /*32690*/  LDL.LU R12, [R1+0x4a0] ;  /* 0x0004a000010c7983 */ /* 0x001ea80000300800 */
[----:B--2---:R0:W-:Y:S04]  /*326a0*/  STL [R1+0x1440], R12 ;  /* 0x0014400c01007387 */ /* 0x0041e80000100800 */
        /* <DEDUP_REMOVED lines=27> */
[----:B------:R-:W3:Y:S04]  /*32860*/  LDL.LU R13, [R1+0x124] ;  /* 0x00012400010d7983 */ /* 0x000ee80000300800 */
[----:B---3--:R0:W-:Y:S04]  /*32870*/  STL [R1+0x1434], R13 ;  /* 0x0014340d01007387 */ /* 0x0081e80000100800 */
[----:B0-----:R-:W3:Y:S04]  /*32880*/  LDL.LU R13, [R1+0x474] ;  /* 0x00047400010d7983 */ /* 0x001ee80000300800 */
        /* <DEDUP_REMOVED lines=29> */
[----:B0-----:R-:W2:Y:S04]  /*32a60*/  LDL.LU R13, [R1+0x4e4] ;  /* 0x0004e400010d7983 */ /* 0x001ea80000300800 */
[----:B------:R-:W3:Y:S04]  /*32a70*/  LDL.LU R18, [R1+0x120] ;  /* 0x0001200001127983 */ /* 0x000ee80000300800 */
[----:B------:R-:W4:Y:S04]  /*32a80*/  LDL.LU R19, [R1+0x35c] ;  /* 0x00035c0001137983 */ /* 0x000f280000300800 */
        /* <DEDUP_REMOVED lines=25> */
[----:B--2---:R-:W-:-:S03]  /*32c20*/  F2FP.PACK_AB R12, R13, R12 ;  /* 0x0000000c0d0c723e */ /* 0x004fc600000000ff */
        /* <DEDUP_REMOVED lines=60> */
[----:B------:R-:W3:Y:S04]  /*32ff0*/  LDL.LU R13, [R1+0x1434] ;  /* 0x00143400010d7983 */ /* 0x000ee80000300800 */
[----:B------:R0:W-:Y:S04]  /*33000*/  STL [R1+0x104], R12 ;  /* 0x0001040c01007387 */ /* 0x0001e80000100800 */
[----:B0-----:R-:W2:Y:S01]  /*33010*/  LDL.LU R12, [R1+0x1430] ;  /* 0x00143000010c7983 */ /* 0x001ea20000300800 */
[----:B----4-:R-:W-:Y:S02]  /*33020*/  F2FP.PACK_AB R16, R19, R16 ;  /* 0x000000101310723e */ /* 0x010fe400000000ff */
[----:B---3--:R-:W-:-:S02]  /*33030*/  F2FP.PACK_AB R18, R13, R18 ;  /* 0x000000120d12723e */ /* 0x008fc400000000ff */
[----:B------:R-:W2:Y:S01]  /*33040*/  LDL.LU R13, [R1+0x142c] ;  /* 0x00142c00010d7983 */ /* 0x000ea20000300800 */
[----:B------:R-:W-:-:S03]  /*33050*/  F2FP.PACK_AB R29, R17, R29 ;  /* 0x0000001d111d723e */ /* 0x000fc600000000ff */
[----:B------:R0:W-:Y:S01]  /*33060*/  STL [R1+0x100], R18 ;  /* 0x0001001201007387 */ /* 0x0001e20000100800 */
[----:B------:R-:W-:Y:S02]  /*33070*/  F2FP.PACK_AB R28, R28, R11 ;  /* 0x0000000b1c1c723e */ /* 0x000fe400000000ff */
[----:B------:R-:W-:Y:S02]  /*33080*/  F2FP.PACK_AB R24, R24, R25 ;  /* 0x000000191818723e */ /* 0x000fe400000000ff */
[----:B------:R-:W-:Y:S01]  /*33090*/  F2FP.PACK_AB R11, R2, R0 ;  /* 0x00000000020b723e */ /* 0x000fe200000000ff */
[----:B0-----:R-:W3:Y:S01]  /*330a0*/  LDL.LU R18, [R1+0x1428] ;  /* 0x0014280001127983 */ /* 0x001ee20000300800 */
[----:B------:R-:W-:-:S03]  /*330b0*/  F2FP.PACK_AB R2, R9, R6 ;  /* 0x000000060902723e */ /* 0x000fc600000000ff */
[----:B------:R-:W3:Y:S01]  /*330c0*/  LDL.LU R19, [R1+0x1424] ;  /* 0x0014240001137983 */ /* 0x000ee20000300800 */
[----:B------:R-:W-:-:S03]  /*330d0*/  F2FP.PACK_AB R0, R8, R5 ;  /* 0x000000050800723e */ /* 0x000fc600000000ff */
[----:B------:R0:W-:Y:S01]  /*330e0*/  STL [R1+0xac], R16 ;  /* 0x0000ac1001007387 */ /* 0x0001e20000100800 */
[----:B------:R-:W-:-:S03]  /*330f0*/  F2FP.PACK_AB R3, R7, R3 ;  /* 0x000000030703723e */ /* 0x000fc600000000ff */
[----:B0-----:R-:W4:Y:S04]  /*33100*/  LDL.LU R16, [R1+0x1420] ;  /* 0x0014200001107983 */ /* 0x001f280000300800 */
[----:B------:R-:W4:Y:S04]  /*33110*/  LDL.LU R17, [R1+0x141c] ;  /* 0x00141c0001117983 */ /* 0x000f280000300800 */
[----:B------:R-:W-:Y:S04]  /*33120*/  STL [R1+0xa8], R29 ;  /* 0x0000a81d01007387 */ /* 0x000fe80000100800 */
[----:B------:R-:W-:Y:S04]  /*33130*/  STL [R1+0xa4], R28 ;  /* 0x0000a41c01007387 */ /* 0x000fe80000100800 */
        /* <DEDUP_REMOVED lines=8> */
[----:B------:R-:W-:-:S03]  /*331c0*/  F2FP.PACK_AB R3, R22, R23 ;  /* 0x000000171603723e */ /* 0x000fc600000000ff */
[----:B------:R-:W-:Y:S04]  /*331d0*/  STL [R1+0xc8], R0 ;  /* 0x0000c80001007387 */ /* 0x000fe80000100800 */
[----:B------:R1:W-:Y:S01]  /*331e0*/  STL [R1+0xc4], R3 ;  /* 0x0000c40301007387 */ /* 0x0003e20000100800 */
[----:B0-----:R-:W-:-:S05]  /*331f0*/  F2FP.PACK_AB R2, R26, R27 ;  /* 0x0000001b1a02723e */ /* 0x001fca00000000ff */
[----:B------:R3:W-:Y:S01]  /*33200*/  STL [R1+0xc0], R2 ;  /* 0x0000c00201007387 */ /* 0x0007e20000100800 */
[----:B-1----:R-:W-:Y:S02]  /*33210*/  F2FP.PACK_AB R3, R14, R15 ;  /* 0x0000000f0e03723e */ /* 0x002fe400000000ff */
[----:B--2---:R-:W-:-:S05]  /*33220*/  F2FP.PACK_AB R0, R13, R12 ;  /* 0x0000000c0d00723e */ /* 0x004fca00000000ff */
[----:B------:R4:W-:Y:S04]  /*33230*/  STL [R1+0xdc], R0 ;  /* 0x0000dc0001007387 */ /* 0x0009e80000100800 */
[----:B------:R-:W-:Y:S04]  /*33240*/  STL [R1+0xd8], R3 ;  /* 0x0000d80301007387 */ /* 0x000fe80000100800 */
[----:B------:R-:W2:Y:S01]  /*33250*/  LDL.LU R25, [R1+0x570] ;  /* 0x0005700001197983 */ /* 0x000ea20000300800 */
[----:B---3--:R-:W-:-:S05]  /*33260*/  F2FP.PACK_AB R2, R19, R18 ;  /* 0x000000121302723e */ /* 0x008fca00000000ff */
[----:B------:R-:W-:Y:S01]  /*33270*/  STL [R1+0xd4], R2 ;  /* 0x0000d40201007387 */ /* 0x000fe20000100800 */
[----:B----4-:R-:W-:-:S03]  /*33280*/  F2FP.PACK_AB R0, R17, R16 ;  /* 0x000000101100723e */ /* 0x010fc600000000ff */
[----:B--2---:R0:W-:Y:S04]  /*33290*/  STL [R1+0x13f4], R25 ;  /* 0x0013f41901007387 */ /* 0x0041e80000100800 */
        /* <DEDUP_REMOVED lines=74> */
[----:B---3--:R-:W-:-:S03]  /*33740*/  F2FP.PACK_AB R29, R24, R29 ;  /* 0x0000001d181d723e */ /* 0x008fc600000000ff */
[----:B------:R-:W3:Y:S01]  /*33750*/  LDL.LU R24, [R1+0x13e8] ;  /* 0x0013e80001187983 */ /* 0x000ee20000300800 */
[----:B------:R-:W-:Y:S02]  /*33760*/  F2FP.PACK_AB R27, R2, R27 ;  /* 0x0000001b021b723e */ /* 0x000fe400000000ff */
[----:B----4-:R-:W-:Y:S02]  /*33770*/  F2FP.PACK_AB R11, R28, R11 ;  /* 0x0000000b1c0b723e */ /* 0x010fe400000000ff */
[----:B------:R-:W-:Y:S01]  /*33780*/  F2FP.PACK_AB R26, R0, R26 ;  /* 0x0000001a001a723e */ /* 0x000fe200000000ff */
[----:B------:R-:W-:Y:S01]  /*33790*/  STL [R1+0xf4], R29 ;  /* 0x0000f41d01007387 */ /* 0x000fe20000100800 */
[----:B------:R-:W-:Y:S02]  /*337a0*/  F2FP.PACK_AB R23, R8, R23 ;  /* 0x000000170817723e */ /* 0x000fe400000000ff */
[----:B------:R-:W-:Y:S01]  /*337b0*/  F2FP.PACK_AB R22, R5, R22 ;  /* 0x000000160516723e */ /* 0x000fe200000000ff */
[----:B------:R-:W-:Y:S01]  /*337c0*/  STL [R1+0x12f0], R27 ;  /* 0x0012f01b01007387 */ /* 0x000fe20000100800 */
[----:B--2---:R-:W-:-:S03]  /*337d0*/  F2FP.PACK_AB R25, R9, R25 ;  /* 0x000000190919723e */ /* 0x004fc600000000ff */
[----:B------:R-:W-:Y:S01]  /*337e0*/  STL [R1+0xf0], R11 ;  /* 0x0000f00b01007387 */ /* 0x000fe20000100800 */
[----:B------:R-:W-:Y:S02]  /*337f0*/  F2FP.PACK_AB R21, R7, R21 ;  /* 0x000000150715723e */ /* 0x000fe400000000ff */
[----:B------:R-:W-:Y:S01]  /*33800*/  F2FP.PACK_AB R20, R3, R20 ;  /* 0x000000140314723e */ /* 0x000fe200000000ff */
[----:B------:R-:W-:Y:S01]  /*33810*/  STL [R1+0x12f4], R26 ;  /* 0x0012f41a01007387 */ /* 0x000fe20000100800 */
[----:B------:R-:W-:-:S03]  /*33820*/  F2FP.PACK_AB R19, R10, R19 ;  /* 0x000000130a13723e */ /* 0x000fc600000000ff */
[----:B------:R-:W-:Y:S01]  /*33830*/  STL [R1+0x12f8], R25 ;  /* 0x0012f81901007387 */ /* 0x000fe20000100800 */
[----:B------:R-:W-:Y:S02]  /*33840*/  F2FP.PACK_AB R18, R4, R18 ;  /* 0x000000120412723e */ /* 0x000fe400000000ff */
[----:B------:R-:W-:Y:S02]  /*33850*/  F2FP.PACK_AB R17, R12, R17 ;  /* 0x000000110c11723e */ /* 0x000fe400000000ff */
[----:B------:R-:W-:Y:S02]  /*33860*/  F2FP.PACK_AB R16, R13, R16 ;  /* 0x000000100d10723e */ /* 0x000fe400000000ff */
[----:B------:R-:W-:Y:S02]  /*33870*/  F2FP.PACK_AB R15, R14, R15 ;  /* 0x0000000f0e0f723e */ /* 0x000fe400000000ff */
[----:B---3--:R-:W-:-:S05]  /*33880*/  F2FP.PACK_AB R24, R6, R24 ;  /* 0x000000180618723e */ /* 0x008fca00000000ff */
        /* <DEDUP_REMOVED lines=9> */
[----:B------:R-:W2:Y:S04]  /*33920*/  LDL.LU R14, [R1+0x5a0] ;  /* 0x0005a000010e7983 */ /* 0x000ea80000300800 */
[----:B------:R-:W3:Y:S04]  /*33930*/  LDL.LU R13, [R1+0x5b0] ;  /* 0x0005b000010d7983 */ /* 0x000ee80000300800 */
[----:B---3--:R0:W-:Y:S04]  /*33940*/  STL [R1+0x13e4], R13 ;  /* 0x0013e40d01007387 */ /* 0x0081e80000100800 */
[----:B0-----:R-:W2:Y:S04]  /*33950*/  LDL.LU R13, [R1+0x5a4] ;  /* 0x0005a400010d7983 */ /* 0x001ea80000300800 */
[----:B------:R-:W3:Y:S04]  /*33960*/  LDL.LU R11, [R1+0x5c4] ;  /* 0x0005c400010b7983 */ /* 0x000ee80000300800 */
[----:B---3--:R0:W-:Y:S04]  /*33970*/  STL [R1+0x13e0], R11 ;  /* 0x0013e00b01007387 */ /* 0x0081e80000100800 */
[----:B0-----:R-:W3:Y:S04]  /*33980*/  LDL.LU R11, [R1+0x5b4] ;  /* 0x0005b400010b7983 */ /* 0x001ee80000300800 */
[----:B------:R-:W4:Y:S04]  /*33990*/  LDL.LU R12, [R1+0x5c0] ;  /* 0x0005c000010c7983 */ /* 0x000f280000300800 */
[----:B------:R-:W2:Y:S04]  /*339a0*/  LDL.LU R10, [R1+0x618] ;  /* 0x00061800010a7983 */ /* 0x000ea80000300800 */
[----:B--2---:R0:W-:Y:S04]  /*339b0*/  STL [R1+0x13d8], R10 ;  /* 0x0013d80a01007387 */ /* 0x0041e80000100800 */
[----:B0-----:R-:W2:Y:S04]  /*339c0*/  LDL.LU R10, [R1+0x60c] ;  /* 0x00060c00010a7983 */ /* 0x001ea80000300800 */
[----:B------:R-:W2:Y:S01]  /*339d0*/  LDL.LU R9, [R1+0x628] ;  /* 0x0006280001097983 */ /* 0x000ea20000300800 */
[----:B------:R-:W-:-:S03]  /*339e0*/  F2FP.PACK_AB R14, R13, R14 ;  /* 0x0000000e0d0e723e */ /* 0x000fc600000000ff */
[----:B--2---:R0:W-:Y:S04]  /*339f0*/  STL [R1+0x13d4], R9 ;  /* 0x0013d40901007387 */ /* 0x0041e80000100800 */
[----:B0-----:R-:W2:Y:S04]  /*33a00*/  LDL.LU R9, [R1+0x61c] ;  /* 0x00061c0001097983 */ /* 0x001ea80000300800 */
        /* <DEDUP_REMOVED lines=24> */
[----:B------:R-:W3:Y:S04]  /*33b90*/  LDL.LU R13, [R1+0x13e4] ;  /* 0x0013e400010d7983 */ /* 0x000ee80000300800 */
[----:B------:R0:W-:Y:S04]  /*33ba0*/  STL [R1+0x1324], R14 ;  /* 0x0013240e01007387 */ /* 0x0001e80000100800 */
[----:B0-----:R-:W2:Y:S01]  /*33bb0*/  LDL.LU R14, [R1+0x614] ;  /* 0x00061400010e7983 */ /* 0x001ea20000300800 */
[----:B---3--:R-:W-:-:S03]  /*33bc0*/  F2FP.PACK_AB R13, R11, R13 ;  /* 0x0000000d0b0d723e */ /* 0x008fc600000000ff */
[----:B------:R-:W4:Y:S04]  /*33bd0*/  LDL.LU R11, [R1+0x13e0] ;  /* 0x0013e000010b7983 */ /* 0x000f280000300800 */
[----:B------:R0:W-:Y:S04]  /*33be0*/  STL [R1+0x1328], R13 ;  /* 0x0013280d01007387 */ /* 0x0001e80000100800 */
[----:B0-----:R-:W3:Y:S01]  /*33bf0*/  LDL.LU R13, [R1+0x604] ;  /* 0x00060400010d7983 */ /* 0x001ee20000300800 */
[----:B----4-:R-:W-:-:S03]  /*33c00*/  F2FP.PACK_AB R12, R11, R12 ;  /* 0x0000000c0b0c723e */ /* 0x010fc600000000ff */
[----:B------:R-:W4:Y:S04]  /*33c10*/  LDL.LU R11, [R1+0x13dc] ;  /* 0x0013dc00010b7983 */ /* 0x000f280000300800 */
[----:B------:R0:W-:Y:S04]  /*33c20*/  STL [R1+0x132c], R12 ;  /* 0x00132c0c01007387 */ /* 0x0001e80000100800 */
[----:B0-----:R-:W2:Y:S01]  /*33c30*/  LDL.LU R12, [R1+0x66c] ;  /* 0x00066c00010c7983 */ /* 0x001ea20000300800 */
[----:B----4-:R-:W-:-:S03]  /*33c40*/  F2FP.PACK_AB R11, R10, R11 ;  /* 0x0000000b0a0b723e */ /* 0x010fc600000000ff */
[----:B------:R-:W2:Y:S04]  /*33c50*/  LDL.LU R10, [R1+0x13d8] ;  /* 0x0013d800010a7983 */ /* 0x000ea80000300800 */
[----:B------:R0:W-:Y:S04]  /*33c60*/  STL [R1+0x1330], R11 ;  /* 0x0013300b01007387 */ /* 0x0001e80000100800 */
[----:B0-----:R-:W4:Y:S01]  /*33c70*/  LDL.LU R11, [R1+0x62c] ;  /* 0x00062c00010b7983 */ /* 0x001f220000300800 */
[----:B--2---:R-:W-:-:S03]  /*33c80*/  F2FP.PACK_AB R10, R9, R10 ;  /* 0x0000000a090a723e */ /* 0x004fc600000000ff */
[----:B------:R-:W4:Y:S01]  /*33c90*/  LDL.LU R9, [R1+0x13d4] ;  /* 0x0013d40001097983 */ /* 0x000f220000300800 */
[----:B------:R-:W-:Y:S02]  /*33ca0*/  F2FP.PACK_AB R8, R12, R8 ;  /* 0x000000080c08723e */ /* 0x000fe400000000ff */
[----:B---3--:R-:W-:Y:S01]  /*33cb0*/  F2FP.PACK_AB R7, R13, R7 ;  /* 0x000000070d07723e */ /* 0x008fe200000000ff */
[----:B------:R-:W-:Y:S01]  /*33cc0*/  STL [R1+0x1334], R10 ;  /* 0x0013340a01007387 */ /* 0x000fe20000100800 */
[----:B------:R-:W-:Y:S02]  /*33cd0*/  F2FP.PACK_AB R6, R14, R6 ;  /* 0x000000060e06723e */ /* 0x000fe400000000ff */
[----:B------:R-:W-:Y:S02]  /*33ce0*/  F2FP.PACK_AB R5, R15, R5 ;  /* 0x000000050f05723e */ /* 0x000fe400000000ff */
[----:B------:R-:W-:Y:S02]  /*33cf0*/  F2FP.PACK_AB R4, R16, R4 ;  /* 0x000000041004723e */ /* 0x000fe400000000ff */
[----:B----4-:R-:W-:-:S05]  /*33d00*/  F2FP.PACK_AB R9, R11, R9 ;  /* 0x000000090b09723e */ /* 0x010fca00000000ff */
        /* <DEDUP_REMOVED lines=9> */
[----:B--2---:R-:W-:-:S03]  /*33da0*/  F2FP.PACK_AB R4, R21, R22 ;  /* 0x000000161504723e */ /* 0x004fc600000000ff */
[----:B------:R1:W-:Y:S04]  /*33db0*/  STL [R1+0x8], R5 ;  /* 0x0000080501007387 */ /* 0x0003e80000100800 */
[----:B------:R2:W-:Y:S01]  /*33dc0*/  STL [R1+0x4], R4 ;  /* 0x0000040401007387 */ /* 0x0005e20000100800 */
[----:B0-----:R-:W-:Y:S02]  /*33dd0*/  F2FP.PACK_AB R6, R23, R24 ;  /* 0x000000181706723e */ /* 0x001fe400000000ff */
[----:B-1----:R-:W-:-:S03]  /*33de0*/  F2FP.PACK_AB R5, R25, R26 ;  /* 0x0000001a1905723e */ /* 0x002fc600000000ff */
[----:B------:R-:W-:Y:S01]  /*33df0*/  STL [R1], R6 ;  /* 0x0000000601007387 */ /* 0x000fe20000100800 */
[----:B--2---:R-:W-:-:S03]  /*33e00*/  F2FP.PACK_AB R4, R27, R29 ;  /* 0x0000001d1b04723e */ /* 0x004fc600000000ff */
[----:B------:R-:W-:Y:S04]  /*33e10*/  STL [R1+0x1c], R5 ;  /* 0x00001c0501007387 */ /* 0x000fe80000100800 */
[----:B------:R0:W-:Y:S04]  /*33e20*/  STL [R1+0x18], R4 ;  /* 0x0000180401007387 */ /* 0x0001e80000100800 */
[----:B0-----:R-:W2:Y:S01]  /*33e30*/  LDL.LU R4, [R1+0x6c8] ;  /* 0x0006c80001047983 */ /* 0x001ea20000300800 */
[----:B------:R-:W-:Y:S02]  /*33e40*/  F2FP.PACK_AB R2, R28, R2 ;  /* 0x000000021c02723e */ /* 0x000fe400000000ff */
[----:B------:R-:W-:-:S03]  /*33e50*/  F2FP.PACK_AB R0, R0, R3 ;  /* 0x000000030000723e */ /* 0x000fc600000000ff */
        /* <DEDUP_REMOVED lines=162> */
[----:B----4-:R-:W-:-:S03]  /*34880*/  F2FP.PACK_AB R8, R7, R8 ;  /* 0x000000080708723e */ /* 0x010fc600000000ff */
[----:B------:R0:W-:Y:S01]  /*34890*/  STL [R1+0x6c], R4 ;  /* 0x00006c0401007387 */ /* 0x0001e20000100800 */
[----:B---3--:R-:W-:Y:S02]  /*348a0*/  F2FP.PACK_AB R10, R9, R10 ;  /* 0x0000000a090a723e */ /* 0x008fe400000000ff */
[----:B------:R-:W-:Y:S01]  /*348b0*/  F2FP.PACK_AB R12, R11, R12 ;  /* 0x0000000c0b0c723e */ /* 0x000fe200000000ff */
[----:B0-----:R0:W5:Y:S01]  /*348c0*/  LDL.LU R4, [R1+0x134c] ;  /* 0x00134c0001047983 */ /* 0x0011620000300800 */
[----:B------:R-:W-:Y:S02]  /*348d0*/  F2FP.PACK_AB R14, R13, R14 ;  /* 0x0000000e0d0e723e */ /* 0x000fe400000000ff */
[----:B------:R-:W-:Y:S02]  /*348e0*/  F2FP.PACK_AB R16, R15, R16 ;  /* 0x000000100f10723e */ /* 0x000fe400000000ff */
[----:B------:R-:W-:Y:S02]  /*348f0*/  F2FP.PACK_AB R18, R17, R18 ;  /* 0x000000121112723e */ /* 0x000fe400000000ff */
[----:B------:R-:W-:-:S02]  /*34900*/  F2FP.PACK_AB R20, R19, R20 ;  /* 0x000000141314723e */ /* 0x000fc400000000ff */
[----:B------:R-:W-:Y:S02]  /*34910*/  F2FP.PACK_AB R22, R21, R22 ;  /* 0x000000161516723e */ /* 0x000fe400000000ff */
[----:B------:R-:W-:Y:S02]  /*34920*/  F2FP.PACK_AB R24, R23, R24 ;  /* 0x000000181718723e */ /* 0x000fe400000000ff */
[----:B------:R-:W-:Y:S02]  /*34930*/  F2FP.PACK_AB R26, R25, R26 ;  /* 0x0000001a191a723e */ /* 0x000fe400000000ff */
[----:B------:R-:W-:Y:S02]  /*34940*/  F2FP.PACK_AB R28, R27, R28 ;  /* 0x0000001c1b1c723e */ /* 0x000fe400000000ff */
[----:B------:R-:W-:Y:S02]  /*34950*/  F2FP.PACK_AB R2, R29, R2 ;  /* 0x000000021d02723e */ /* 0x000fe400000000ff */
[----:B--2---:R-:W-:-:S02]  /*34960*/  F2FP.PACK_AB R6, R5, R6 ;  /* 0x000000060506723e */ /* 0x004fc400000000ff */
[----:B------:R0:W5:Y:S04]  /*34970*/  LDL.LU R5, [R1+0x1348] ;  /* 0x0013480001057983 */ /* 0x0001680000300800 */
[----:B------:R1:W-:Y:S04]  /*34980*/  STL [R1+0x68], R6 ;  /* 0x0000680601007387 */ /* 0x0003e80000100800 */
[----:B-1----:R0:W5:Y:S04]  /*34990*/  LDL.LU R6, [R1+0x1344] ;  /* 0x0013440001067983 */ /* 0x0021680000300800 */
        /* <DEDUP_REMOVED lines=32> */
[----:B-1----:R-:W2:Y:S04]  /*34ba0*/  LDL.LU R28, [R1+0x12ec] ;  /* 0x0012ec00011c7983 */ /* 0x002ea80000300800 */
[----:B------:R-:W2:Y:S04]  /*34bb0*/  LDL.LU R29, [R1+0x12e8] ;  /* 0x0012e800011d7983 */ /* 0x000ea80000300800 */
[----:B------:R1:W-:Y:S02]  /*34bc0*/  STL [R1+0x98], R2 ;  /* 0x0000980201007387 */ /* 0x0003e40000100800 */
[----:B-1----:R-:W-:-:S02]  /*34bd0*/  F2FP.PACK_AB R2, R0, R3 ;  /* 0x000000030002723e */ /* 0x002fc400000000ff */
[----:B--2---:R-:W-:-:S05]  /*34be0*/  F2FP.PACK_AB R0, R29, R28 ;  /* 0x0000001c1d00723e */ /* 0x004fca00000000ff */
[----:B------:R0:W-:Y:S04]  /*34bf0*/  STL [R1+0x90], R0 ;  /* 0x0000900001007387 */ /* 0x0001e80000100800 */
[----:B------:R0:W-:Y:S02]  /*34c00*/  STL [R1+0x94], R2 ;  /* 0x0000940201007387 */ /* 0x0001e40000100800 */
.L_x_0:
[----:B0----5:R-:W-:Y:S04]  /*34c10*/  STL.64 [R1+0x14a0], R6 ;  /* 0x0014a00601007387 */ /* 0x021fe80000100a00 */
[----:B------:R-:W-:Y:S04]  /*34c20*/  STL.64 [R1+0x1498], R4 ;  /* 0x0014980401007387 */ /* 0x000fe80000100a00 */
        /* <DEDUP_REMOVED lines=9> */
[----:B------:R0:W-:Y:S04]  /*34cc0*/  STL.64 [R1+0x1448], R24 ;  /* 0x0014481801007387 */ /* 0x0001e80000100a00 */
[----:B0-----:R-:W2:Y:S04]  /*34cd0*/  LDL.LU R24, [R1] ;  /* 0x0000000001187983 */ /* 0x001ea80000300800 */
[----:B------:R-:W2:Y:S04]  /*34ce0*/  LDL.LU R25, [R1+0x4] ;  /* 0x0000040001197983 */ /* 0x000ea80000300800 */
[----:B------:R-:W3:Y:S04]  /*34cf0*/  LDL.LU R26, [R1+0x8] ;  /* 0x00000800011a7983 */ /* 0x000ee80000300800 */
[----:B------:R-:W3:Y:S04]  /*34d00*/  LDL.LU R27, [R1+0xc] ;  /* 0x00000c00011b7983 */ /* 0x000ee80000300800 */
[----:B------:R-:W-:Y:S06]  /*34d10*/  BAR.SYNC.DEFER_BLOCKING 0x0 ;  /* 0x0000000000007b1d */ /* 0x000fec0000010000 */
[----:B---3--:R0:W-:Y:S04]  /*34d20*/  STL.64 [R1+0x14b0], R26 ;  /* 0x0014b01a01007387 */ /* 0x0081e80000100a00 */
[----:B--2---:R-:W-:Y:S04]  /*34d30*/  STL.64 [R1+0x14a8], R24 ;  /* 0x0014a81801007387 */ /* 0x004fe80000100a00 */
[----:B------:R-:W2:Y:S04]  /*34d40*/  LDL.LU R20, [R1+0x10] ;  /* 0x0000100001147983 */ /* 0x000ea80000300800 */
[----:B------:R-:W2:Y:S04]  /*34d50*/  LDL.LU R21, [R1+0x14] ;  /* 0x0000140001157983 */ /* 0x000ea80000300800 */
[----:B------:R-:W3:Y:S04]  /*34d60*/  LDL.LU R22, [R1+0x18] ;  /* 0x0000180001167983 */ /* 0x000ee80000300800 */
[----:B------:R-:W3:Y:S04]  /*34d70*/  LDL.LU R23, [R1+0x1c] ;  /* 0x00001c0001177983 */ /* 0x000ee80000300800 */
[----:B---3--:R-:W-:Y:S04]  /*34d80*/  STL.64 [R1+0x14c0], R22 ;  /* 0x0014c01601007387 */ /* 0x008fe80000100a00 */
[----:B--2---:R-:W-:Y:S04]  /*34d90*/  STL.64 [R1+0x14b8], R20 ;  /* 0x0014b81401007387 */ /* 0x004fe80000100a00 */
[----:B------:R-:W2:Y:S04]  /*34da0*/  LDL.LU R8, [R1+0x20] ;  /* 0x0000200001087983 */ /* 0x000ea80000300800 */
[----:B------:R-:W2:Y:S04]  /*34db0*/  LDL.LU R9, [R1+0x24] ;  /* 0x0000240001097983 */ /* 0x000ea80000300800 */
[----:B------:R-:W3:Y:S04]  /*34dc0*/  LDL.LU R10, [R1+0x28] ;  /* 0x00002800010a7983 */ /* 0x000ee80000300800 */
[----:B------:R-:W3:Y:S04]  /*34dd0*/  LDL.LU R11, [R1+0x2c] ;  /* 0x00002c00010b7983 */ /* 0x000ee80000300800 */
[----:B------:R-:W4:Y:S04]  /*34de0*/  LDL.LU R16, [R1+0x60] ;  /* 0x0000600001107983 */ /* 0x000f280000300800 */
[----:B------:R-:W4:Y:S04]  /*34df0*/  LDL.LU R17, [R1+0x64] ;  /* 0x0000640001117983 */ /* 0x000f280000300800 */
[----:B------:R-:W2:Y:S04]  /*34e00*/  LDL.LU R18, [R1+0x68] ;  /* 0x0000680001127983 */ /* 0x000ea80000300800 */
[----:B------:R-:W2:Y:S04]  /*34e10*/  LDL.LU R19, [R1+0x6c] ;  /* 0x00006c0001137983 */ /* 0x000ea80000300800 */
[----:B0-----:R-:W3:Y:S04]  /*34e20*/  LDL.LU R27, [R1+0x40] ;  /* 0x00004000011b7983 */ /* 0x001ee80000300800 */
[----:B------:R-:W3:Y:S04]  /*34e30*/  LDL.LU R14, [R1+0x44] ;  /* 0x00004400010e7983 */ /* 0x000ee80000300800 */
[----:B------:R-:W3:Y:S04]  /*34e40*/  LDL.LU R15, [R1+0x48] ;  /* 0x00004800010f7983 */ /* 0x000ee80000300800 */
[----:B------:R-:W3:Y:S04]  /*34e50*/  LDL.LU R29, [R1+0x4c] ;  /* 0x00004c00011d7983 */ /* 0x000ee80000300800 */
[----:B------:R-:W3:Y:S04]  /*34e60*/  LDL.LU R28, [R1+0x50] ;  /* 0x00005000011c7983 */ /* 0x000ee80000300800 */
[----:B------:R-:W3:Y:S04]  /*34e70*/  LDL.LU R3, [R1+0x54] ;  /* 0x0000540001037983 */ /* 0x000ee80000300800 */
[----:B------:R-:W3:Y:S04]  /*34e80*/  LDL.LU R2, [R1+0x58] ;  /* 0x0000580001027983 */ /* 0x000ee80000300800 */
[----:B------:R-:W3:Y:S04]  /*34e90*/  LDL.LU R0, [R1+0x5c] ;  /* 0x00005c0001007983 */ /* 0x000ee80000300800 */
[----:B--2---:R-:W-:Y:S04]  /*34ea0*/  STL.64 [R1+0x14e0], R18 ;  /* 0x0014e01201007387 */ /* 0x004fe80000100a00 */
[----:B----4-:R0:W-:Y:S04]  /*34eb0*/  STL.64 [R1+0x14d8], R16 ;  /* 0x0014d81001007387 */ /* 0x0101e80000100a00 */
[----:B0-----:R-:W2:Y:S04]  /*34ec0*/  LDL.LU R16, [R1+0x80] ;  /* 0x0000800001107983 */ /* 0x001ea80000300800 */
[----:B------:R-:W2:Y:S04]  /*34ed0*/  LDL.LU R17, [R1+0x84] ;  /* 0x0000840001117983 */ /* 0x000ea80000300800 */
[----:B------:R-:W4:Y:S04]  /*34ee0*/  LDL.LU R18, [R1+0x88] ;  /* 0x0000880001127983 */ /* 0x000f280000300800 */
[----:B------:R-:W4:Y:S01]  /*34ef0*/  LDL.LU R19, [R1+0x8c] ;  /* 0x00008c0001137983 */ /* 0x000f220000300800 */
[----:B---3--:R-:W-:-:S03]  /*34f00*/  IMAD.MOV.U32 R25, RZ, RZ, R14 ;  /* 0x000000ffff197224 */ /* 0x008fc600078e000e */
[----:B------:R-:W0:Y:S01]  /*34f10*/  S2R R14, SR_TID.X ;  /* 0x00000000000e7919 */ /* 0x000e220000002100 */
[----:B------:R-:W-:Y:S02]  /*34f20*/  IMAD.MOV.U32 R23, RZ, RZ, R0 ;  /* 0x000000ffff177224 */ /* 0x000fe400078e0000 */
[----:B------:R-:W-:Y:S02]  /*34f30*/  IMAD.MOV.U32 R22, RZ, RZ, R2 ;  /* 0x000000ffff167224 */ /* 0x000fe400078e0002 */
[----:B------:R-:W-:Y:S02]  /*34f40*/  IMAD.MOV.U32 R20, RZ, RZ, R28 ;  /* 0x000000ffff147224 */ /* 0x000fe400078e001c */
[----:B------:R-:W-:Y:S01]  /*34f50*/  IMAD.MOV.U32 R21, RZ, RZ, R3 ;  /* 0x000000ffff157224 */ /* 0x000fe200078e0003 */
[----:B----4-:R-:W-:Y:S04]  /*34f60*/  STL.64 [R1+0x14f0], R18 ;  /* 0x0014f01201007387 */ /* 0x010fe80000100a00 */
[----:B--2---:R1:W-:Y:S04]  /*34f70*/  STL.64 [R1+0x14e8], R16 ;  /* 0x0014e81001007387 */ /* 0x0043e80000100a00 */
[----:B-1----:R-:W2:Y:S04]  /*34f80*/  LDL.LU R16, [R1+0x90] ;  /* 0x0000900001107983 */ /* 0x002ea80000300800 */
[----:B------:R-:W2:Y:S04]  /*34f90*/  LDL.LU R17, [R1+0x94] ;  /* 0x0000940001117983 */ /* 0x000ea80000300800 */
[----:B------:R-:W2:Y:S04]  /*34fa0*/  LDL.LU R18, [R1+0x98] ;  /* 0x0000980001127983 */ /* 0x000ea80000300800 */
[----:B------:R-:W2:Y:S01]  /*34fb0*/  LDL.LU R19, [R1+0x9c] ;  /* 0x00009c0001137983 */ /* 0x000ea20000300800 */
[----:B0-----:R-:W-:-:S02]  /*34fc0*/  IMAD.SHL.U32 R0, R14, 0x80, RZ ;  /* 0x000000800e007824 */ /* 0x001fc400078e00ff */
[----:B------:R-:W-:Y:S01]  /*34fd0*/  IMAD.SHL.U32 R2, R14, 0x20, RZ ;  /* 0x000000200e027824 */ /* 0x000fe200078e00ff */
[----:B------:R-:W-:Y:S02]  /*34fe0*/  STL.64 [R1+0x14d0], R10 ;  /* 0x0014d00a01007387 */ /* 0x000fe40000100a00 */
[----:B------:R-:W-:Y:S01]  /*34ff0*/  LOP3.LUT R0, R0, 0xc00, RZ, 0xc0, !PT ;  /* 0x00000c0000007812 */ /* 0x000fe200078ec0ff */
[C---:B------:R-:W-:Y:S01]  /*35000*/  IMAD.SHL.U32 R28, R14.reuse, 0x4, RZ ;  /* 0x000000040e1c7824 */ /* 0x040fe200078e00ff */
[----:B------:R0:W-:Y:S01]  /*35010*/  STL.64 [R1+0x14c8], R8 ;  /* 0x0014c80801007387 */ /* 0x0001e20000100a00 */
[----:B------:R-:W-:Y:S01]  /*35020*/  IMAD.SHL.U32 R3, R14, 0x8, RZ ;  /* 0x000000080e037824 */ /* 0x000fe200078e00ff */
[----:B------:R-:W-:-:S04]  /*35030*/  LOP3.LUT R0, R0, 0x60, R2, 0xf8, !PT ;  /* 0x0000006000007812 */ /* 0x000fc800078ef802 */
[----:B------:R-:W-:Y:S02]  /*35040*/  LOP3.LUT R3, R3, 0x100, RZ, 0xc0, !PT ;  /* 0x0000010003037812 */ /* 0x000fe400078ec0ff */
[----:B------:R-:W-:Y:S01]  /*35050*/  LOP3.LUT R0, R0, 0x70, R28, 0x78, !PT ;  /* 0x0000007000007812 */ /* 0x000fe200078e781c */
[----:B0-----:R-:W3:Y:S04]  /*35060*/  LDL.LU R8, [R1+0x70] ;  /* 0x0000700001087983 */ /* 0x001ee80000300800 */
[----:B------:R-:W-:Y:S01]  /*35070*/  IMAD.IADD R0, R3, 0x1, R0 ;  /* 0x0000000103007824 */ /* 0x000fe200078e0200 */
[----:B------:R-:W3:Y:S04]  /*35080*/  LDL.LU R9, [R1+0x74] ;  /* 0x0000740001097983 */ /* 0x000ee80000300800 */
[----:B------:R-:W3:Y:S04]  /*35090*/  LDL.LU R10, [R1+0x78] ;  /* 0x00007800010a7983 */ /* 0x000ee80000300800 */
[----:B------:R-:W3:Y:S04]  /*350a0*/  LDL.LU R11, [R1+0x7c] ;  /* 0x00007c00010b7983 */ /* 0x000ee80000300800 */
[----:B------:R-:W4:Y:S04]  /*350b0*/  LDL.LU R4, [R1+0x30] ;  /* 0x0000300001047983 */ /* 0x000f280000300800 */
[----:B------:R-:W4:Y:S04]  /*350c0*/  LDL.LU R5, [R1+0x34] ;  /* 0x0000340001057983 */ /* 0x000f280000300800 */
[----:B------:R-:W4:Y:S04]  /*350d0*/  LDL.LU R6, [R1+0x38] ;  /* 0x0000380001067983 */ /* 0x000f280000300800 */
[----:B------:R-:W4:Y:S04]  /*350e0*/  LDL.LU R7, [R1+0x3c] ;  /* 0x00003c0001077983 */ /* 0x000f280000300800 */
[----:B------:R-:W4:Y:S04]  /*350f0*/  LDL.LU R13, [R1+0x11f0] ;  /* 0x0011f000010d7983 */ /* 0x000f280000300800 */
[----:B------:R-:W4:Y:S01]  /*35100*/  LDL.LU R12, [R1+0x11ec] ;  /* 0x0011ec00010c7983 */ /* 0x000f220000300800 */
[C---:B------:R-:W-:Y:S01]  /*35110*/  IMAD.SHL.U32 R2, R14.reuse, 0x200, RZ ;  /* 0x000002000e027824 */ /* 0x040fe200078e00ff */
[----:B------:R-:W-:Y:S01]  /*35120*/  LOP3.LUT R3, R14, 0x3f, RZ, 0xc0, !PT ;  /* 0x0000003f0e037812 */ /* 0x000fe200078ec0ff */
[----:B------:R-:W-:-:S02]  /*35130*/  IMAD.MOV.U32 R24, RZ, RZ, R27 ;  /* 0x000000ffff187224 */ /* 0x000fc400078e001b */
[----:B------:R-:W-:Y:S01]  /*35140*/  IMAD.MOV.U32 R27, RZ, RZ, R29 ;  /* 0x000000ffff1b7224 */ /* 0x000fe200078e001d */
[----:B------:R-:W-:Y:S01]  /*35150*/  LOP3.LUT R2, R2, 0xc00, RZ, 0xc0, !PT ;  /* 0x00000c0002027812 */ /* 0x000fe200078ec0ff */
[----:B------:R-:W-:Y:S01]  /*35160*/  IMAD.MOV.U32 R26, RZ, RZ, R15 ;  /* 0x000000ffff1a7224 */ /* 0x000fe200078e000f */
[----:B--2---:R0:W-:Y:S04]  /*35170*/  STS.128 [R0], R16 ;  /* 0x0000001000007388 */ /* 0x0041e80000000c00 */
[----:B0-----:R-:W2:Y:S04]  /*35180*/  LDL.LU.64 R18, [R1+0x14f0] ;  /* 0x0014f00001127983 */ /* 0x001ea80000300a00 */
[----:B------:R-:W2:Y:S04]  /*35190*/  LDL.LU.64 R16, [R1+0x14e8] ;  /* 0x0014e80001107983 */ /* 0x000ea80000300a00 */
[----:B---3--:R-:W-:Y:S01]  /*351a0*/  STS.128 [R0+0x200], R8 ;  /* 0x0002000800007388 */ /* 0x008fe20000000c00 */
[----:B----4-:R-:W-:-:S02]  /*351b0*/  ISETP.GE.AND P3, PT, R13, c[0x0][0x17c], PT ;  /* 0x00005f000d007a0c */ /* 0x010fc40003f66270 */
[----:B------:R-:W-:Y:S01]  /*351c0*/  ISETP.GE.AND P2, PT, R12, c[0x0][0x17c], PT ;  /* 0x00005f000c007a0c */ /* 0x000fe20003f46270 */
[----:B------:R-:W-:Y:S01]  /*351d0*/  IMAD R12, R3, 0x10, R2 ;  /* 0x00000010030c7824 */ /* 0x000fe200078e0202 */
[----:B--2---:R0:W-:Y:S04]  /*351e0*/  STS.128 [R0+0x80], R16 ;  /* 0x0000801000007388 */ /* 0x0041e80000000c00 */
[----:B0-----:R-:W2:Y:S04]  /*351f0*/  LDL.LU.64 R18, [R1+0x14e0] ;  /* 0x0014e00001127983 */ /* 0x001ea80000300a00 */
[----:B------:R-:W2:Y:S01]  /*35200*/  LDL.LU.64 R16, [R1+0x14d8] ;  /* 0x0014d80001107983 */ /* 0x000ea20000300a00 */
[----:B------:R-:W-:-:S02]  /*35210*/  LOP3.LUT R29, R12, 0x40, RZ, 0x3c, !PT ;  /* 0x000000400c1d7812 */ /* 0x000fc400078e3cff */
[C---:B------:R-:W-:Y:S01]  /*35220*/  LOP3.LUT R2, R12.reuse, 0x60, RZ, 0x3c, !PT ;  /* 0x000000600c027812 */ /* 0x040fe200078e3cff */
[----:B--2---:R0:W-:Y:S04]  /*35230*/  STS.128 [R0+0x280], R16 ;  /* 0x0002801000007388 */ /* 0x0041e80000000c00 */
[----:B------:R-:W-:Y:S06]  /*35240*/  BAR.SYNC.DEFER_BLOCKING 0x0 ;  /* 0x0000000000007b1d */ /* 0x000fec0000010000 */
[----:B------:R-:W1:Y:S01]  /*35250*/  LDS.128 R8, [R12] ;  /* 0x000000000c087984 */ /* 0x000e620000000c00 */
[----:B0-----:R-:W-:-:S03]  /*35260*/  LOP3.LUT R16, R12, 0x20, RZ, 0x3c, !PT ;  /* 0x000000200c107812 */ /* 0x001fc600078e3cff */
[----:B-1----:R-:W-:Y:S01]  /*35270*/  STL [R1+0x64], R9 ;  /* 0x0000640901007387 */ /* 0x002fe20000100800 */
[----:B------:R-:W-:-:S03]  /*35280*/  IMAD.MOV.U32 R28, RZ, RZ, R8 ;  /* 0x000000ffff1c7224 */ /* 0x000fc600078e0008 */
[----:B------:R-:W-:Y:S04]  /*35290*/  STL.64 [R1+0x68], R10 ;  /* 0x0000680a01007387 */ /* 0x000fe80000100a00 */
[----:B------:R-:W0:Y:S04]  /*352a0*/  LDS.128 R8, [R16] ;  /* 0x0000000010087984 */ /* 0x000e280000000c00 */
[----:B0-----:R-:W-:Y:S04]  /*352b0*/  STL.64 [R1+0x80], R8 ;  /* 0x0000800801007387 */ /* 0x001fe80000100a00 */
[----:B------:R-:W-:Y:S04]  /*352c0*/  STL.64 [R1+0x88], R10 ;  /* 0x0000880a01007387 */ /* 0x000fe80000100a00 */
[----:B------:R-:W0:Y:S04]  /*352d0*/  LDS.128 R8, [R29] ;  /* 0x000000001d087984 */ /* 0x000e280000000c00 */
[----:B0-----:R-:W-:Y:S04]  /*352e0*/  STL.64 [R1+0x1c0], R8 ;  /* 0x0001c00801007387 */ /* 0x001fe80000100a00 */
[----:B------:R-:W-:Y:S04]  /*352f0*/  STL.64 [R1+0x1c8], R10 ;  /* 0x0001c80a01007387 */ /* 0x000fe80000100a00 */
[----:B------:R-:W0:Y:S04]  /*35300*/  LDS.128 R8, [R2] ;  /* 0x0000000002087984 */ /* 0x000e280000000c00 */
[----:B------:R-:W-:Y:S06]  /*35310*/  BAR.SYNC.DEFER_BLOCKING 0x0 ;  /* 0x0000000000007b1d */ /* 0x000fec0000010000 */
[----:B0-----:R-:W-:Y:S04]  /*35320*/  STL.64 [R1+0x1d0], R8 ;  /* 0x0001d00801007387 */ /* 0x001fe80000100a00 */
[----:B------:R0:W-:Y:S04]  /*35330*/  STL.64 [R1+0x1d8], R10 ;  /* 0x0001d80a01007387 */ /* 0x0001e80000100a00 */
[----:B0-----:R-:W2:Y:S04]  /*35340*/  LDL.LU.64 R10, [R1+0x14d0] ;  /* 0x0014d000010a7983 */ /* 0x001ea80000300a00 */
[----:B------:R-:W2:Y:S04]  /*35350*/  LDL.LU.64 R8, [R1+0x14c8] ;  /* 0x0014c80001087983 */ /* 0x000ea80000300a00 */
[----:B------:R0:W-:Y:S04]  /*35360*/  STS.128 [R0], R20 ;  /* 0x0000001400007388 */ /* 0x0001e80000000c00 */
[----:B0-----:R-:W3:Y:S04]  /*35370*/  LDL.LU.64 R22, [R1+0x14c0] ;  /* 0x0014c00001167983 */ /* 0x001ee80000300a00 */
[----:B------:R-:W3:Y:S04]  /*35380*/  LDL.LU.64 R20, [R1+0x14b8] ;  /* 0x0014b80001147983 */ /* 0x000ee80000300a00 */
[----:B------:R0:W-:Y:S04]  /*35390*/  STS.128 [R0+0x80], R24 ;  /* 0x0000801800007388 */ /* 0x0001e80000000c00 */
[----:B------:R1:W-:Y:S04]  /*353a0*/  STS.128 [R0+0x200], R4 ;  /* 0x0002000400007388 */ /* 0x0003e80000000c00 */
[----:B0-----:R-:W4:Y:S04]  /*353b0*/  LDL.LU.64 R26, [R1+0x14b0] ;  /* 0x0014b000011a7983 */ /* 0x001f280000300a00 */
[----:B------:R-:W4:Y:S04]  /*353c0*/  LDL.LU.64 R24, [R1+0x14a8] ;  /* 0x0014a80001187983 */ /* 0x000f280000300a00 */
[----:B-1----:R-:W3:Y:S04]  /*353d0*/  LDL.LU.64 R6, [R1+0x14a0] ;  /* 0x0014a00001067983 */ /* 0x002ee80000300a00 */
[----:B------:R-:W3:Y:S04]  /*353e0*/  LDL.LU.64 R4, [R1+0x1498] ;  /* 0x0014980001047983 */ /* 0x000ee80000300a00 */
[----:B--2---:R0:W-:Y:S04]  /*353f0*/  STS.128 [R0+0x280], R8 ;  /* 0x0002800800007388 */ /* 0x0041e80000000c00 */
[----:B------:R-:W-:Y:S06]  /*35400*/  BAR.SYNC.DEFER_BLOCKING 0x0 ;  /* 0x0000000000007b1d */ /* 0x000fec0000010000 */
[----:B0-----:R-:W2:Y:S04]  /*35410*/  LDL.LU.64 R10, [R1+0x1490] ;  /* 0x00149000010a7983 */ /* 0x001ea80000300a00 */
[----:B------:R-:W2:Y:S04]  /*35420*/  LDL.LU.64 R8, [R1+0x1488] ;  /* 0x0014880001087983 */ /* 0x000ea80000300a00 */
[----:B------:R-:W0:Y:S04]  /*35430*/  LDS.128 R12, [R12] ;  /* 0x000000000c0c7984 */ /* 0x000e280000000c00 */
[----:B------:R-:W1:Y:S04]  /*35440*/  LDS.128 R16, [R16] ;  /* 0x0000000010107984 */ /* 0x000e680000000c00 */
[----:B0-----:R-:W-:Y:S04]  /*35450*/  STL.64 [R1+0x30], R12 ;  /* 0x0000300c01007387 */ /* 0x001fe80000100a00 */
[----:B------:R0:W-:Y:S04]  /*35460*/  STL.64 [R1+0x38], R14 ;  /* 0x0000380e01007387 */ /* 0x0001e80000100a00 */
[----:B0-----:R-:W2:Y:S04]  /*35470*/  LDL.LU.64 R14, [R1+0x1480] ;  /* 0x00148000010e7983 */ /* 0x001ea80000300a00 */
[----:B------:R-:W2:Y:S04]  /*35480*/  LDL.LU.64 R12, [R1+0x1478] ;  /* 0x00147800010c7983 */ /* 0x000ea80000300a00 */
[----:B-1----:R-:W-:Y:S04]  /*35490*/  STL.64 [R1+0x70], R16 ;  /* 0x0000701001007387 */ /* 0x002fe80000100a00 */
[----:B------:R-:W-:Y:S04]  /*354a0*/  STL.64 [R1+0x78], R18 ;  /* 0x0000781201007387 */ /* 0x000fe80000100a00 */
[----:B------:R-:W0:Y:S04]  /*354b0*/  LDS.128 R16, [R29] ;  /* 0x000000001d107984 */ /* 0x000e280000000c00 */
[----:B0-----:R-:W-:Y:S04]  /*354c0*/  STL.64 [R1+0x90], R16 ;  /* 0x0000901001007387 */ /* 0x001fe80000100a00 */
[----:B------:R-:W-:Y:S04]  /*354d0*/  STL.64 [R1+0x98], R18 ;  /* 0x0000981201007387 */ /* 0x000fe80000100a00 */
[----:B------:R-:W0:Y:S04]  /*354e0*/  LDS.128 R16, [R2] ;  /* 0x0000000002107984 */ /* 0x000e280000000c00 */
[----:B------:R-:W-:Y:S06]  /*354f0*/  BAR.SYNC.DEFER_BLOCKING 0x0 ;  /* 0x0000000000007b1d */ /* 0x000fec0000010000 */
[----:B---3--:R-:W-:Y:S04]  /*35500*/  STS.128 [R0], R20 ;  /* 0x0000001400007388 */ /* 0x008fe80000000c00 */
[----:B0-----:R-:W-:Y:S04]  /*35510*/  STL.64 [R1+0x1b0], R16 ;  /* 0x0001b01001007387 */ /* 0x001fe80000100a00 */
[----:B------:R0:W-:Y:S04]  /*35520*/  STL.64 [R1+0x1b8], R18 ;  /* 0x0001b81201007387 */ /* 0x0001e80000100a00 */
[----:B0-----:R-:W3:Y:S04]  /*35530*/  LDL.LU.64 R18, [R1+0x1470] ;  /* 0x0014700001127983 */ /* 0x001ee80000300a00 */
[----:B------:R-:W3:Y:S04]  /*35540*/  LDL.LU.64 R16, [R1+0x1468] ;  /* 0x0014680001107983 */ /* 0x000ee80000300a00 */
[----:B------:R-:W3:Y:S04]  /*35550*/  LDL.LU.64 R22, [R1+0x1460] ;  /* 0x0014600001167983 */ /* 0x000ee80000300a00 */
[----:B------:R-:W3:Y:S04]  /*35560*/  LDL.LU.64 R20, [R1+0x1458] ;  /* 0x0014580001147983 */ /* 0x000ee80000300a00 */
[----:B------:R0:W-:Y:S04]  /*35570*/  STS.128 [R0+0x200], R4 ;  /* 0x0002000400007388 */ /* 0x0001e80000000c00 */
[----:B0-----:R-:W0:Y:S04]  /*35580*/  S2R R7, SR_TID.X ;  /* 0x0000000000077919 */ /* 0x001e280000002100 */
[----:B----4-:R1:W-:Y:S04]  /*35590*/  STS.128 [R0+0x80], R24 ;  /* 0x0000801800007388 */ /* 0x0103e80000000c00 */
[----:B-1----:R-:W4:Y:S01]  /*355a0*/  LDL.LU.64 R26, [R1+0x1450] ;  /* 0x00145000011a7983 */ /* 0x002f220000300a00 */
[----:B0-----:R-:W-:-:S03]  /*355b0*/  IMAD.SHL.U32 R5, R7, 0x200, RZ ;  /* 0x0000020007057824 */ /* 0x001fc600078e00ff */
[----:B------:R-:W4:Y:S02]  /*355c0*/  LDL.LU.64 R24, [R1+0x1448] ;  /* 0x0014480001187983 */ /* 0x000f240000300a00 */
[----:B------:R-:W-:-:S05]  /*355d0*/  LOP3.LUT R5, R5, 0xc00, RZ, 0xc0, !PT ;  /* 0x00000c0005057812 */ /* 0x000fca00078ec0ff */
[----:B------:R-:W-:Y:S02]  /*355e0*/  IMAD R5, R3, 0x10, R5 ;  /* 0x0000001003057824 */ /* 0x000fe400078e0205 */
[----:B------:R-:W-:Y:S01]  /*355f0*/  IMAD.SHL.U32 R6, R7, 0x200, RZ ;  /* 0x0000020007067824 */ /* 0x000fe200078e00ff */
[----:B--2---:R-:W-:Y:S04]  /*35600*/  STS.128 [R0+0x280], R8 ;  /* 0x0002800800007388 */ /* 0x004fe80000000c00 */
[----:B------:R-:W-:Y:S06]  /*35610*/  BAR.SYNC.DEFER_BLOCKING 0x0 ;  /* 0x0000000000007b1d */ /* 0x000fec0000010000 */
[----:B------:R-:W0:Y:S01]  /*35620*/  LDS.128 R8, [R5] ;  /* 0x0000000005087984 */ /* 0x000e220000000c00 */
[----:B------:R-:W-:-:S05]  /*35630*/  LOP3.LUT R6, R6, 0xc00, RZ, 0xc0, !PT ;  /* 0x00000c0006067812 */ /* 0x000fca00078ec0ff */
[----:B------:R-:W-:-:S05]  /*35640*/  IMAD R6, R3, 0x10, R6 ;  /* 0x0000001003067824 */ /* 0x000fca00078e0206 */
[----:B------:R-:W-:Y:S01]  /*35650*/  LOP3.LUT R6, R6, 0x20, RZ, 0x3c, !PT ;  /* 0x0000002006067812 */ /* 0x000fe200078e3cff */
[----:B0-----:R-:W-:Y:S04]  /*35660*/  STL.64 [R1+0x20], R8 ;  /* 0x0000200801007387 */ /* 0x001fe80000100a00 */
        /* <DEDUP_REMOVED lines=9> */
[----:B---3--:R1:W-:Y:S04]  /*35700*/  STS.128 [R0+0x200], R20 ;  /* 0x0002001400007388 */ /* 0x0083e80000000c00 */
[----:B0-----:R-:W-:Y:S04]  /*35710*/  STL.64 [R1+0x50], R8 ;  /* 0x0000500801007387 */ /* 0x001fe80000100a00 */
[----:B------:R-:W-:Y:S04]  /*35720*/  STL.64 [R1+0x58], R10 ;  /* 0x0000580a01007387 */ /* 0x000fe80000100a00 */
[----:B-1----:R-:W2:Y:S04]  /*35730*/  LDL.LU R20, [R1+0x160] ;  /* 0x0001600001147983 */ /* 0x002ea80000300800 */
[----:B------:R-:W2:Y:S04]  /*35740*/  LDL.LU R21, [R1+0x164] ;  /* 0x0001640001157983 */ /* 0x000ea80000300800 */
[----:B------:R-:W3:Y:S04]  /*35750*/  LDL.LU R22, [R1+0x168] ;  /* 0x0001680001167983 */ /* 0x000ee80000300800 */
[----:B------:R-:W3:Y:S04]  /*35760*/  LDL.LU R23, [R1+0x16c] ;  /* 0x00016c0001177983 */ /* 0x000ee80000300800 */
[----:B----4-:R0:W-:Y:S04]  /*35770*/  STS.128 [R0+0x280], R24 ;  /* 0x0002801800007388 */ /* 0x0101e80000000c00 */
[----:B---3--:R-:W-:Y:S04]  /*35780*/  STL.64 [R1+0x13b0], R22 ;  /* 0x0013b01601007387 */ /* 0x008fe80000100a00 */
[----:B--2---:R1:W-:Y:S04]  /*35790*/  STL.64 [R1+0x13a8], R20 ;  /* 0x0013a81401007387 */ /* 0x0043e80000100a00 */
[----:B0-----:R-:W2:Y:S04]  /*357a0*/  LDL.LU R24, [R1+0x150] ;  /* 0x0001500001187983 */ /* 0x001ea80000300800 */
[----:B------:R-:W2:Y:S04]  /*357b0*/  LDL.LU R25, [R1+0x154] ;  /* 0x0001540001197983 */ /* 0x000ea80000300800 */
[----:B------:R-:W3:Y:S04]  /*357c0*/  LDL.LU R26, [R1+0x158] ;  /* 0x00015800011a7983 */ /* 0x000ee80000300800 */
[----:B------:R-:W3:Y:S04]  /*357d0*/  LDL.LU R27, [R1+0x15c] ;  /* 0x00015c00011b7983 */ /* 0x000ee80000300800 */
[----:B---3--:R-:W-:Y:S04]  /*357e0*/  STL.64 [R1+0x13c0], R26 ;  /* 0x0013c01a01007387 */ /* 0x008fe80000100a00 */
[----:B--2---:R0:W-:Y:S04]  /*357f0*/  STL.64 [R1+0x13b8], R24 ;  /* 0x0013b81801007387 */ /* 0x0041e80000100a00 */
[----:B-1----:R-:W2:Y:S04]  /*35800*/  LDL.LU R20, [R1+0x130] ;  /* 0x0001300001147983 */ /* 0x002ea80000300800 */
[----:B------:R-:W2:Y:S04]  /*35810*/  LDL.LU R21, [R1+0x134] ;  /* 0x0001340001157983 */ /* 0x000ea80000300800 */
[----:B------:R-:W3:Y:S04]  /*35820*/  LDL.LU R22, [R1+0x138] ;  /* 0x0001380001167983 */ /* 0x000ee80000300800 */
[----:B------:R-:W3:Y:S04]  /*35830*/  LDL.LU R23, [R1+0x13c] ;  /* 0x00013c0001177983 */ /* 0x000ee80000300800 */
        /* <DEDUP_REMOVED lines=13> */
[----:B--2---:R-:W-:Y:S04]  /*35910*/  STL.64 [R1+0x13e8], R20 ;  /* 0x0013e81401007387 */ /* 0x004fe80000100a00 */
[----:B0-----:R-:W2:Y:S04]  /*35920*/  LDL.LU R24, [R1+0xa0] ;  /* 0x0000a00001187983 */ /* 0x001ea80000300800 */
        /* <DEDUP_REMOVED lines=21> */
[----:B------:R-:W-:Y:S04]  /*35a80*/  STS.128 [R0], R12 ;  /* 0x0000000c00007388 */ /* 0x000fe80000000c00 */
[----:B------:R-:W-:Y:S04]  /*35a90*/  STS.128 [R0+0x80], R16 ;  /* 0x0000801000007388 */ /* 0x000fe80000000c00 */
[----:B------:R-:W-:Y:S06]  /*35aa0*/  BAR.SYNC.DEFER_BLOCKING 0x0 ;  /* 0x0000000000007b1d */ /* 0x000fec0000010000 */
[----:B------:R-:W0:Y:S04]  /*35ab0*/  LDS.128 R16, [R5] ;  /* 0x0000000005107984 */ /* 0x000e280000000c00 */
[----:B------:R-:W1:Y:S04]  /*35ac0*/  LDS.128 R8, [R6] ;  /* 0x0000000006087984 */ /* 0x000e680000000c00 */
[----:B------:R-:W4:Y:S04]  /*35ad0*/  LDS.128 R12, [R29] ;  /* 0x000000001d0c7984 */ /* 0x000f280000000c00 */
[----:B---3--:R-:W-:Y:S04]  /*35ae0*/  STL.64 [R1+0x1430], R26 ;  /* 0x0014301a01007387 */ /* 0x008fe80000100a00 */
[----:B--2---:R2:W-:Y:S04]  /*35af0*/  STL.64 [R1+0x1428], R24 ;  /* 0x0014281801007387 */ /* 0x0045e80000100a00 */
[----:B--2---:R-:W2:Y:S04]  /*35b00*/  LDL.LU R24, [R1+0xf0] ;  /* 0x0000f00001187983 */ /* 0x004ea80000300800 */
[----:B------:R-:W2:Y:S04]  /*35b10*/  LDL.LU R25, [R1+0xf4] ;  /* 0x0000f40001197983 */ /* 0x000ea80000300800 */
[----:B------:R-:W3:Y:S04]  /*35b20*/  LDL.LU R26, [R1+0xf8] ;  /* 0x0000f800011a7983 */ /* 0x000ee80000300800 */
[----:B------:R-:W3:Y:S04]  /*35b30*/  LDL.LU R27, [R1+0xfc] ;  /* 0x0000fc00011b7983 */ /* 0x000ee80000300800 */
[----:B---3--:R-:W-:Y:S04]  /*35b40*/  STL.64 [R1+0x1440], R26 ;  /* 0x0014401a01007387 */ /* 0x008fe80000100a00 */
[----:B--2---:R-:W-:Y:S04]  /*35b50*/  STL.64 [R1+0x1438], R24 ;  /* 0x0014381801007387 */ /* 0x004fe80000100a00 */
[----:B------:R-:W2:Y:S04]  /*35b60*/  LDS.128 R24, [R2] ;  /* 0x0000000002187984 */ /* 0x000ea80000000c00 */
[----:B------:R-:W3:Y:S04]  /*35b70*/  LDL.LU R20, [R1+0xb0] ;  /* 0x0000b00001147983 */ /* 0x000ee80000300800 */
[----:B------:R-:W3:Y:S04]  /*35b80*/  LDL.LU R21, [R1+0xb4] ;  /* 0x0000b40001157983 */ /* 0x000ee80000300800 */
[----:B------:R-:W3:Y:S04]  /*35b90*/  LDL.LU R22, [R1+0xb8] ;  /* 0x0000b80001167983 */ /* 0x000ee80000300800 */
[----:B------:R-:W3:Y:S04]  /*35ba0*/  LDL.LU R23, [R1+0xbc] ;  /* 0x0000bc0001177983 */ /* 0x000ee80000300800 */
[----:B0-----:R-:W-:Y:S04]  /*35bb0*/  STL [R1+0x1364], R17 ;  /* 0x0013641101007387 */ /* 0x001fe80000100800 */
[----:B------:R-:W-:Y:S04]  /*35bc0*/  STL [R1+0x136c], R17 ;  /* 0x00136c1101007387 */ /* 0x000fe80000100800 */
[----:B------:R-:W-:Y:S04]  /*35bd0*/  STL [R1+0x1374], R17 ;  /* 0x0013741101007387 */ /* 0x000fe80000100800 */
[----:B------:R-:W-:Y:S04]  /*35be0*/  STL [R1+0x1358], R18 ;  /* 0x0013581201007387 */ /* 0x000fe80000100800 */
[----:B------:R-:W-:Y:S04]  /*35bf0*/  STL [R1+0x1348], R19 ;  /* 0x0013481301007387 */ /* 0x000fe80000100800 */
[----:B-1----:R-:W-:Y:S04]  /*35c00*/  STL [R1+0x1378], R8 ;  /* 0x0013780801007387 */ /* 0x002fe80000100800 */
[----:B------:R-:W-:Y:S04]  /*35c10*/  STL [R1+0x135c], R9 ;  /* 0x00135c0901007387 */ /* 0x000fe80000100800 */
[----:B------:R-:W-:Y:S04]  /*35c20*/  STL [R1+0x1354], R10 ;  /* 0x0013540a01007387 */ /* 0x000fe80000100800 */
[----:B------:R-:W-:Y:S04]  /*35c30*/  STL [R1+0x1344], R11 ;  /* 0x0013440b01007387 */ /* 0x000fe80000100800 */
[----:B----4-:R0:W-:Y:S04]  /*35c40*/  STL [R1+0x1370], R12 ;  /* 0x0013700c01007387 */ /* 0x0101e80000100800 */
[----:B------:R1:W-:Y:S04]  /*35c50*/  STL [R1+0x1368], R13 ;  /* 0x0013680d01007387 */ /* 0x0003e80000100800 */
[----:B------:R4:W-:Y:S04]  /*35c60*/  STL [R1+0x1360], R14 ;  /* 0x0013600e01007387 */ /* 0x0009e80000100800 */
[----:B------:R4:W-:Y:S04]  /*35c70*/  STL [R1+0x134c], R15 ;  /* 0x00134c0f01007387 */ /* 0x0009e80000100800 */
[----:B0-----:R-:W3:Y:S04]  /*35c80*/  LDL.LU R12, [R1+0x140] ;  /* 0x00014000010c7983 */ /* 0x001ee80000300800 */
[----:B-1----:R-:W3:Y:S01]  /*35c90*/  LDL.LU R13, [R1+0x144] ;  /* 0x00014400010d7983 */ /* 0x002ee20000300800 */
[----:B--2---:R-:W-:-:S03]  /*35ca0*/  IMAD.MOV.U32 R19, RZ, RZ, R26 ;  /* 0x000000ffff137224 */ /* 0x004fc600078e001a */
[----:B----4-:R-:W2:Y:S01]  /*35cb0*/  LDL.LU R14, [R1+0x148] ;  /* 0x00014800010e7983 */ /* 0x010ea20000300800 */
[----:B------:R-:W-:-:S03]  /*35cc0*/  IMAD.MOV.U32 R10, RZ, RZ, R24 ;  /* 0x000000ffff0a7224 */ /* 0x000fc600078e0018 */
[----:B------:R-:W2:Y:S04]  /*35cd0*/  LDL.LU R15, [R1+0x14c] ;  /* 0x00014c00010f7983 */ /* 0x000ea80000300800 */
[----:B------:R-:W-:Y:S04]  /*35ce0*/  STL [R1+0x4], R25 ;  /* 0x0000041901007387 */ /* 0x000fe80000100800 */
[----:B------:R0:W-:Y:S04]  /*35cf0*/  STL [R1+0xc], R27 ;  /* 0x00000c1b01007387 */ /* 0x0001e80000100800 */
[----:B------:R-:W-:Y:S06]  /*35d00*/  BAR.SYNC.DEFER_BLOCKING 0x0 ;  /* 0x0000000000007b1d */ /* 0x000fec0000010000 */
[----:B0-----:R-:W4:Y:S04]  /*35d10*/  LDL.LU.64 R26, [R1+0x1440] ;  /* 0x00144000011a7983 */ /* 0x001f280000300a00 */
[----:B------:R-:W4:Y:S04]  /*35d20*/  LDL.LU.64 R24, [R1+0x1438] ;  /* 0x0014380001187983 */ /* 0x000f280000300a00 */
[----:B------:R-:W-:Y:S04]  /*35d30*/  STL [R1+0x1350], R19 ;  /* 0x0013501301007387 */ /* 0x000fe80000100800 */
[----:B----4-:R0:W-:Y:S04]  /*35d40*/  STS.128 [R0], R24 ;  /* 0x0000001800007388 */ /* 0x0101e80000000c00 */
[----:B0-----:R-:W4:Y:S04]  /*35d50*/  LDL.LU.64 R26, [R1+0x1430] ;  /* 0x00143000011a7983 */ /* 0x001f280000300a00 */
[----:B------:R-:W4:Y:S04]  /*35d60*/  LDL.LU.64 R24, [R1+0x1428] ;  /* 0x0014280001187983 */ /* 0x000f280000300a00 */
[----:B----4-:R0:W-:Y:S04]  /*35d70*/  STS.128 [R0+0x80], R24 ;  /* 0x0000801800007388 */ /* 0x0101e80000000c00 */
[----:B0-----:R-:W4:Y:S04]  /*35d80*/  LDL.LU.64 R26, [R1+0x1420] ;  /* 0x00142000011a7983 */ /* 0x001f280000300a00 */
[----:B------:R-:W4:Y:S04]  /*35d90*/  LDL.LU.64 R24, [R1+0x1418] ;  /* 0x0014180001187983 */ /* 0x000f280000300a00 */
[----:B----4-:R0:W-:Y:S04]  /*35da0*/  STS.128 [R0+0x200], R24 ;  /* 0x0002001800007388 */ /* 0x0101e80000000c00 */
[----:B0-----:R-:W4:Y:S04]  /*35db0*/  LDL.LU.64 R26, [R1+0x1410] ;  /* 0x00141000011a7983 */ /* 0x001f280000300a00 */
[----:B------:R-:W4:Y:S04]  /*35dc0*/  LDL.LU.64 R24, [R1+0x1408] ;  /* 0x0014080001187983 */ /* 0x000f280000300a00 */
[----:B----4-:R-:W-:Y:S04]  /*35dd0*/  STS.128 [R0+0x280], R24 ;  /* 0x0002801800007388 */ /* 0x010fe80000000c00 */
[----:B------:R-:W-:Y:S06]  /*35de0*/  BAR.SYNC.DEFER_BLOCKING 0x0 ;  /* 0x0000000000007b1d */ /* 0x000fec0000010000 */
[----:B------:R-:W0:Y:S04]  /*35df0*/  LDS.128 R24, [R5] ;  /* 0x0000000005187984 */ /* 0x000e280000000c00 */
        /* <DEDUP_REMOVED lines=12> */
[----:B0-----:R-:W4:Y:S04]  /*35ec0*/  LDL.LU.64 R26, [R1+0x1400] ;  /* 0x00140000011a7983 */ /* 0x001f280000300a00 */
[----:B------:R-:W4:Y:S04]  /*35ed0*/  LDL.LU.64 R24, [R1+0x13f8] ;  /* 0x0013f80001187983 */ /* 0x000f280000300a00 */
[----:B------:R-:W2:Y:S04]  /*35ee0*/  LDL R18, [R1+0x7d4] ;  /* 0x0007d40001127983 */ /* 0x000ea80000100800 */
[----:B---3--:R0:W-:Y:S04]  /*35ef0*/  STS.128 [R0], R20 ;  /* 0x0000001400007388 */ /* 0x0081e80000000c00 */
[----:B0-----:R-:W3:Y:S04]  /*35f00*/  LDL.LU.64 R22, [R1+0x13f0] ;  /* 0x0013f00001167983 */ /* 0x001ee80000300a00 */
[----:B------:R-:W3:Y:S04]  /*35f10*/  LDL.LU.64 R20, [R1+0x13e8] ;  /* 0x0013e80001147983 */ /* 0x000ee80000300a00 */
[----:B----4-:R0:W-:Y:S04]  /*35f20*/  STS.128 [R0+0x80], R24 ;  /* 0x0000801800007388 */ /* 0x0101e80000000c00 */
[----:B0-----:R-:W4:Y:S04]  /*35f30*/  LDL.LU.64 R26, [R1+0x13e0] ;  /* 0x0013e000011a7983 */ /* 0x001f280000300a00 */
[----:B------:R-:W4:Y:S04]  /*35f40*/  LDL.LU.64 R24, [R1+0x13d8] ;  /* 0x0013d80001187983 */ /* 0x000f280000300a00 */
[----:B---3--:R0:W-:Y:S04]  /*35f50*/  STS.128 [R0+0x200], R20 ;  /* 0x0002001400007388 */ /* 0x0081e80000000c00 */
[----:B0-----:R-:W3:Y:S04]  /*35f60*/  LDL.LU.64 R22, [R1+0x13d0] ;  /* 0x0013d00001167983 */ /* 0x001ee80000300a00 */
[----:B------:R-:W3:Y:S04]  /*35f70*/  LDL.LU.64 R20, [R1+0x13c8] ;  /* 0x0013c80001147983 */ /* 0x000ee80000300a00 */
        /* <DEDUP_REMOVED lines=18> */
[----:B------:R-:W4:Y:S04]  /*360a0*/  LDL.LU.64 R22, [R1+0x13b0] ;  /* 0x0013b00001167983 */ /* 0x000f280000300a00 */
[----:B------:R-:W4:Y:S04]  /*360b0*/  LDL.LU.64 R20, [R1+0x13a8] ;  /* 0x0013a80001147983 */ /* 0x000f280000300a00 */
[----:B----4-:R0:W-:Y:S04]  /*360c0*/  STS.128 [R0+0x280], R20 ;  /* 0x0002801400007388 */ /* 0x0101e80000000c00 */
[----:B0-----:R-:W4:Y:S04]  /*360d0*/  LDL.LU R20, [R1+0x190] ;  /* 0x0001900001147983 */ /* 0x001f280000300800 */
[----:B------:R-:W4:Y:S04]  /*360e0*/  LDL.LU R21, [R1+0x194] ;  /* 0x0001940001157983 */ /* 0x000f280000300800 */
[----:B------:R-:W4:Y:S04]  /*360f0*/  LDL.LU R22, [R1+0x198] ;  /* 0x0001980001167983 */ /* 0x000f280000300800 */
[----:B------:R-:W4:Y:S04]  /*36100*/  LDL.LU R23, [R1+0x19c] ;  /* 0x00019c0001177983 */ /* 0x000f280000300800 */
[----:B--2---:R-:W-:Y:S04]  /*36110*/  STS.128 [R0+0x80], R12 ;  /* 0x0000800c00007388 */ /* 0x004fe80000000c00 */
[----:B---3--:R-:W-:Y:S04]  /*36120*/  STS.128 [R0+0x200], R24 ;  /* 0x0002001800007388 */ /* 0x008fe80000000c00 */
[----:B------:R-:W-:Y:S06]  /*36130*/  BAR.SYNC.DEFER_BLOCKING 0x0 ;  /* 0x0000000000007b1d */ /* 0x000fec0000010000 */
[----:B----4-:R-:W-:Y:S04]  /*36140*/  STL.64 [R1+0x1390], R22 ;  /* 0x0013901601007387 */ /* 0x010fe80000100a00 */
[----:B------:R0:W-:Y:S04]  /*36150*/  STL.64 [R1+0x1388], R20 ;  /* 0x0013881401007387 */ /* 0x0001e80000100a00 */
[----:B0-----:R-:W2:Y:S04]  /*36160*/  LDL.LU R20, [R1+0x170] ;  /* 0x0001700001147983 */ /* 0x001ea80000300800 */
[----:B------:R-:W2:Y:S04]  /*36170*/  LDL.LU R21, [R1+0x174] ;  /* 0x0001740001157983 */ /* 0x000ea80000300800 */
[----:B------:R-:W3:Y:S04]  /*36180*/  LDL.LU R22, [R1+0x178] ;  /* 0x0001780001167983 */ /* 0x000ee80000300800 */
[----:B------:R-:W3:Y:S04]  /*36190*/  LDL.LU R23, [R1+0x17c] ;  /* 0x00017c0001177983 */ /* 0x000ee80000300800 */
[----:B---3--:R-:W-:Y:S04]  /*361a0*/  STL.64 [R1+0x13a0], R22 ;  /* 0x0013a01601007387 */ /* 0x008fe80000100a00 */
[----:B--2---:R-:W-:Y:S04]  /*361b0*/  STL.64 [R1+0x1398], R20 ;  /* 0x0013981401007387 */ /* 0x004fe80000100a00 */
[----:B------:R-:W0:Y:S04]  /*361c0*/  LDS.128 R20, [R5] ;  /* 0x0000000005147984 */ /* 0x000e280000000c00 */
[----:B------:R-:W2:Y:S04]  /*361d0*/  LDL.LU R24, [R1+0x180] ;  /* 0x0001800001187983 */ /* 0x000ea80000300800 */
[----:B------:R-:W2:Y:S04]  /*361e0*/  LDL.LU R25, [R1+0x184] ;  /* 0x0001840001197983 */ /* 0x000ea80000300800 */
[----:B------:R-:W2:Y:S04]  /*361f0*/  LDL.LU R26, [R1+0x188] ;  /* 0x00018800011a7983 */ /* 0x000ea80000300800 */
[----:B------:R-:W2:Y:S04]  /*36200*/  LDL.LU R27, [R1+0x18c] ;  /* 0x00018c00011b7983 */ /* 0x000ea80000300800 */
[----:B------:R-:W3:Y:S04]  /*36210*/  LDL.LU R8, [R1+0x30] ;  /* 0x0000300001087983 */ /* 0x000ee80000300800 */
[----:B------:R-:W4:Y:S04]  /*36220*/  LDL R13, [R1+0xfd0] ;  /* 0x000fd000010d7983 */ /* 0x000f280000100800 */
[----:B0-----:R-:W-:Y:S04]  /*36230*/  STL.64 [R1+0xa0], R20 ;  /* 0x0000a01401007387 */ /* 0x001fe80000100a00 */
[----:B------:R-:W-:Y:S04]  /*36240*/  STL.64 [R1+0xa8], R22 ;  /* 0x0000a81601007387 */ /* 0x000fe80000100a00 */
[----:B------:R-:W0:Y:S04]  /*36250*/  LDS.128 R20, [R6] ;  /* 0x0000000006147984 */ /* 0x000e280000000c00 */
[----:B------:R-:W2:Y:S04]  /*36260*/  LDL.LU R12, [R1+0x7d0] ;  /* 0x0007d000010c7983 */ /* 0x000ea80000300800 */
        /* <DEDUP_REMOVED lines=11> */
[----:B--2---:R0:W-:Y:S04]  /*36320*/  STS.128 [R0], R20 ;  /* 0x0000001400007388 */ /* 0x0041e80000000c00 */
[----:B0-----:R-:W2:Y:S04]  /*36330*/  LDL.LU.64 R22, [R1+0x1390] ;  /* 0x0013900001167983 */ /* 0x001ea80000300a00 */
[----:B------:R-:W2:Y:S04]  /*36340*/  LDL.LU.64 R20, [R1+0x1388] ;  /* 0x0013880001147983 */ /* 0x000ea80000300a00 */
[----:B------:R-:W2:Y:S04]  /*36350*/  LDL.LU R17, [R1+0x20] ;  /* 0x0000200001117983 */ /* 0x000ea80000300800 */
[----:B------:R-:W2:Y:S04]  /*36360*/  LDL R11, [R1+0x11c0] ;  /* 0x0011c000010b7983 */ /* 0x000ea80000100800 */
[----:B------:R-:W3:Y:S04]  /*36370*/  LDL R19, [R1+0x11bc] ;  /* 0x0011bc0001137983 */ /* 0x000ee80000100800 */
[----:B--2---:R-:W-:Y:S04]  /*36380*/  STL.64 [R1+0x1380], R10 ;  /* 0x0013800a01007387 */ /* 0x004fe80000100a00 */
[----:B---3--:R0:W-:Y:S04]  /*36390*/  STL [R1+0x137c], R8 ;  /* 0x00137c0801007387 */ /* 0x0081e80000100800 */
[----:B0-----:R-:W2:Y:S04]  /*363a0*/  LDL.LU R8, [R1+0x1a0] ;  /* 0x0001a00001087983 */ /* 0x001ea80000300800 */
[----:B------:R-:W2:Y:S04]  /*363b0*/  LDL.LU R9, [R1+0x1a4] ;  /* 0x0001a40001097983 */ /* 0x000ea80000300800 */
[----:B------:R-:W2:Y:S04]  /*363c0*/  LDL.LU R10, [R1+0x1a8] ;  /* 0x0001a800010a7983 */ /* 0x000ea80000300800 */
[----:B------:R-:W2:Y:S01]  /*363d0*/  LDL.LU R11, [R1+0x1ac] ;  /* 0x0001ac00010b7983 */ /* 0x000ea20000300800 */
[----:B------:R-:W-:-:S02]  /*363e0*/  ISETP.GE.AND P0, PT, R18, c[0x0][0x178], PT ;  /* 0x00005e0012007a0c */ /* 0x000fc40003f06270 */
[C---:B------:R-:W-:Y:S01]  /*363f0*/  ISETP.GE.AND P5, PT, R12.reuse, c[0x0][0x17c], PT ;  /* 0x00005f000c007a0c */ /* 0x040fe20003fa6270 */
[----:B------:R0:W-:Y:S01]  /*36400*/  STS.128 [R0+0x80], R24 ;  /* 0x0000801800007388 */ /* 0x0001e20000000c00 */
[C---:B------:R-:W-:Y:S01]  /*36410*/  ISETP.LT.AND P0, PT, R12.reuse, c[0x0][0x17c], !P0 ;  /* 0x00005f000c007a0c */ /* 0x040fe20004701270 */
[----:B0-----:R-:W-:Y:S02]  /*36420*/  IMAD R26, R12, c[0x0][0x198], RZ ;  /* 0x000066000c1a7a24 */ /* 0x001fe400078e02ff */
[----:B------:R-:W-:Y:S01]  /*36430*/  STS.128 [R0+0x200], R20 ;  /* 0x0002001400007388 */ /* 0x000fe20000000c00 */
[----:B------:R-:W-:-:S03]  /*36440*/  IMAD R3, R18, c[0x0][0x194], RZ ;  /* 0x0000650012037a24 */ /* 0x000fc600078e02ff */
[----:B--2---:R0:W-:Y:S04]  /*36450*/  STS.128 [R0+0x280], R8 ;  /* 0x0002800800007388 */ /* 0x0041e80000000c00 */
[----:B0-----:R-:W2:Y:S04]  /*36460*/  LDL.LU.64 R10, [R1+0x1380] ;  /* 0x00138000010a7983 */ /* 0x001ea80000300a00 */
[----:B------:R-:W3:Y:S04]  /*36470*/  LDL.LU R8, [R1+0x137c] ;  /* 0x00137c0001087983 */ /* 0x000ee80000300800 */
[----:B------:R-:W3:Y:S01]  /*36480*/  LDL.LU R12, [R1+0x11f4] ;  /* 0x0011f400010c7983 */ /* 0x000ee20000300800 */
[----:B------:R-:W-:-:S03]  /*36490*/  IMAD.MOV.U32 R7, RZ, RZ, c[0x0][0x194] ;  /* 0x00006500ff077624 */ /* 0x000fc600078e00ff */
[----:B------:R-:W-:Y:S01]  /*364a0*/  BAR.SYNC.DEFER_BLOCKING 0x0 ;  /* 0x0000000000007b1d */ /* 0x000fe20000010000 */
[----:B------:R-:W-:Y:S01]  /*364b0*/  LEA R2, P4, R3, c[0x0][0x170], 0x1 ;  /* 0x00005c0003027a11 */ /* 0x000fe200078808ff */
[----:B------:R-:W-:-:S03]  /*364c0*/  IMAD R6, R7, 0x40, R3 ;  /* 0x0000004007067824 */ /* 0x000fc600078e0203 */
[----:B------:R-:W-:Y:S01]  /*364d0*/  LEA.HI.X.SX32 R3, R3, c[0x0][0x174], 0x1, P4 ;  /* 0x00005d0003037a11 */ /* 0x000fe200020f0eff */
[----:B------:R-:W3:Y:S01]  /*364e0*/  LDL.LU R14, [R1+0x11f8] ;  /* 0x0011f800010e7983 */ /* 0x000ee20000300800 */
[----:B------:R-:W-:Y:S02]  /*364f0*/  LEA R4, P1, R6, c[0x0][0x170], 0x1 ;  /* 0x00005c0006047a11 */ /* 0x000fe400078208ff */
[----:B----4-:R-:W-:Y:S01]  /*36500*/  ISETP.LT.AND P6, PT, R13, c[0x0][0x178], !P5 ;  /* 0x00005e000d007a0c */ /* 0x010fe20006fc1270 */
[----:B------:R-:W-:Y:S01]  /*36510*/  IMAD.WIDE R20, R26, 0x2, R2 ;  /* 0x000000021a147825 */ /* 0x000fe200078e0202 */
[----:B------:R-:W-:Y:S01]  /*36520*/  LEA.HI.X.SX32 R5, R6, c[0x0][0x174], 0x1, P1 ;  /* 0x00005d0006057a11 */ /* 0x000fe200008f0eff */
[----:B------:R-:W4:Y:S02]  /*36530*/  LDL.LU R15, [R1+0x80] ;  /* 0x00008000010f7983 */ /* 0x000f240000300800 */
[----:B------:R-:W-:Y:S02]  /*36540*/  IMAD R0, R7, 0x40, R6 ;  /* 0x0000004007007824 */ /* 0x000fe400078e0206 */
[----:B------:R-:W-:Y:S01]  /*36550*/  IMAD.WIDE R22, R26, 0x2, R4 ;  /* 0x000000021a167825 */ /* 0x000fe200078e0204 */
[----:B------:R-:W4:Y:S02]  /*36560*/  LDL.LU R9, [R1+0x70] ;  /* 0x0000700001097983 */ /* 0x000f240000300800 */
[----:B------:R-:W-:-:S02]  /*36570*/  LEA R6, P1, R0, c[0x0][0x170], 0x1 ;  /* 0x00005c0000067a11 */ /* 0x000fc400078208ff */
[----:B------:R0:W-:Y:S02]  /*36580*/  @P0 STG.E.U16 [R20.64], R28 ;  /* 0x0000001c14000986 */ /* 0x0001e4000c101506 */
[----:B0-----:R-:W-:Y:S01]  /*36590*/  IMAD R21, R7, 0x40, R0 ;  /* 0x0000004007157824 */ /* 0x001fe200078e0200 */
[----:B------:R-:W-:-:S04]  /*365a0*/  LEA.HI.X.SX32 R7, R0, c[0x0][0x174], 0x1, P1 ;  /* 0x00005d0000077a11 */ /* 0x000fc800008f0eff */
[----:B------:R-:W-:-:S04]  /*365b0*/  LEA R20, P0, R21, c[0x0][0x170], 0x1 ;  /* 0x00005c0015147a11 */ /* 0x000fc800078008ff */
[----:B------:R-:W-:Y:S01]  /*365c0*/  LEA.HI.X.SX32 R21, R21, c[0x0][0x174], 0x1, P0 ;  /* 0x00005d0015157a11 */ /* 0x000fe200000f0eff */
[----:B------:R-:W-:Y:S01]  /*365d0*/  IMAD.WIDE R24, R26, 0x2, R6 ;  /* 0x000000021a187825 */ /* 0x000fe200078e0206 */
[----:B--2---:R-:W-:Y:S02]  /*365e0*/  ISETP.LT.AND P4, PT, R11, c[0x0][0x178], !P5 ;  /* 0x00005e000b007a0c */ /* 0x004fe40006f81270 */
[----:B------:R-:W-:Y:S01]  /*365f0*/  ISETP.LT.AND P5, PT, R19, c[0x0][0x178], !P5 ;  /* 0x00005e0013007a0c */ /* 0x000fe20006fa1270 */
[----:B---3--:R0:W-:Y:S01]  /*36600*/  @P6 STG.E.U16 [R22.64], R8 ;  /* 0x0000000816006986 */ /* 0x0081e2000c101506 */
[----:B------:R-:W-:Y:S02]  /*36610*/  ISETP.LT.AND P6, PT, R18, c[0x0][0x178], !P3 ;  /* 0x00005e0012007a0c */ /* 0x000fe40005fc1270 */
[----:B------:R-:W-:Y:S02]  /*36620*/  PRMT R0, R8, 0x7632, R0 ;  /* 0x0000763208007816 */ /* 0x000fe40000000000 */
[----:B------:R-:W-:-:S02]  /*36630*/  ISETP.GE.AND P1, PT, R12, c[0x0][0x17c], PT ;  /* 0x00005f000c007a0c */ /* 0x000fc40003f26270 */
[----:B------:R-:W2:Y:S01]  /*36640*/  LDL.LU R12, [R1+0x40] ;  /* 0x00004000010c7983 */ /* 0x000ea20000300800 */
[----:B0-----:R-:W-:-:S03]  /*36650*/  IADD3 R22, R26, c[0x0][0x198], RZ ;  /* 0x000066001a167a10 */ /* 0x001fc60007ffe0ff */
[----:B------:R-:W3:Y:S01]  /*36660*/  LDL.LU R8, [R1+0x1378] ;  /* 0x0013780001087983 */ /* 0x000ee20000300800 */
[----:B------:R-:W-:Y:S01]  /*36670*/  IMAD.WIDE R26, R26, 0x2, R20 ;  /* 0x000000021a1a7825 */ /* 0x000fe200078e0214 */
[----:B------:R-:W-:-:S03]  /*36680*/  PRMT R23, R28, 0x7632, R23 ;  /* 0x000076321c177816 */ /* 0x000fc60000000017 */
[----:B------:R-:W-:Y:S01]  /*36690*/  IMAD.WIDE R28, R22, 0x2, R2 ;  /* 0x00000002161c7825 */ /* 0x000fe200078e0202 */
[----:B------:R-:W-:Y:S04]  /*366a0*/  @P4 STG.E.U16 [R24.64], R17 ;  /* 0x0000001118004986 */ /* 0x000fe8000c101506 */
[----:B------:R0:W-:Y:S04]  /*366b0*/  @P5 STG.E.U16 [R26.64], R16 ;  /* 0x000000101a005986 */ /* 0x0001e8000c101506 */
[----:B------:R1:W-:Y:S01]  /*366c0*/  @P6 STG.E.U16 [R28.64], R23 ;  /* 0x000000171c006986 */ /* 0x0003e2000c101506 */
[----:B0-----:R-:W-:-:S03]  /*366d0*/  PRMT R16, R17, 0x7632, R16 ;  /* 0x0000763211107816 */ /* 0x001fc60000000010 */
[----:B------:R-:W3:Y:S04]  /*366e0*/  LDL.LU R17, [R1+0x1374] ;  /* 0x0013740001117983 */ /* 0x000ee80000300800 */
[----:B-1----:R-:W3:Y:S01]  /*366f0*/  LDL.LU R29, [R1+0x11fc] ;  /* 0x0011fc00011d7983 */ /* 0x002ee20000300800 */
[----:B------:R-:W-:Y:S02]  /*36700*/  ISETP.LT.AND P0, PT, R13, c[0x0][0x178], !P3 ;  /* 0x00005e000d007a0c */ /* 0x000fe40005f01270 */
[----:B------:R-:W-:Y:S01]  /*36710*/  ISETP.LT.AND P4, PT, R11, c[0x0][0x178], !P3 ;  /* 0x00005e000b007a0c */ /* 0x000fe20005f81270 */
[----:B------:R-:W-:Y:S01]  /*36720*/  IMAD.WIDE R26, R22, 0x2, R4 ;  /* 0x00000002161a7825 */ /* 0x000fe200078e0204 */
[----:B------:R-:W-:Y:S02]  /*36730*/  ISETP.LT.AND P3, PT, R19, c[0x0][0x178], !P3 ;  /* 0x00005e0013007a0c */ /* 0x000fe40005f61270 */
[----:B------:R-:W-:Y:S01]  /*36740*/  ISETP.LT.AND P5, PT, R18, c[0x0][0x178], !P2 ;  /* 0x00005e0012007a0c */ /* 0x000fe200057a1270 */
[----:B------:R-:W-:Y:S01]  /*36750*/  IMAD.WIDE R24, R22, 0x2, R6 ;  /* 0x0000000216187825 */ /* 0x000fe200078e0206 */
[----:B------:R-:W-:-:S05]  /*36760*/  ISETP.LT.AND P6, PT, R13, c[0x0][0x178], !P2 ;  /* 0x00005e000d007a0c */ /* 0x000fca00057c1270 */
[----:B------:R0:W-:Y:S04]  /*36770*/  @P0 STG.E.U16 [R26.64], R0 ;  /* 0x000000001a000986 */ /* 0x0001e8000c101506 */
[----:B------:R1:W-:Y:S01]  /*36780*/  @P4 STG.E.U16 [R24.64], R16 ;  /* 0x0000001018004986 */ /* 0x0003e2000c101506 */
[----:B------:R-:W-:Y:S02]  /*36790*/  ISETP.LT.AND P4, PT, R11, c[0x0][0x178], !P2 ;  /* 0x00005e000b007a0c */ /* 0x000fe40005781270 */
[----:B------:R-:W-:Y:S02]  /*367a0*/  ISETP.LT.AND P2, PT, R19, c[0x0][0x178], !P2 ;  /* 0x00005e0013007a0c */ /* 0x000fe40005741270 */
[C---:B0-----:R-:W-:Y:S01]  /*367b0*/  IADD3 R0, R22.reuse, c[0x0][0x198], RZ ;  /* 0x0000660016007a10 */ /* 0x041fe20007ffe0ff */
[----:B------:R-:W-:Y:S01]  /*367c0*/  IMAD.WIDE R22, R22, 0x2, R20 ;  /* 0x0000000216167825 */ /* 0x000fe200078e0214 */
[----:B-1----:R-:W-:-:S03]  /*367d0*/  PRMT R16, R16, 0x7632, R16 ;  /* 0x0000763210107816 */ /* 0x002fc60000000010 */
[----:B------:R-:W-:-:S04]  /*367e0*/  IMAD.WIDE R24, R0, 0x2, R2 ;  /* 0x0000000200187825 */ /* 0x000fc800078e0202 */
[----:B------:R-:W-:Y:S01]  /*367f0*/  IMAD.WIDE R26, R0, 0x2, R4 ;  /* 0x00000002001a7825 */ /* 0x000fe200078e0204 */
[----:B------:R0:W-:Y:S01]  /*36800*/  @P3 STG.E.U16 [R22.64], R16 ;  /* 0x0000001016003986 */ /* 0x0001e2000c101506 */
[----:B------:R-:W-:-:S03]  /*36810*/  ISETP.LT.AND P3, PT, R13, c[0x0][0x178], !P1 ;  /* 0x00005e000d007a0c */ /* 0x000fc60004f61270 */
[----:B----4-:R-:W-:Y:S01]  /*36820*/  @P5 STG.E.U16 [R24.64], R15 ;  /* 0x0000000f18005986 */ /* 0x010fe2000c101506 */
[----:B------:R-:W-:-:S03]  /*36830*/  ISETP.LT.AND P5, PT, R18, c[0x0][0x178], !P1 ;  /* 0x00005e0012007a0c */ /* 0x000fc60004fa1270 */
[----:B------:R1:W-:Y:S01]  /*36840*/  @P6 STG.E.U16 [R26.64], R9 ;  /* 0x000000091a006986 */ /* 0x0003e2000c101506 */
[C---:B0-----:R-:W-:Y:S01]  /*36850*/  IMAD.WIDE R22, R0.reuse, 0x2, R6 ;  /* 0x0000000200167825 */ /* 0x041fe200078e0206 */
[----:B------:R-:W-:-:S03]  /*36860*/  IADD3 R16, R0, c[0x0][0x198], RZ ;  /* 0x0000660000107a10 */ /* 0x000fc60007ffe0ff */
[----:B-1----:R-:W-:Y:S01]  /*36870*/  IMAD.WIDE R26, R0, 0x2, R20 ;  /* 0x00000002001a7825 */ /* 0x002fe200078e0214 */
[----:B------:R-:W-:Y:S02]  /*36880*/  PRMT R28, R15, 0x7632, R28 ;  /* 0x000076320f1c7816 */ /* 0x000fe4000000001c */
[----:B------:R-:W-:Y:S01]  /*36890*/  PRMT R0, R9, 0x7632, R0 ;  /* 0x0000763209007816 */ /* 0x000fe20000000000 */
[----:B------:R-:W-:Y:S01]  /*368a0*/  IMAD.WIDE R24, R16, 0x2, R2 ;  /* 0x0000000210187825 */ /* 0x000fe200078e0202 */
[----:B------:R-:W-:Y:S02]  /*368b0*/  ISETP.GE.AND P0, PT, R14, c[0x0][0x17c], PT ;  /* 0x00005f000e007a0c */ /* 0x000fe40003f06270 */
[----:B------:R-:W4:Y:S04]  /*368c0*/  LDL.LU R14, [R1+0x1c0] ;  /* 0x0001c000010e7983 */ /* 0x000f280000300800 */
[----:B--2---:R0:W-:Y:S04]  /*368d0*/  @P4 STG.E.U16 [R22.64], R12 ;  /* 0x0000000c16004986 */ /* 0x0041e8000c101506 */
[----:B---3--:R1:W-:Y:S01]  /*368e0*/  @P2 STG.E.U16 [R26.64], R8 ;  /* 0x000000081a002986 */ /* 0x0083e2000c101506 */
[----:B------:R-:W-:-:S02]  /*368f0*/  ISETP.LT.AND P2, PT, R11, c[0x0][0x178], !P1 ;  /* 0x00005e000b007a0c */ /* 0x000fc40004f41270 */
[----:B------:R-:W-:Y:S01]  /*36900*/  ISETP.LT.AND P1, PT, R19, c[0x0][0x178], !P1 ;  /* 0x00005e0013007a0c */ /* 0x000fe20004f21270 */
[----:B0-----:R-:W-:Y:S01]  /*36910*/  IMAD.WIDE R22, R16, 0x2, R4 ;  /* 0x0000000210167825 */ /* 0x001fe200078e0204 */
[----:B------:R0:W-:Y:S04]  /*36920*/  @P5 STG.E.U16 [R24.64], R28 ;  /* 0x0000001c18005986 */ /* 0x0001e8000c101506 */
[----:B------:R2:W-:Y:S01]  /*36930*/  @P3 STG.E.U16 [R22.64], R0 ;  /* 0x0000000016003986 */ /* 0x0005e2000c101506 */
[----:B-1----:R-:W-:Y:S01]  /*36940*/  PRMT R8, R8, 0x7632, R8 ;  /* 0x0000763208087816 */ /* 0x002fe20000000008 */
[----:B0-----:R-:W-:-:S04]  /*36950*/  IMAD.WIDE R24, R16, 0x2, R20 ;  /* 0x0000000210187825 */ /* 0x001fc800078e0214 */
[----:B--2---:R-:W-:Y:S01]  /*36960*/  IMAD.WIDE R22, R16, 0x2, R6 ;  /* 0x0000000210167825 */ /* 0x004fe200078e0206 */
[----:B------:R-:W-:Y:S02]  /*36970*/  PRMT R17, R12, 0x7632, R17 ;  /* 0x000076320c117816 */ /* 0x000fe40000000011 */
[----:B------:R-:W-:Y:S02]  /*36980*/  ISETP.GE.AND P6, PT, R29, c[0x0][0x17c], PT ;  /* 0x00005f001d007a0c */ /* 0x000fe40003fc6270 */
[----:B------:R-:W2:Y:S04]  /*36990*/  LDL.LU R29, [R1+0x1200] ;  /* 0x00120000011d7983 */ /* 0x000ea80000300800 */
[----:B------:R-:W3:Y:S04]  /*369a0*/  LDL.LU R9, [R1+0x1204] ;  /* 0x0012040001097983 */ /* 0x000ee80000300800 */
[----:B------:R-:W3:Y:S04]  /*369b0*/  LDL.LU R15, [R1+0x10] ;  /* 0x00001000010f7983 */ /* 0x000ee80000300800 */
[----:B------:R-:W3:Y:S04]  /*369c0*/  LDL.LU R12, [R1+0x1370] ;  /* 0x00137000010c7983 */ /* 0x000ee80000300800 */
[----:B------:R0:W-:Y:S04]  /*369d0*/  @P2 STG.E.U16 [R22.64], R17 ;  /* 0x0000001116002986 */ /* 0x0001e8000c101506 */
[----:B------:R1:W-:Y:S04]  /*369e0*/  @P1 STG.E.U16 [R24.64], R8 ;  /* 0x0000000818001986 */ /* 0x0003e8000c101506 */
[----:B0-----:R-:W3:Y:S04]  /*369f0*/  LDL.LU R17, [R1+0x136c] ;  /* 0x00136c0001117983 */ /* 0x001ee80000300800 */
[----:B-1----:R-:W3:Y:S01]  /*36a00*/  LDL.LU R25, [R1+0x90] ;  /* 0x0000900001197983 */ /* 0x002ee20000300800 */
[----:B------:R-:W-:-:S02]  /*36a10*/  ISETP.LT.AND P4, PT, R18, c[0x0][0x178], !P0 ;  /* 0x00005e0012007a0c */ /* 0x000fc40004781270 */
[----:B------:R-:W-:Y:S02]  /*36a20*/  ISETP.LT.AND P3, PT, R13, c[0x0][0x178], !P0 ;  /* 0x00005e000d007a0c */ /* 0x000fe40004761270 */
[----:B------:R-:W-:-:S05]  /*36a30*/  IADD3 R0, R16, c[0x0][0x198], RZ ;  /* 0x0000660010007a10 */ /* 0x000fca0007ffe0ff */
[----:B------:R-:W-:Y:S01]  /*36a40*/  IMAD.WIDE R26, R0, 0x2, R2 ;  /* 0x00000002001a7825 */ /* 0x000fe200078e0202 */
[----:B------:R-:W-:-:S04]  /*36a50*/  ISETP.LT.AND P2, PT, R13, c[0x0][0x178], !P6 ;  /* 0x00005e000d007a0c */ /* 0x000fc80007741270 */
[----:B----4-:R0:W-:Y:S01]  /*36a60*/  @P4 STG.E.U16 [R26.64], R14 ;  /* 0x0000000e1a004986 */ /* 0x0101e2000c101506 */
[----:B--2---:R-:W-:Y:S01]  /*36a70*/  ISETP.GE.AND P5, PT, R29, c[0x0][0x17c], PT ;  /* 0x00005f001d007a0c */ /* 0x004fe20003fa6270 */
[----:B------:R-:W-:Y:S01]  /*36a80*/  IMAD.WIDE R28, R0, 0x2, R4 ;  /* 0x00000002001c7825 */ /* 0x000fe200078e0204 */
[----:B---3--:R-:W-:-:S04]  /*36a90*/  PRMT R17, R14, 0x7632, R17 ;  /* 0x000076320e117816 */ /* 0x008fc80000000011 */
[----:B------:R1:W-:Y:S01]  /*36aa0*/  @P3 STG.E.U16 [R28.64], R25 ;  /* 0x000000191c003986 */ /* 0x0003e2000c101506 */
[----:B------:R-:W-:-:S03]  /*36ab0*/  ISETP.GE.AND P3, PT, R9, c[0x0][0x17c], PT ;  /* 0x00005f0009007a0c */ /* 0x000fc60003f66270 */
[----:B------:R-:W2:Y:S04]  /*36ac0*/  LDL.LU R9, [R1+0x1d0] ;  /* 0x0001d00001097983 */ /* 0x000ea80000300800 */
[----:B------:R-:W3:Y:S04]  /*36ad0*/  LDL.LU R13, [R1+0x1b0] ;  /* 0x0001b000010d7983 */ /* 0x000ee80000300800 */
[----:B0-----:R-:W4:Y:S01]  /*36ae0*/  LDL.LU R14, [R1+0x1208] ;  /* 0x00120800010e7983 */ /* 0x001f220000300800 */
[----:B------:R-:W-:Y:S02]  /*36af0*/  ISETP.LT.AND P4, PT, R11, c[0x0][0x178], !P0 ;  /* 0x00005e000b007a0c */ /* 0x000fe40004781270 */
[----:B------:R-:W-:-:S02]  /*36b00*/  ISETP.LT.AND P0, PT, R19, c[0x0][0x178], !P0 ;  /* 0x00005e0013007a0c */ /* 0x000fc40004701270 */
[----:B------:R-:W-:Y:S02]  /*36b10*/  ISETP.LT.AND P1, PT, R18, c[0x0][0x178], !P6 ;  /* 0x00005e0012007a0c */ /* 0x000fe40007721270 */
[C---:B------:R-:W-:Y:S01]  /*36b20*/  IADD3 R8, R0.reuse, c[0x0][0x198], RZ ;  /* 0x0000660000087a10 */ /* 0x040fe20007ffe0ff */
[----:B------:R-:W-:Y:S01]  /*36b30*/  IMAD.WIDE R22, R0, 0x2, R6 ;  /* 0x0000000200167825 */ /* 0x000fe200078e0206 */
[----:B------:R-:W-:-:S03]  /*36b40*/  PRMT R16, R25, 0x7632, R16 ;  /* 0x0000763219107816 */ /* 0x000fc60000000010 */
[----:B-1----:R-:W-:-:S04]  /*36b50*/  IMAD.WIDE R24, R0, 0x2, R20 ;  /* 0x0000000200187825 */ /* 0x002fc800078e0214 */
[C---:B------:R-:W-:Y:S01]  /*36b60*/  IMAD.WIDE R26, R8.reuse, 0x2, R2 ;  /* 0x00000002081a7825 */ /* 0x040fe200078e0202 */
[----:B------:R-:W-:Y:S03]  /*36b70*/  @P4 STG.E.U16 [R22.64], R15 ;  /* 0x0000000f16004986 */ /* 0x000fe6000c101506 */
[----:B------:R-:W-:Y:S01]  /*36b80*/  IMAD.WIDE R28, R8, 0x2, R4 ;  /* 0x00000002081c7825 */ /* 0x000fe200078e0204 */
[----:B------:R-:W-:Y:S04]  /*36b90*/  @P0 STG.E.U16 [R24.64], R12 ;  /* 0x0000000c18000986 */ /* 0x000fe8000c101506 */
[----:B------:R0:W-:Y:S04]  /*36ba0*/  @P1 STG.E.U16 [R26.64], R17 ;  /* 0x000000111a001986 */ /* 0x0001e8000c101506 */
[----:B------:R1:W-:Y:S04]  /*36bb0*/  @P2 STG.E.U16 [R28.64], R16 ;  /* 0x000000101c002986 */ /* 0x0003e8000c101506 */
[----:B0-----:R-:W3:Y:S04]  /*36bc0*/  LDL.LU R17, [R1+0x50] ;  /* 0x0000500001117983 */ /* 0x001ee80000300800 */
[----:B-1----:R-:W3:Y:S01]  /*36bd0*/  LDL R29, [R1+0xfd0] ;  /* 0x000fd000011d7983 */ /* 0x002ee20000100800 */
[----:B------:R-:W-:-:S02]  /*36be0*/  ISETP.LT.AND P4, PT, R11, c[0x0][0x178], !P6 ;  /* 0x00005e000b007a0c */ /* 0x000fc40007781270 */
[----:B------:R-:W-:Y:S02]  /*36bf0*/  ISETP.LT.AND P6, PT, R19, c[0x0][0x178], !P6 ;  /* 0x00005e0013007a0c */ /* 0x000fe400077c1270 */
[----:B------:R-:W-:Y:S01]  /*36c00*/  PRMT R12, R15, 0x7632, R12 ;  /* 0x000076320f0c7816 */ /* 0x000fe2000000000c */
[----:B------:R-:W-:-:S03]  /*36c10*/  IMAD.WIDE R22, R8, 0x2, R6 ;  /* 0x0000000208167825 */ /* 0x000fc600078e0206 */
[----:B------:R-:W-:Y:S01]  /*36c20*/  PRMT R16, R12, 0x7632, R16 ;  /* 0x000076320c107816 */ /* 0x000fe20000000010 */
[----:B------:R-:W-:-:S04]  /*36c30*/  IMAD.WIDE R24, R8, 0x2, R20 ;  /* 0x0000000208187825 */ /* 0x000fc800078e0214 */
[----:B------:R-:W-:Y:S04]  /*36c40*/  @P4 STG.E.U16 [R22.64], R12 ;  /* 0x0000000c16004986 */ /* 0x000fe8000c101506 */
[----:B------:R0:W-:Y:S04]  /*36c50*/  @P6 STG.E.U16 [R24.64], R16 ;  /* 0x0000001018006986 */ /* 0x0001e8000c101506 */
[----:B0-----:R-:W3:Y:S04]  /*36c60*/  LDL.LU R16, [R1+0x120c] ;  /* 0x00120c0001107983 */ /* 0x001ee80000300800 */
[----:B------:R-:W3:Y:S01]  /*36c70*/  LDL.LU R15, [R1+0x1210] ;  /* 0x00121000010f7983 */ /* 0x000ee20000300800 */
[----:B----4-:R-:W-:-:S03]  /*36c80*/  ISETP.GE.AND P2, PT, R14, c[0x0][0x17c], PT ;  /* 0x00005f000e007a0c */ /* 0x010fc60003f46270 */
[----:B------:R-:W4:Y:S01]  /*36c90*/  LDL.LU R14, [R1+0x64] ;  /* 0x00006400010e7983 */ /* 0x000f220000300800 */
[----:B------:R-:W-:Y:S02]  /*36ca0*/  ISETP.LT.AND P0, PT, R18, c[0x0][0x178], !P5 ;  /* 0x00005e0012007a0c */ /* 0x000fe40006f01270 */
[----:B------:R-:W-:Y:S02]  /*36cb0*/  IADD3 R0, R8, c[0x0][0x198], RZ ;  /* 0x0000660008007a10 */ /* 0x000fe40007ffe0ff */
[----:B------:R-:W-:-:S03]  /*36cc0*/  ISETP.LT.AND P4, PT, R11, c[0x0][0x178], !P5 ;  /* 0x00005e000b007a0c */ /* 0x000fc60006f81270 */
[----:B------:R-:W-:Y:S01]  /*36cd0*/  IMAD.WIDE R22, R0, 0x2, R2 ;  /* 0x0000000200167825 */ /* 0x000fe200078e0202 */
[----:B------:R-:W-:-:S03]  /*36ce0*/  ISETP.LT.AND P6, PT, R18, c[0x0][0x178], !P3 ;  /* 0x00005e0012007a0c */ /* 0x000fc60005fc1270 */
[C---:B------:R-:W-:Y:S02]  /*36cf0*/  IMAD.WIDE R26, R0.reuse, 0x2, R4 ;  /* 0x00000002001a7825 */ /* 0x040fe400078e0204 */
[----:B--2---:R0:W-:Y:S01]  /*36d00*/  @P0 STG.E.U16 [R22.64], R9 ;  /* 0x0000000916000986 */ /* 0x0041e2000c101506 */
[C---:B------:R-:W-:Y:S01]  /*36d10*/  IADD3 R8, R0.reuse, c[0x0][0x198], RZ ;  /* 0x0000660000087a10 */ /* 0x040fe20007ffe0ff */
[----:B------:R-:W-:Y:S01]  /*36d20*/  IMAD.WIDE R24, R0, 0x2, R20 ;  /* 0x0000000200187825 */ /* 0x000fe200078e0214 */
[----:B------:R-:W-:-:S03]  /*36d30*/  PRMT R12, R9, 0x7632, R12 ;  /* 0x00007632090c7816 */ /* 0x000fc6000000000c */
[----:B0-----:R-:W-:Y:S01]  /*36d40*/  IMAD.WIDE R22, R0, 0x2, R6 ;  /* 0x0000000200167825 */ /* 0x001fe200078e0206 */
[----:B---3--:R-:W-:Y:S01]  /*36d50*/  ISETP.LT.AND P1, PT, R29, c[0x0][0x178], !P5 ;  /* 0x00005e001d007a0c */ /* 0x008fe20006f21270 */
[----:B------:R-:W2:Y:S01]  /*36d60*/  LDL.LU R9, [R1+0x34] ;  /* 0x0000340001097983 */ /* 0x000ea20000300800 */
[----:B------:R-:W-:Y:S02]  /*36d70*/  ISETP.LT.AND P5, PT, R19, c[0x0][0x178], !P5 ;  /* 0x00005e0013007a0c */ /* 0x000fe40006fa1270 */
[----:B------:R-:W-:Y:S02]  /*36d80*/  ISETP.LT.AND P0, PT, R29, c[0x0][0x178], !P3 ;  /* 0x00005e001d007a0c */ /* 0x000fe40005f01270 */
[----:B------:R-:W-:-:S07]  /*36d90*/  PRMT R0, R13, 0x7632, R0 ;  /* 0x000076320d007816 */ /* 0x000fce0000000000 */
[----:B------:R0:W-:Y:S04]  /*36da0*/  @P1 STG.E.U16 [R26.64], R13 ;  /* 0x0000000d1a001986 */ /* 0x0001e8000c101506 */
[----:B------:R1:W-:Y:S01]  /*36db0*/  @P4 STG.E.U16 [R22.64], R17 ;  /* 0x0000001116004986 */ /* 0x0003e2000c101506 */
[----:B------:R-:W-:-:S03]  /*36dc0*/  ISETP.LT.AND P4, PT, R11, c[0x0][0x178], !P3 ;  /* 0x00005e000b007a0c */ /* 0x000fc60005f81270 */
[----:B------:R3:W-:Y:S01]  /*36dd0*/  @P5 STG.E.U16 [R24.64], R10 ;  /* 0x0000000a18005986 */ /* 0x0007e2000c101506 */
[----:B0-----:R-:W-:Y:S01]  /*36de0*/  IMAD.WIDE R26, R8, 0x2, R2 ;  /* 0x00000002081a7825 */ /* 0x001fe200078e0202 */
[----:B------:R-:W-:Y:S02]  /*36df0*/  ISETP.LT.AND P3, PT, R19, c[0x0][0x178], !P3 ;  /* 0x00005e0013007a0c */ /* 0x000fe40005f61270 */
[----:B------:R-:W-:Y:S01]  /*36e00*/  ISETP.LT.AND P5, PT, R18, c[0x0][0x178], !P2 ;  /* 0x00005e0012007a0c */ /* 0x000fe200057a1270 */
[C---:B-1----:R-:W-:Y:S01]  /*36e10*/  IMAD.WIDE R22, R8.reuse, 0x2, R6 ;  /* 0x0000000208167825 */ /* 0x042fe200078e0206 */
[----:B------:R0:W-:Y:S03]  /*36e20*/  @P6 STG.E.U16 [R26.64], R12 ;  /* 0x0000000c1a006986 */ /* 0x0001e6000c101506 */
[----:B---3--:R-:W-:-:S05]  /*36e30*/  IMAD.WIDE R24, R8, 0x2, R4 ;  /* 0x0000000208187825 */ /* 0x008fca00078e0204 */
[----:B------:R1:W-:Y:S01]  /*36e40*/  @P0 STG.E.U16 [R24.64], R0 ;  /* 0x0000000018000986 */ /* 0x0003e2000c101506 */
[----:B0-----:R-:W-:Y:S02]  /*36e50*/  PRMT R12, R17, 0x7632, R12 ;  /* 0x00007632110c7816 */ /* 0x001fe4000000000c */
[----:B------:R-:W-:Y:S02]  /*36e60*/  ISETP.GE.AND P1, PT, R16, c[0x0][0x17c], PT ;  /* 0x00005f0010007a0c */ /* 0x000fe40003f26270 */
[----:B------:R-:W3:Y:S01]  /*36e70*/  LDL.LU R16, [R1+0x24] ;  /* 0x0000240001107983 */ /* 0x000ee20000300800 */
[----:B-1----:R-:W-:-:S03]  /*36e80*/  IADD3 R0, R8, c[0x0][0x198], RZ ;  /* 0x0000660008007a10 */ /* 0x002fc60007ffe0ff */
[----:B------:R0:W-:Y:S02]  /*36e90*/  @P4 STG.E.U16 [R22.64], R12 ;  /* 0x0000000c16004986 */ /* 0x0001e4000c101506 */
[----:B------:R-:W-:Y:S02]  /*36ea0*/  IMAD.WIDE R24, R0, 0x2, R2 ;  /* 0x0000000200187825 */ /* 0x000fe400078e0202 */
[----:B------:R-:W3:Y:S01]  /*36eb0*/  LDL.LU R13, [R1+0x1368] ;  /* 0x00136800010d7983 */ /* 0x000ee20000300800 */
[----:B------:R-:W-:-:S03]  /*36ec0*/  ISETP.GE.AND P0, PT, R15, c[0x0][0x17c], PT ;  /* 0x00005f000f007a0c */ /* 0x000fc60003f06270 */
[----:B------:R-:W3:Y:S01]  /*36ed0*/  LDL.LU R17, [R1+0x1364] ;  /* 0x0013640001117983 */ /* 0x000ee20000300800 */
[----:B0-----:R-:W-:Y:S01]  /*36ee0*/  PRMT R12, R10, 0x7632, R12 ;  /* 0x000076320a0c7816 */ /* 0x001fe2000000000c */
[----:B------:R-:W-:Y:S02]  /*36ef0*/  IMAD.WIDE R22, R8, 0x2, R20 ;  /* 0x0000000208167825 */ /* 0x000fe400078e0214 */
[----:B------:R-:W3:Y:S04]  /*36f00*/  LDL.LU R10, [R1+0x84] ;  /* 0x00008400010a7983 */ /* 0x000ee80000300800 */
[----:B------:R-:W-:Y:S04]  /*36f10*/  @P3 STG.E.U16 [R22.64], R12 ;  /* 0x0000000c16003986 */ /* 0x000fe8000c101506 */
[----:B------:R-:W3:Y:S04]  /*36f20*/  LDL.LU R15, [R1+0x74] ;  /* 0x00007400010f7983 */ /* 0x000ee80000300800 */
[----:B----4-:R0:W-:Y:S04]  /*36f30*/  @P5 STG.E.U16 [R24.64], R14 ;  /* 0x0000000e18005986 */ /* 0x0101e8000c101506 */
[----:B0-----:R-:W4:Y:S01]  /*36f40*/  LDL.LU R25, [R1+0x1214] ;  /* 0x0012140001197983 */ /* 0x001f220000300800 */
[----:B------:R-:W-:-:S02]  /*36f50*/  ISETP.LT.AND P6, PT, R29, c[0x0][0x178], !P2 ;  /* 0x00005e001d007a0c */ /* 0x000fc400057c1270 */
[----:B------:R-:W-:Y:S02]  /*36f60*/  ISETP.LT.AND P4, PT, R11, c[0x0][0x178], !P2 ;  /* 0x00005e000b007a0c */ /* 0x000fe40005781270 */
[----:B------:R-:W-:Y:S01]  /*36f70*/  ISETP.LT.AND P2, PT, R19, c[0x0][0x178], !P2 ;  /* 0x00005e0013007a0c */ /* 0x000fe20005741270 */
[----:B------:R-:W-:Y:S01]  /*36f80*/  IMAD.WIDE R26, R0, 0x2, R4 ;  /* 0x00000002001a7825 */ /* 0x000fe200078e0204 */
[----:B------:R-:W-:Y:S02]  /*36f90*/  ISETP.LT.AND P5, PT, R18, c[0x0][0x178], !P1 ;  /* 0x00005e0012007a0c */ /* 0x000fe40004fa1270 */
[----:B------:R-:W-:Y:S01]  /*36fa0*/  ISETP.LT.AND P3, PT, R29, c[0x0][0x178], !P1 ;  /* 0x00005e001d007a0c */ /* 0x000fe20004f61270 */
[C---:B------:R-:W-:Y:S01]  /*36fb0*/  IMAD.WIDE R22, R0.reuse, 0x2, R6 ;  /* 0x0000000200167825 */ /* 0x040fe200078e0206 */
[----:B------:R-:W-:Y:S02]  /*36fc0*/  IADD3 R8, R0, c[0x0][0x198], RZ ;  /* 0x0000660000087a10 */ /* 0x000fe40007ffe0ff */
[----:B------:R-:W-:-:S02]  /*36fd0*/  PRMT R12, R14, 0x7632, R12 ;  /* 0x000076320e0c7816 */ /* 0x000fc4000000000c */
[----:B------:R-:W4:Y:S04]  /*36fe0*/  LDL.LU R14, [R1+0x1360] ;  /* 0x00136000010e7983 */ /* 0x000f280000300800 */
[----:B--2---:R0:W-:Y:S02]  /*36ff0*/  @P6 STG.E.U16 [R26.64], R9 ;  /* 0x000000091a006986 */ /* 0x0041e4000c101506 */
[----:B0-----:R-:W-:Y:S01]  /*37000*/  IMAD.WIDE R26, R0, 0x2, R20 ;  /* 0x00000002001a7825 */ /* 0x001fe200078e0214 */
[----:B------:R-:W-:Y:S01]  /*37010*/  PRMT R0, R9, 0x7632, R0 ;  /* 0x0000763209007816 */ /* 0x000fe20000000000 */
[----:B---3--:R0:W-:Y:S01]  /*37020*/  @P4 STG.E.U16 [R22.64], R16 ;  /* 0x0000001016004986 */ /* 0x0081e2000c101506 */
[----:B------:R-:W-:Y:S01]  /*37030*/  PRMT R28, R16, 0x7632, R28 ;  /* 0x00007632101c7816 */ /* 0x000fe2000000001c */
[----:B0-----:R-:W-:-:S02]  /*37040*/  IMAD.WIDE R22, R8, 0x2, R4 ;  /* 0x0000000208167825 */ /* 0x001fc400078e0204 */
[----:B------:R0:W-:Y:S04]  /*37050*/  @P2 STG.E.U16 [R26.64], R17 ;  /* 0x000000111a002986 */ /* 0x0001e8000c101506 */
[----:B0-----:R-:W2:Y:S04]  /*37060*/  LDL.LU R27, [R1+0x1218] ;  /* 0x00121800011b7983 */ /* 0x001ea80000300800 */
[----:B------:R-:W3:Y:S01]  /*37070*/  LDL.LU R9, [R1+0x135c] ;  /* 0x00135c0001097983 */ /* 0x000ee20000300800 */
[----:B----4-:R-:W-:Y:S01]  /*37080*/  ISETP.GE.AND P6, PT, R25, c[0x0][0x17c], PT ;  /* 0x00005f0019007a0c */ /* 0x010fe20003fc6270 */
[----:B------:R-:W-:-:S05]  /*37090*/  IMAD.WIDE R24, R8, 0x2, R2 ;  /* 0x0000000208187825 */ /* 0x000fca00078e0202 */
[----:B------:R0:W-:Y:S04]  /*370a0*/  @P5 STG.E.U16 [R24.64], R12 ;  /* 0x0000000c18005986 */ /* 0x0001e8000c101506 */
[----:B------:R1:W-:Y:S01]  /*370b0*/  @P3 STG.E.U16 [R22.64], R0 ;  /* 0x0000000016003986 */ /* 0x0003e2000c101506 */
[----:B0-----:R-:W-:Y:S01]  /*370c0*/  PRMT R12, R17, 0x7632, R12 ;  /* 0x00007632110c7816 */ /* 0x001fe2000000000c */
[C---:B------:R-:W-:Y:S01]  /*370d0*/  IMAD.WIDE R16, R8.reuse, 0x2, R6 ;  /* 0x0000000208107825 */ /* 0x040fe200078e0206 */
[----:B-1----:R-:W-:-:S03]  /*370e0*/  IADD3 R0, R8, c[0x0][0x198], RZ ;  /* 0x0000660008007a10 */ /* 0x002fc60007ffe0ff */
[----:B------:R-:W-:Y:S02]  /*370f0*/  IMAD.WIDE R22, R8, 0x2, R20 ;  /* 0x0000000208167825 */ /* 0x000fe400078e0214 */
[----:B------:R-:W4:Y:S01]  /*37100*/  LDL.LU R8, [R1+0x121c] ;  /* 0x00121c0001087983 */ /* 0x000f220000300800 */
[----:B------:R-:W-:Y:S02]  /*37110*/  ISETP.LT.AND P2, PT, R11, c[0x0][0x178], !P1 ;  /* 0x00005e000b007a0c */ /* 0x000fe40004f41270 */
[----:B------:R-:W-:Y:S02]  /*37120*/  ISETP.LT.AND P1, PT, R19, c[0x0][0x178], !P1 ;  /* 0x00005e0013007a0c */ /* 0x000fe40004f21270 */
[----:B------:R-:W-:Y:S02]  /*37130*/  ISETP.LT.AND P4, PT, R18, c[0x0][0x178], !P0 ;  /* 0x00005e0012007a0c */ /* 0x000fe40004781270 */
[----:B------:R-:W-:Y:S01]  /*37140*/  ISETP.LT.AND P3, PT, R29, c[0x0][0x178], !P0 ;  /* 0x00005e001d007a0c */ /* 0x000fe20004761270 */
[----:B------:R-:W-:-:S06]  /*37150*/  IMAD.WIDE R24, R0, 0x2, R2 ;  /* 0x0000000200187825 */ /* 0x000fcc00078e0202 */
[----:B------:R0:W-:Y:S04]  /*37160*/  @P2 STG.E.U16 [R16.64], R28 ;  /* 0x0000001c10002986 */ /* 0x0001e8000c101506 */
[----:B------:R1:W-:Y:S01]  /*37170*/  @P1 STG.E.U16 [R22.64], R12 ;  /* 0x0000000c16001986 */ /* 0x0003e2000c101506 */
[----:B------:R-:W-:-:S03]  /*37180*/  ISETP.LT.AND P1, PT, R18, c[0x0][0x178], !P6 ;  /* 0x00005e0012007a0c */ /* 0x000fc60007721270 */
[----:B------:R1:W-:Y:S04]  /*37190*/  @P4 STG.E.U16 [R24.64], R10 ;  /* 0x0000000a18004986 */ /* 0x0003e8000c101506 */
[----:B------:R-:W3:Y:S01]  /*371a0*/  LDL.LU R18, [R1+0x1358] ;  /* 0x0013580001127983 */ /* 0x000ee20000300800 */
[----:B0-----:R-:W-:Y:S01]  /*371b0*/  PRMT R28, R10, 0x7632, R28 ;  /* 0x000076320a1c7816 */ /* 0x001fe2000000001c */
[----:B------:R-:W-:Y:S01]  /*371c0*/  IMAD.WIDE R16, R0, 0x2, R6 ;  /* 0x0000000200107825 */ /* 0x000fe200078e0206 */
[----:B-1----:R-:W-:-:S03]  /*371d0*/  PRMT R12, R15, 0x7632, R12 ;  /* 0x000076320f0c7816 */ /* 0x002fc6000000000c */
[C---:B------:R-:W-:Y:S01]  /*371e0*/  IMAD.WIDE R22, R0.reuse, 0x2, R20 ;  /* 0x0000000200167825 */ /* 0x040fe200078e0214 */
[----:B------:R-:W3:Y:S01]  /*371f0*/  LDL.LU R10, [R1+0x1c4] ;  /* 0x0001c400010a7983 */ /* 0x000ee20000300800 */
[----:B--2---:R-:W-:Y:S02]  /*37200*/  ISETP.GE.AND P5, PT, R27, c[0x0][0x17c], PT ;  /* 0x00005f001b007a0c */ /* 0x004fe40003fa6270 */
[----:B------:R-:W-:-:S05]  /*37210*/  IMAD.WIDE R26, R0, 0x2, R4 ;  /* 0x00000002001a7825 */ /* 0x000fca00078e0204 */
[----:B------:R0:W-:Y:S04]  /*37220*/  @P3 STG.E.U16 [R26.64], R15 ;  /* 0x0000000f1a003986 */ /* 0x0001e8000c101506 */
[----:B0-----:R-:W2:Y:S01]  /*37230*/  LDL.LU R15, [R1+0x1220] ;  /* 0x00122000010f7983 */ /* 0x001ea20000300800 */
[----:B----4-:R-:W-:Y:S02]  /*37240*/  ISETP.GE.AND P3, PT, R8, c[0x0][0x17c], PT ;  /* 0x00005f0008007a0c */ /* 0x010fe40003f66270 */
[----:B------:R-:W-:Y:S02]  /*37250*/  IADD3 R8, R0, c[0x0][0x198], RZ ;  /* 0x0000660000087a10 */ /* 0x000fe40007ffe0ff */
[----:B------:R-:W4:Y:S01]  /*37260*/  LDL.LU R0, [R1+0x44] ;  /* 0x0000440001007983 */ /* 0x000f220000300800 */
[----:B------:R-:W-:-:S02]  /*37270*/  ISETP.LT.AND P4, PT, R11, c[0x0][0x178], !P0 ;  /* 0x00005e000b007a0c */ /* 0x000fc40004781270 */
[----:B------:R-:W-:Y:S02]  /*37280*/  ISETP.LT.AND P0, PT, R19, c[0x0][0x178], !P0 ;  /* 0x00005e0013007a0c */ /* 0x000fe40004701270 */
[----:B------:R-:W-:Y:S01]  /*37290*/  ISETP.LT.AND P2, PT, R29, c[0x0][0x178], !P6 ;  /* 0x00005e001d007a0c */ /* 0x000fe20007741270 */
[----:B------:R-:W-:-:S04]  /*372a0*/  IMAD.WIDE R24, R8, 0x2, R2 ;  /* 0x0000000208187825 */ /* 0x000fc800078e0202 */
[----:B------:R-:W-:-:S04]  /*372b0*/  IMAD.WIDE R26, R8, 0x2, R4 ;  /* 0x00000002081a7825 */ /* 0x000fc800078e0204 */
[----:B----4-:R0:W-:Y:S04]  /*372c0*/  @P4 STG.E.U16 [R16.64], R0 ;  /* 0x0000000010004986 */ /* 0x0101e8000c101506 */
[----:B---3--:R-:W-:Y:S04]  /*372d0*/  @P0 STG.E.U16 [R22.64], R9 ;  /* 0x0000000916000986 */ /* 0x008fe8000c101506 */
[----:B------:R1:W-:Y:S04]  /*372e0*/  @P1 STG.E.U16 [R24.64], R28 ;  /* 0x0000001c18001986 */ /* 0x0003e8000c101506 */
[----:B0-----:R-:W3:Y:S04]  /*372f0*/  LDL.LU R17, [R1+0x14] ;  /* 0x0000140001117983 */ /* 0x001ee80000300800 */
[----:B------:R0:W-:Y:S04]  /*37300*/  @P2 STG.E.U16 [R26.64], R12 ;  /* 0x0000000c1a002986 */ /* 0x0001e8000c101506 */
[----:B-1----:R-:W4:Y:S04]  /*37310*/  LDL.LU R25, [R1+0x94] ;  /* 0x0000940001197983 */ /* 0x002f280000300800 */
[----:B0-----:R-:W4:Y:S04]  /*37320*/  LDL R27, [R1+0x7d4] ;  /* 0x0007d400011b7983 */ /* 0x001f280000100800 */
[----:B------:R-:W4:Y:S01]  /*37330*/  LDL.LU R28, [R1+0x1224] ;  /* 0x00122400011c7983 */ /* 0x000f220000300800 */
[----:B------:R-:W-:-:S02]  /*37340*/  ISETP.LT.AND P4, PT, R11, c[0x0][0x178], !P6 ;  /* 0x00005e000b007a0c */ /* 0x000fc40007781270 */
[----:B------:R-:W-:Y:S02]  /*37350*/  ISETP.LT.AND P6, PT, R19, c[0x0][0x178], !P6 ;  /* 0x00005e0013007a0c */ /* 0x000fe400077c1270 */
[----:B------:R-:W-:Y:S02]  /*37360*/  PRMT R12, R0, 0x7632, R12 ;  /* 0x00007632000c7816 */ /* 0x000fe4000000000c */
[----:B------:R-:W-:Y:S02]  /*37370*/  IADD3 R0, R8, c[0x0][0x198], RZ ;  /* 0x0000660008007a10 */ /* 0x000fe40007ffe0ff */
[----:B------:R-:W-:Y:S02]  /*37380*/  PRMT R24, R9, 0x7632, R24 ;  /* 0x0000763209187816 */ /* 0x000fe40000000018 */
[----:B------:R-:W-:Y:S01]  /*37390*/  ISETP.LT.AND P1, PT, R29, c[0x0][0x178], !P5 ;  /* 0x00005e001d007a0c */ /* 0x000fe20006f21270 */
[----:B------:R-:W-:Y:S01]  /*373a0*/  IMAD.WIDE R22, R0, 0x2, R4 ;  /* 0x0000000200167825 */ /* 0x000fe200078e0204 */
[----:B--2---:R-:W-:-:S02]  /*373b0*/  ISETP.GE.AND P2, PT, R15, c[0x0][0x17c], PT ;  /* 0x00005f000f007a0c */ /* 0x004fc40003f46270 */
[----:B------:R-:W2:Y:S01]  /*373c0*/  LDL.LU R15, [R1+0x1d4] ;  /* 0x0001d400010f7983 */ /* 0x000ea20000300800 */
[----:B---3--:R-:W-:Y:S02]  /*373d0*/  IMAD.MOV.U32 R26, RZ, RZ, R17 ;  /* 0x000000ffff1a7224 */ /* 0x008fe400078e0011 */
[----:B------:R-:W-:-:S04]  /*373e0*/  IMAD.WIDE R16, R8, 0x2, R6 ;  /* 0x0000000208107825 */ /* 0x000fc800078e0206 */
[----:B------:R-:W-:Y:S01]  /*373f0*/  IMAD.WIDE R8, R8, 0x2, R20 ;  /* 0x0000000208087825 */ /* 0x000fe200078e0214 */
[----:B------:R0:W-:Y:S01]  /*37400*/  @P4 STG.E.U16 [R16.64], R12 ;  /* 0x0000000c10004986 */ /* 0x0001e2000c101506 */
[----:B------:R-:W-:Y:S02]  /*37410*/  ISETP.LT.AND P4, PT, R11, c[0x0][0x178], !P5 ;  /* 0x00005e000b007a0c */ /* 0x000fe40006f81270 */
[----:B----4-:R-:W-:Y:S01]  /*37420*/  ISETP.LT.AND P0, PT, R27, c[0x0][0x178], !P5 ;  /* 0x00005e001b007a0c */ /* 0x010fe20006f01270 */
[----:B------:R1:W-:Y:S01]  /*37430*/  @P6 STG.E.U16 [R8.64], R24 ;  /* 0x0000001808006986 */ /* 0x0003e2000c101506 */
[----:B------:R-:W-:Y:S01]  /*37440*/  ISETP.LT.AND P5, PT, R19, c[0x0][0x178], !P5 ;  /* 0x00005e0013007a0c */ /* 0x000fe20006fa1270 */
[C---:B0-----:R-:W-:Y:S01]  /*37450*/  IMAD.WIDE R16, R0.reuse, 0x2, R2 ;  /* 0x0000000200107825 */ /* 0x041fe200078e0202 */
[----:B------:R-:W-:Y:S02]  /*37460*/  ISETP.LT.AND P6, PT, R27, c[0x0][0x178], !P3 ;  /* 0x00005e001b007a0c */ /* 0x000fe40005fc1270 */
[C---:B------:R-:W-:Y:S01]  /*37470*/  IADD3 R12, R0.reuse, c[0x0][0x198], RZ ;  /* 0x00006600000c7a10 */ /* 0x040fe20007ffe0ff */
[----:B-1----:R-:W-:-:S06]  /*37480*/  IMAD.WIDE R8, R0, 0x2, R6 ;  /* 0x0000000200087825 */ /* 0x002fcc00078e0206 */
[----:B------:R0:W-:Y:S01]  /*37490*/  @P0 STG.E.U16 [R16.64], R10 ;  /* 0x0000000a10000986 */ /* 0x0001e2000c101506 */
[----:B------:R-:W-:-:S03]  /*374a0*/  PRMT R24, R10, 0x7632, R24 ;  /* 0x000076320a187816 */ /* 0x000fc60000000018 */
[----:B------:R1:W-:Y:S01]  /*374b0*/  @P1 STG.E.U16 [R22.64], R25 ;  /* 0x0000001916001986 */ /* 0x0003e2000c101506 */
[----:B------:R-:W-:-:S03]  /*374c0*/  ISETP.GE.AND P0, PT, R28, c[0x0][0x17c], PT ;  /* 0x00005f001c007a0c */ /* 0x000fc60003f06270 */
[----:B------:R3:W-:Y:S01]  /*374d0*/  @P4 STG.E.U16 [R8.64], R26 ;  /* 0x0000001a08004986 */ /* 0x0007e2000c101506 */
[----:B0-----:R-:W-:-:S03]  /*374e0*/  IMAD.WIDE R16, R0, 0x2, R20 ;  /* 0x0000000200107825 */ /* 0x001fc600078e0214 */
[----:B------:R-:W4:Y:S01]  /*374f0*/  LDL.LU R10, [R1+0x1b4] ;  /* 0x0001b400010a7983 */ /* 0x000f220000300800 */
[----:B-1----:R-:W-:-:S03]  /*37500*/  IMAD.WIDE R22, R12, 0x2, R2 ;  /* 0x000000020c167825 */ /* 0x002fc600078e0202 */
[----:B------:R-:W4:Y:S01]  /*37510*/  LDL.LU R28, [R1+0x1228] ;  /* 0x00122800011c7983 */ /* 0x000f220000300800 */
[----:B------:R-:W-:Y:S01]  /*37520*/  PRMT R0, R25, 0x7632, R0 ;  /* 0x0000763219007816 */ /* 0x000fe20000000000 */
[----:B---3--:R-:W-:Y:S02]  /*37530*/  IMAD.MOV.U32 R9, RZ, RZ, R26 ;  /* 0x000000ffff097224 */ /* 0x008fe400078e001a */
[----:B------:R-:W-:Y:S04]  /*37540*/  @P5 STG.E.U16 [R16.64], R13 ;  /* 0x0000000d10005986 */ /* 0x000fe8000c101506 */
[----:B------:R-:W3:Y:S04]  /*37550*/  LDL.LU R26, [R1+0x54] ;  /* 0x00005400011a7983 */ /* 0x000ee80000300800 */
[----:B------:R0:W-:Y:S04]  /*37560*/  @P6 STG.E.U16 [R22.64], R24 ;  /* 0x0000001816006986 */ /* 0x0001e8000c101506 */
[----:B------:R-:W3:Y:S04]  /*37570*/  LDL.LU R25, [R1+0x4] ;  /* 0x0000040001197983 */ /* 0x000ee80000300800 */
[----:B0-----:R-:W3:Y:S01]  /*37580*/  LDL.LU R23, [R1+0x122c] ;  /* 0x00122c0001177983 */ /* 0x001ee20000300800 */
[----:B------:R-:W-:-:S02]  /*37590*/  ISETP.LT.AND P1, PT, R29, c[0x0][0x178], !P3 ;  /* 0x00005e001d007a0c */ /* 0x000fc40005f21270 */
[----:B------:R-:W-:Y:S01]  /*375a0*/  ISETP.LT.AND P4, PT, R11, c[0x0][0x178], !P3 ;  /* 0x00005e000b007a0c */ /* 0x000fe20005f81270 */
[C---:B------:R-:W-:Y:S01]  /*375b0*/  IMAD.WIDE R16, R12.reuse, 0x2, R4 ;  /* 0x000000020c107825 */ /* 0x040fe200078e0204 */
[----:B------:R-:W-:Y:S02]  /*375c0*/  PRMT R13, R9, 0x7632, R13 ;  /* 0x00007632090d7816 */ /* 0x000fe4000000000d */
[----:B------:R-:W-:Y:S01]  /*375d0*/  ISETP.LT.AND P3, PT, R19, c[0x0][0x178], !P3 ;  /* 0x00005e0013007a0c */ /* 0x000fe20005f61270 */
[----:B------:R-:W-:Y:S01]  /*375e0*/  IMAD.WIDE R8, R12, 0x2, R6 ;  /* 0x000000020c087825 */ /* 0x000fe200078e0206 */
[----:B------:R-:W-:Y:S02]  /*375f0*/  ISETP.LT.AND P5, PT, R27, c[0x0][0x178], !P2 ;  /* 0x00005e001b007a0c */ /* 0x000fe400057a1270 */
[----:B------:R-:W-:-:S03]  /*37600*/  ISETP.LT.AND P6, PT, R29, c[0x0][0x178], !P2 ;  /* 0x00005e001d007a0c */ /* 0x000fc600057c1270 */
[----:B------:R0:W-:Y:S01]  /*37610*/  @P1 STG.E.U16 [R16.64], R0 ;  /* 0x0000000010001986 */ /* 0x0001e2000c101506 */
[----:B------:R-:W-:-:S03]  /*37620*/  PRMT R22, R13, 0x7632, R22 ;  /* 0x000076320d167816 */ /* 0x000fc60000000016 */
[----:B------:R1:W-:Y:S01]  /*37630*/  @P4 STG.E.U16 [R8.64], R13 ;  /* 0x0000000d08004986 */ /* 0x0003e2000c101506 */
[----:B------:R-:W-:Y:S02]  /*37640*/  ISETP.LT.AND P4, PT, R11, c[0x0][0x178], !P2 ;  /* 0x00005e000b007a0c */ /* 0x000fe40005781270 */
[----:B------:R-:W-:Y:S02]  /*37650*/  ISETP.LT.AND P2, PT, R19, c[0x0][0x178], !P2 ;  /* 0x00005e0013007a0c */ /* 0x000fe40005741270 */
[C---:B0-----:R-:W-:Y:S01]  /*37660*/  IADD3 R0, R12.reuse, c[0x0][0x198], RZ ;  /* 0x000066000c007a10 */ /* 0x041fe20007ffe0ff */
[----:B-1----:R-:W-:-:S04]  /*37670*/  IMAD.WIDE R8, R12, 0x2, R20 ;  /* 0x000000020c087825 */ /* 0x002fc800078e0214 */
[C---:B------:R-:W-:Y:S01]  /*37680*/  IMAD.WIDE R12, R0.reuse, 0x2, R2 ;  /* 0x00000002000c7825 */ /* 0x040fe200078e0202 */
[----:B------:R0:W-:Y:S03]  /*37690*/  @P3 STG.E.U16 [R8.64], R22 ;  /* 0x0000001608003986 */ /* 0x0001e6000c101506 */
[C---:B------:R-:W-:Y:S01]  /*376a0*/  IMAD.WIDE R16, R0.reuse, 0x2, R4 ;  /* 0x0000000200107825 */ /* 0x040fe200078e0204 */
[----:B--2---:R1:W-:Y:S01]  /*376b0*/  @P5 STG.E.U16 [R12.64], R15 ;  /* 0x0000000f0c005986 */ /* 0x0043e2000c101506 */
[----:B------:R-:W-:Y:S02]  /*376c0*/  ISETP.LT.AND P5, PT, R27, c[0x0][0x178], !P0 ;  /* 0x00005e001b007a0c */ /* 0x000fe400047a1270 */
[----:B------:R-:W-:Y:S01]  /*376d0*/  ISETP.LT.AND P3, PT, R29, c[0x0][0x178], !P0 ;  /* 0x00005e001d007a0c */ /* 0x000fe20004761270 */
[----:B0-----:R-:W-:-:S04]  /*376e0*/  IMAD.WIDE R8, R0, 0x2, R6 ;  /* 0x0000000200087825 */ /* 0x001fc800078e0206 */
[C---:B-1----:R-:W-:Y:S01]  /*376f0*/  IMAD.WIDE R12, R0.reuse, 0x2, R20 ;  /* 0x00000002000c7825 */ /* 0x042fe200078e0214 */
[----:B----4-:R0:W-:Y:S02]  /*37700*/  @P6 STG.E.U16 [R16.64], R10 ;  /* 0x0000000a10006986 */ /* 0x0101e4000c101506 */
[----:B0-----:R-:W-:Y:S02]  /*37710*/  IADD3 R16, R0, c[0x0][0x198], RZ ;  /* 0x0000660000107a10 */ /* 0x001fe40007ffe0ff */
[----:B---3--:R0:W-:Y:S01]  /*37720*/  @P4 STG.E.U16 [R8.64], R26 ;  /* 0x0000001a08004986 */ /* 0x0081e2000c101506 */
[----:B------:R-:W-:-:S03]  /*37730*/  PRMT R0, R15, 0x7632, R0 ;  /* 0x000076320f007816 */ /* 0x000fc60000000000 */
[----:B------:R1:W-:Y:S01]  /*37740*/  @P2 STG.E.U16 [R12.64], R25 ;  /* 0x000000190c002986 */ /* 0x0003e2000c101506 */
[----:B------:R-:W-:Y:S01]  /*37750*/  ISETP.LT.AND P2, PT, R11, c[0x0][0x178], !P0 ;  /* 0x00005e000b007a0c */ /* 0x000fe20004741270 */
[----:B0-----:R-:W-:Y:S01]  /*37760*/  IMAD.WIDE R8, R16, 0x2, R4 ;  /* 0x0000000210087825 */ /* 0x001fe200078e0204 */
[----:B------:R-:W-:-:S03]  /*37770*/  ISETP.GE.AND P6, PT, R23, c[0x0][0x17c], PT ;  /* 0x00005f0017007a0c */ /* 0x000fc60003fc6270 */
[----:B------:R-:W-:Y:S01]  /*37780*/  IMAD.WIDE R22, R16, 0x2, R2 ;  /* 0x0000000210167825 */ /* 0x000fe200078e0202 */
[----:B-1----:R-:W-:-:S04]  /*37790*/  PRMT R12, R10, 0x7632, R12 ;  /* 0x000076320a0c7816 */ /* 0x002fc8000000000c */
[----:B------:R0:W-:Y:S01]  /*377a0*/  @P5 STG.E.U16 [R22.64], R0 ;  /* 0x0000000016005986 */ /* 0x0001e2000c101506 */
[----:B------:R-:W-:-:S03]  /*377b0*/  ISETP.GE.AND P1, PT, R28, c[0x0][0x17c], PT ;  /* 0x00005f001c007a0c */ /* 0x000fc60003f26270 */
[----:B------:R1:W-:Y:S04]  /*377c0*/  @P3 STG.E.U16 [R8.64], R12 ;  /* 0x0000000c08003986 */ /* 0x0003e8000c101506 */
[----:B------:R-:W2:Y:S01]  /*377d0*/  LDL.LU R28, [R1+0x38] ;  /* 0x00003800011c7983 */ /* 0x000ea20000300800 */
[----:B0-----:R-:W-:-:S03]  /*377e0*/  PRMT R0, R26, 0x7632, R0 ;  /* 0x000076321a007816 */ /* 0x001fc60000000000 */
[----:B------:R-:W3:Y:S01]  /*377f0*/  LDL.LU R24, [R1+0x1230] ;  /* 0x0012300001187983 */ /* 0x000ee20000300800 */
[----:B-1----:R-:W-:-:S03]  /*37800*/  IMAD.WIDE R8, R16, 0x2, R6 ;  /* 0x0000000210087825 */ /* 0x002fc600078e0206 */
[----:B------:R-:W4:Y:S04]  /*37810*/  LDL.LU R15, [R1+0x1234] ;  /* 0x00123400010f7983 */ /* 0x000f280000300800 */
[----:B------:R-:W2:Y:S04]  /*37820*/  LDL.LU R10, [R1+0x28] ;  /* 0x00002800010a7983 */ /* 0x000ea80000300800 */
[----:B------:R0:W-:Y:S04]  /*37830*/  @P2 STG.E.U16 [R8.64], R0 ;  /* 0x0000000008002986 */ /* 0x0001e8000c101506 */
[----:B0-----:R-:W2:Y:S01]  /*37840*/  LDL.LU R9, [R1+0x68] ;  /* 0x0000680001097983 */ /* 0x001ea20000300800 */
[----:B------:R-:W-:-:S02]  /*37850*/  ISETP.LT.AND P0, PT, R19, c[0x0][0x178], !P0 ;  /* 0x00005e0013007a0c */ /* 0x000fc40004701270 */
[----:B------:R-:W-:Y:S02]  /*37860*/  ISETP.LT.AND P5, PT, R27, c[0x0][0x178], !P1 ;  /* 0x00005e001b007a0c */ /* 0x000fe40004fa1270 */
[C---:B------:R-:W-:Y:S01]  /*37870*/  IADD3 R12, R16.reuse, c[0x0][0x198], RZ ;  /* 0x00006600100c7a10 */ /* 0x040fe20007ffe0ff */
[----:B------:R-:W-:Y:S01]  /*37880*/  IMAD.WIDE R16, R16, 0x2, R20 ;  /* 0x0000000210107825 */ /* 0x000fe200078e0214 */
[----:B------:R-:W-:Y:S02]  /*37890*/  ISETP.LT.AND P4, PT, R29, c[0x0][0x178], !P1 ;  /* 0x00005e001d007a0c */ /* 0x000fe40004f81270 */
[----:B------:R-:W-:Y:S01]  /*378a0*/  PRMT R13, R25, 0x7632, R13 ;  /* 0x00007632190d7816 */ /* 0x000fe2000000000d */
[----:B------:R-:W-:-:S04]  /*378b0*/  IMAD.WIDE R22, R12, 0x2, R2 ;  /* 0x000000020c167825 */ /* 0x000fc800078e0202 */
[----:B------:R-:W-:Y:S01]  /*378c0*/  @P0 STG.E.U16 [R16.64], R13 ;  /* 0x0000000d10000986 */ /* 0x000fe2000c101506 */
[----:B------:R-:W-:Y:S02]  /*378d0*/  IADD3 R0, R12, c[0x0][0x198], RZ ;  /* 0x000066000c007a10 */ /* 0x000fe40007ffe0ff */
[----:B---3--:R-:W-:Y:S01]  /*378e0*/  ISETP.GE.AND P3, PT, R24, c[0x0][0x17c], PT ;  /* 0x00005f0018007a0c */ /* 0x008fe20003f66270 */
[----:B------:R-:W-:Y:S01]  /*378f0*/  IMAD.WIDE R24, R12, 0x2, R4 ;  /* 0x000000020c187825 */ /* 0x000fe200078e0204 */
[----:B----4-:R-:W-:Y:S02]  /*37900*/  ISETP.GE.AND P0, PT, R15, c[0x0][0x17c], PT ;  /* 0x00005f000f007a0c */ /* 0x010fe40003f06270 */
[----:B------:R-:W3:Y:S04]  /*37910*/  LDL.LU R15, [R1+0x88] ;  /* 0x00008800010f7983 */ /* 0x000ee80000300800 */
[----:B------:R-:W4:Y:S04]  /*37920*/  LDL.LU R26, [R1+0x78] ;  /* 0x00007800011a7983 */ /* 0x000f280000300800 */
[----:B--2---:R-:W-:Y:S01]  /*37930*/  @P5 STG.E.U16 [R22.64], R9 ;  /* 0x0000000916005986 */ /* 0x004fe2000c101506 */
[----:B------:R-:W-:-:S03]  /*37940*/  ISETP.LT.AND P5, PT, R11, c[0x0][0x178], !P1 ;  /* 0x00005e000b007a0c */ /* 0x000fc60004fa1270 */
[----:B------:R0:W-:Y:S01]  /*37950*/  @P4 STG.E.U16 [R24.64], R28 ;  /* 0x0000001c18004986 */ /* 0x0001e2000c101506 */
[----:B------:R-:W-:Y:S02]  /*37960*/  ISETP.LT.AND P1, PT, R19, c[0x0][0x178], !P1 ;  /* 0x00005e0013007a0c */ /* 0x000fe40004f21270 */
[----:B0-----:R-:W-:Y:S01]  /*37970*/  PRMT R24, R9, 0x7632, R24 ;  /* 0x0000763209187816 */ /* 0x001fe20000000018 */
[----:B------:R-:W-:Y:S01]  /*37980*/  IMAD.WIDE R8, R12, 0x2, R6 ;  /* 0x000000020c087825 */ /* 0x000fe200078e0206 */
[----:B------:R-:W-:Y:S02]  /*37990*/  PRMT R25, R28, 0x7632, R25 ;  /* 0x000076321c197816 */ /* 0x000fe40000000019 */
[----:B------:R-:W2:Y:S04]  /*379a0*/  LDL.LU R28, [R1+0x48] ;  /* 0x00004800011c7983 */ /* 0x000ea80000300800 */
[----:B------:R0:W-:Y:S04]  /*379b0*/  @P5 STG.E.U16 [R8.64], R10 ;  /* 0x0000000a08005986 */ /* 0x0001e8000c101506 */
[----:B0-----:R-:W2:Y:S01]  /*379c0*/  LDL.LU R8, [R1+0x1238] ;  /* 0x0012380001087983 */ /* 0x001ea20000300800 */
[----:B------:R-:W-:-:S05]  /*379d0*/  IMAD.WIDE R12, R12, 0x2, R20 ;  /* 0x000000020c0c7825 */ /* 0x000fca00078e0214 */
[----:B------:R0:W-:Y:S02]  /*379e0*/  @P1 STG.E.U16 [R12.64], R18 ;  /* 0x000000120c001986 */ /* 0x0001e4000c101506 */
[----:B0-----:R-:W-:Y:S02]  /*379f0*/  PRMT R18, R10, 0x7632, R18 ;  /* 0x000076320a127816 */ /* 0x001fe40000000012 */
[----:B------:R-:W4:Y:S01]  /*37a00*/  LDL.LU R10, [R1+0x1354] ;  /* 0x00135400010a7983 */ /* 0x000f220000300800 */
[----:B------:R-:W-:Y:S02]  /*37a10*/  ISETP.LT.AND P2, PT, R27, c[0x0][0x178], !P6 ;  /* 0x00005e001b007a0c */ /* 0x000fe40007741270 */
[----:B------:R-:W-:Y:S02]  /*37a20*/  ISETP.LT.AND P4, PT, R29, c[0x0][0x178], !P6 ;  /* 0x00005e001d007a0c */ /* 0x000fe40007781270 */
[----:B------:R-:W-:Y:S01]  /*37a30*/  ISETP.LT.AND P5, PT, R11, c[0x0][0x178], !P6 ;  /* 0x00005e000b007a0c */ /* 0x000fe200077a1270 */
[----:B------:R-:W-:Y:S01]  /*37a40*/  IMAD.WIDE R16, R0, 0x2, R2 ;  /* 0x0000000200107825 */ /* 0x000fe200078e0202 */
[----:B------:R-:W-:-:S03]  /*37a50*/  ISETP.LT.AND P6, PT, R19, c[0x0][0x178], !P6 ;  /* 0x00005e0013007a0c */ /* 0x000fc600077c1270 */
[----:B------:R-:W-:Y:S01]  /*37a60*/  IMAD.WIDE R22, R0, 0x2, R4 ;  /* 0x0000000200167825 */ /* 0x000fe200078e0204 */
[----:B------:R-:W-:-:S03]  /*37a70*/  ISETP.LT.AND P1, PT, R27, c[0x0][0x178], !P3 ;  /* 0x00005e001b007a0c */ /* 0x000fc60005f21270 */
[----:B------:R0:W-:Y:S01]  /*37a80*/  @P2 STG.E.U16 [R16.64], R24 ;  /* 0x0000001810002986 */ /* 0x0001e2000c101506 */
[----:B------:R-:W-:Y:S01]  /*37a90*/  ISETP.LT.AND P2, PT, R29, c[0x0][0x178], !P3 ;  /* 0x00005e001d007a0c */ /* 0x000fe20005f41270 */
[----:B------:R-:W-:Y:S02]  /*37aa0*/  IMAD.WIDE R12, R0, 0x2, R6 ;  /* 0x00000002000c7825 */ /* 0x000fe400078e0206 */
[----:B------:R-:W-:Y:S01]  /*37ab0*/  @P4 STG.E.U16 [R22.64], R25 ;  /* 0x0000001916004986 */ /* 0x000fe2000c101506 */
[----:B------:R-:W-:-:S03]  /*37ac0*/  PRMT R9, R18, 0x7632, R9 ;  /* 0x0000763212097816 */ /* 0x000fc60000000009 */
[----:B------:R1:W-:Y:S01]  /*37ad0*/  @P5 STG.E.U16 [R12.64], R18 ;  /* 0x000000120c005986 */ /* 0x0003e2000c101506 */
[----:B0-----:R-:W-:Y:S01]  /*37ae0*/  IMAD.WIDE R16, R0, 0x2, R20 ;  /* 0x0000000200107825 */ /* 0x001fe200078e0214 */
[----:B------:R-:W-:Y:S02]  /*37af0*/  ISETP.LT.AND P5, PT, R11, c[0x0][0x178], !P3 ;  /* 0x00005e000b007a0c */ /* 0x000fe40005fa1270 */
[----:B------:R-:W4:Y:S01]  /*37b00*/  LDL.LU R24, [R1+0x123c] ;  /* 0x00123c0001187983 */ /* 0x000f220000300800 */
[----:B------:R-:W-:-:S03]  /*37b10*/  ISETP.LT.AND P3, PT, R19, c[0x0][0x178], !P3 ;  /* 0x00005e0013007a0c */ /* 0x000fc60005f61270 */
[----:B------:R0:W-:Y:S01]  /*37b20*/  @P6 STG.E.U16 [R16.64], R9 ;  /* 0x0000000910006986 */ /* 0x0001e2000c101506 */
[----:B------:R-:W-:Y:S02]  /*37b30*/  ISETP.LT.AND P6, PT, R27, c[0x0][0x178], !P0 ;  /* 0x00005e001b007a0c */ /* 0x000fe400047c1270 */
[----:B--2---:R-:W-:Y:S02]  /*37b40*/  ISETP.GE.AND P4, PT, R8, c[0x0][0x17c], PT ;  /* 0x00005f0008007a0c */ /* 0x004fe40003f86270 */
[----:B------:R-:W-:-:S05]  /*37b50*/  IADD3 R8, R0, c[0x0][0x198], RZ ;  /* 0x0000660000087a10 */ /* 0x000fca0007ffe0ff */
[C---:B-1----:R-:W-:Y:S01]  /*37b60*/  IMAD.WIDE R12, R8.reuse, 0x2, R2 ;  /* 0x00000002080c7825 */ /* 0x042fe200078e0202 */
[----:B------:R-:W-:-:S03]  /*37b70*/  IADD3 R18, R8, c[0x0][0x198], RZ ;  /* 0x0000660008127a10 */ /* 0x000fc60007ffe0ff */
[----:B------:R-:W-:Y:S01]  /*37b80*/  IMAD.WIDE R22, R8, 0x2, R4 ;  /* 0x0000000208167825 */ /* 0x000fe200078e0204 */
[----:B---3--:R1:W-:Y:S01]  /*37b90*/  @P1 STG.E.U16 [R12.64], R15 ;  /* 0x0000000f0c001986 */ /* 0x0083e2000c101506 */
[----:B------:R-:W-:-:S03]  /*37ba0*/  PRMT R0, R15, 0x7632, R0 ;  /* 0x000076320f007816 */ /* 0x000fc60000000000 */
[----:B----4-:R2:W-:Y:S01]  /*37bb0*/  @P2 STG.E.U16 [R22.64], R26 ;  /* 0x0000001a16002986 */ /* 0x0105e2000c101506 */
[----:B0-----:R-:W-:-:S04]  /*37bc0*/  IMAD.WIDE R16, R18, 0x2, R2 ;  /* 0x0000000212107825 */ /* 0x001fc800078e0202 */
[C---:B-1----:R-:W-:Y:S01]  /*37bd0*/  IMAD.WIDE R12, R8.reuse, 0x2, R6 ;  /* 0x00000002080c7825 */ /* 0x042fe200078e0206 */
[----:B--2---:R-:W2:Y:S03]  /*37be0*/  LDL.LU R23, [R1+0x1240] ;  /* 0x0012400001177983 */ /* 0x004ea60000300800 */
[----:B------:R-:W-:Y:S01]  /*37bf0*/  IMAD.WIDE R8, R8, 0x2, R20 ;  /* 0x0000000208087825 */ /* 0x000fe200078e0214 */
[----:B------:R-:W3:Y:S04]  /*37c00*/  LDL.LU R25, [R1+0x1c8] ;  /* 0x0001c80001197983 */ /* 0x000ee80000300800 */
[----:B------:R-:W4:Y:S04]  /*37c10*/  LDL.LU R15, [R1+0x98] ;  /* 0x00009800010f7983 */ /* 0x000f280000300800 */
[----:B------:R-:W-:Y:S04]  /*37c20*/  @P5 STG.E.U16 [R12.64], R28 ;  /* 0x0000001c0c005986 */ /* 0x000fe8000c101506 */
[----:B------:R-:W-:Y:S04]  /*37c30*/  @P3 STG.E.U16 [R8.64], R10 ;  /* 0x0000000a08003986 */ /* 0x000fe8000c101506 */
[----:B------:R0:W-:Y:S02]  /*37c40*/  @P6 STG.E.U16 [R16.64], R0 ;  /* 0x0000000010006986 */ /* 0x0001e4000c101506 */
[----:B0-----:R-:W-:-:S02]  /*37c50*/  PRMT R0, R26, 0x7632, R0 ;  /* 0x000076321a007816 */ /* 0x001fc40000000000 */
[----:B------:R-:W2:Y:S04]  /*37c60*/  LDL.LU R26, [R1+0x18] ;  /* 0x00001800011a7983 */ /* 0x000ea80000300800 */
[----:B------:R-:W2:Y:S01]  /*37c70*/  LDL.LU R22, [R1+0x1244] ;  /* 0x0012440001167983 */ /* 0x000ea20000300800 */
[----:B------:R-:W-:-:S03]  /*37c80*/  PRMT R10, R28, 0x7632, R10 ;  /* 0x000076321c0a7816 */ /* 0x000fc6000000000a */
[----:B------:R-:W2:Y:S01]  /*37c90*/  LDL.LU R28, [R1+0x1d8] ;  /* 0x0001d800011c7983 */ /* 0x000ea20000300800 */
[----:B------:R-:W-:Y:S02]  /*37ca0*/  ISETP.LT.AND P2, PT, R29, c[0x0][0x178], !P0 ;  /* 0x00005e001d007a0c */ /* 0x000fe40004741270 */
[----:B------:R-:W-:Y:S01]  /*37cb0*/  ISETP.LT.AND P5, PT, R11, c[0x0][0x178], !P0 ;  /* 0x00005e000b007a0c */ /* 0x000fe200047a1270 */
[C---:B------:R-:W-:Y:S01]  /*37cc0*/  IMAD.WIDE R12, R18.reuse, 0x2, R4 ;  /* 0x00000002120c7825 */ /* 0x040fe200078e0204 */
[----:B------:R-:W-:Y:S02]  /*37cd0*/  ISETP.LT.AND P0, PT, R19, c[0x0][0x178], !P0 ;  /* 0x00005e0013007a0c */ /* 0x000fe40004701270 */
[----:B------:R-:W-:Y:S01]  /*37ce0*/  ISETP.LT.AND P6, PT, R27, c[0x0][0x178], !P4 ;  /* 0x00005e001b007a0c */ /* 0x000fe200067c1270 */
[----:B------:R-:W-:Y:S01]  /*37cf0*/  IMAD.WIDE R8, R18, 0x2, R6 ;  /* 0x0000000212087825 */ /* 0x000fe200078e0206 */
[----:B------:R-:W-:-:S05]  /*37d00*/  ISETP.LT.AND P3, PT, R29, c[0x0][0x178], !P4 ;  /* 0x00005e001d007a0c */ /* 0x000fca0006761270 */
[----:B------:R0:W-:Y:S04]  /*37d10*/  @P2 STG.E.U16 [R12.64], R0 ;  /* 0x000000000c002986 */ /* 0x0001e8000c101506 */
[----:B------:R1:W-:Y:S01]  /*37d20*/  @P5 STG.E.U16 [R8.64], R10 ;  /* 0x0000000a08005986 */ /* 0x0003e2000c101506 */
[----:B------:R-:W-:Y:S02]  /*37d30*/  ISETP.LT.AND P5, PT, R11, c[0x0][0x178], !P4 ;  /* 0x00005e000b007a0c */ /* 0x000fe400067a1270 */
[----:B0-----:R-:W-:Y:S02]  /*37d40*/  IADD3 R0, R18, c[0x0][0x198], RZ ;  /* 0x0000660012007a10 */ /* 0x001fe40007ffe0ff */
[----:B------:R-:W-:Y:S02]  /*37d50*/  ISETP.LT.AND P4, PT, R19, c[0x0][0x178], !P4 ;  /* 0x00005e0013007a0c */ /* 0x000fe40006781270 */
[----:B-1----:R-:W-:Y:S01]  /*37d60*/  PRMT R10, R10, 0x7632, R10 ;  /* 0x000076320a0a7816 */ /* 0x002fe2000000000a */
[----:B------:R-:W-:Y:S01]  /*37d70*/  IMAD.WIDE R8, R18, 0x2, R20 ;  /* 0x0000000212087825 */ /* 0x000fe200078e0214 */
[----:B------:R-:W-:-:S02]  /*37d80*/  ISETP.GE.AND P1, PT, R24, c[0x0][0x17c], PT ;  /* 0x00005f0018007a0c */ /* 0x000fc40003f26270 */
[----:B------:R-:W2:Y:S01]  /*37d90*/  LDL.LU R24, [R1+0x1b8] ;  /* 0x0001b80001187983 */ /* 0x000ea20000300800 */
[----:B------:R-:W-:-:S03]  /*37da0*/  IMAD.WIDE R12, R0, 0x2, R2 ;  /* 0x00000002000c7825 */ /* 0x000fc600078e0202 */
[----:B------:R0:W-:Y:S01]  /*37db0*/  @P0 STG.E.U16 [R8.64], R10 ;  /* 0x0000000a08000986 */ /* 0x0001e2000c101506 */
[----:B------:R-:W-:-:S04]  /*37dc0*/  IMAD.WIDE R16, R0, 0x2, R4 ;  /* 0x0000000200107825 */ /* 0x000fc800078e0204 */
[C---:B0-----:R-:W-:Y:S01]  /*37dd0*/  IMAD.WIDE R8, R0.reuse, 0x2, R6 ;  /* 0x0000000200087825 */ /* 0x041fe200078e0206 */
[----:B------:R-:W-:Y:S01]  /*37de0*/  IADD3 R10, R0, c[0x0][0x198], RZ ;  /* 0x00006600000a7a10 */ /* 0x000fe20007ffe0ff */
[----:B---3--:R0:W-:Y:S01]  /*37df0*/  @P6 STG.E.U16 [R12.64], R25 ;  /* 0x000000190c006986 */ /* 0x0081e2000c101506 */
[----:B------:R-:W-:-:S03]  /*37e00*/  ISETP.LT.AND P6, PT, R27, c[0x0][0x178], !P1 ;  /* 0x00005e001b007a0c */ /* 0x000fc60004fc1270 */
[----:B----4-:R1:W-:Y:S01]  /*37e10*/  @P3 STG.E.U16 [R16.64], R15 ;  /* 0x0000000f10003986 */ /* 0x0103e2000c101506 */
[----:B------:R-:W-:Y:S02]  /*37e20*/  ISETP.LT.AND P3, PT, R29, c[0x0][0x178], !P1 ;  /* 0x00005e001d007a0c */ /* 0x000fe40004f61270 */
[----:B--2---:R-:W-:Y:S01]  /*37e30*/  ISETP.GE.AND P2, PT, R23, c[0x0][0x17c], PT ;  /* 0x00005f0017007a0c */ /* 0x004fe20003f46270 */
[----:B0-----:R-:W-:Y:S01]  /*37e40*/  IMAD.WIDE R12, R0, 0x2, R20 ;  /* 0x00000002000c7825 */ /* 0x001fe200078e0214 */
[----:B------:R-:W-:-:S03]  /*37e50*/  PRMT R0, R25, 0x7632, R0 ;  /* 0x0000763219007816 */ /* 0x000fc60000000000 */
[----:B-1----:R-:W-:Y:S01]  /*37e60*/  IMAD.WIDE R16, R10, 0x2, R2 ;  /* 0x000000020a107825 */ /* 0x002fe200078e0202 */
[----:B------:R0:W-:Y:S01]  /*37e70*/  @P5 STG.E.U16 [R8.64], R26 ;  /* 0x0000001a08005986 */ /* 0x0001e2000c101506 */
[----:B------:R-:W-:Y:S02]  /*37e80*/  ISETP.LT.AND P5, PT, R27, c[0x0][0x178], !P2 ;  /* 0x00005e001b007a0c */ /* 0x000fe400057a1270 */
[----:B------:R-:W-:Y:S01]  /*37e90*/  ISETP.GE.AND P0, PT, R22, c[0x0][0x17c], PT ;  /* 0x00005f0016007a0c */ /* 0x000fe20003f06270 */
[----:B------:R1:W-:Y:S01]  /*37ea0*/  @P4 STG.E.U16 [R12.64], R14 ;  /* 0x0000000e0c004986 */ /* 0x0003e2000c101506 */
[----:B------:R-:W-:Y:S02]  /*37eb0*/  ISETP.LT.AND P4, PT, R11, c[0x0][0x178], !P1 ;  /* 0x00005e000b007a0c */ /* 0x000fe40004f81270 */
[----:B------:R-:W-:Y:S01]  /*37ec0*/  ISETP.LT.AND P1, PT, R19, c[0x0][0x178], !P1 ;  /* 0x00005e0013007a0c */ /* 0x000fe20004f21270 */
[----:B------:R-:W2:Y:S01]  /*37ed0*/  LDL.LU R22, [R1+0x1248] ;  /* 0x0012480001167983 */ /* 0x000ea20000300800 */
[----:B0-----:R-:W-:-:S03]  /*37ee0*/  IMAD.WIDE R8, R10, 0x2, R4 ;  /* 0x000000020a087825 */ /* 0x001fc600078e0204 */
[----:B------:R0:W-:Y:S01]  /*37ef0*/  @P6 STG.E.U16 [R16.64], R0 ;  /* 0x0000000010006986 */ /* 0x0001e2000c101506 */
[----:B-1----:R-:W-:-:S03]  /*37f00*/  PRMT R12, R15, 0x7632, R12 ;  /* 0x000076320f0c7816 */ /* 0x002fc6000000000c */
[----:B------:R-:W3:Y:S01]  /*37f10*/  LDL.LU R25, [R1+0x124c] ;  /* 0x00124c0001197983 */ /* 0x000ee20000300800 */
[----:B------:R-:W-:-:S03]  /*37f20*/  PRMT R14, R26, 0x7632, R14 ;  /* 0x000076321a0e7816 */ /* 0x000fc6000000000e */
[----:B------:R1:W-:Y:S01]  /*37f30*/  @P3 STG.E.U16 [R8.64], R12 ;  /* 0x0000000c08003986 */ /* 0x0003e2000c101506 */
[----:B0-----:R-:W-:-:S03]  /*37f40*/  IADD3 R0, R10, c[0x0][0x198], RZ ;  /* 0x000066000a007a10 */ /* 0x001fc60007ffe0ff */
[----:B------:R-:W4:Y:S01]  /*37f50*/  LDL.LU R15, [R1+0x58] ;  /* 0x00005800010f7983 */ /* 0x000f220000300800 */
[----:B------:R-:W-:Y:S01]  /*37f60*/  PRMT R18, R14, 0x7632, R18 ;  /* 0x000076320e127816 */ /* 0x000fe20000000012 */
[----:B------:R-:W-:-:S04]  /*37f70*/  IMAD.WIDE R16, R0, 0x2, R2 ;  /* 0x0000000200107825 */ /* 0x000fc800078e0202 */
[----:B-1----:R-:W-:-:S04]  /*37f80*/  IMAD.WIDE R8, R10, 0x2, R6 ;  /* 0x000000020a087825 */ /* 0x002fc800078e0206 */
[----:B------:R-:W-:Y:S01]  /*37f90*/  IMAD.WIDE R12, R10, 0x2, R20 ;  /* 0x000000020a0c7825 */ /* 0x000fe200078e0214 */
[----:B------:R0:W-:Y:S01]  /*37fa0*/  @P4 STG.E.U16 [R8.64], R14 ;  /* 0x0000000e08004986 */ /* 0x0001e2000c101506 */
[----:B------:R-:W-:-:S03]  /*37fb0*/  ISETP.LT.AND P6, PT, R29, c[0x0][0x178], !P2 ;  /* 0x00005e001d007a0c */ /* 0x000fc600057c1270 */
[----:B------:R1:W-:Y:S04]  /*37fc0*/  @P1 STG.E.U16 [R12.64], R18 ;  /* 0x000000120c001986 */ /* 0x0003e8000c101506 */
[----:B------:R1:W-:Y:S01]  /*37fd0*/  @P5 STG.E.U16 [R16.64], R28 ;  /* 0x0000001c10005986 */ /* 0x0003e2000c101506 */
[----:B------:R-:W-:Y:S02]  /*37fe0*/  ISETP.LT.AND P5, PT, R11, c[0x0][0x178], !P2 ;  /* 0x00005e000b007a0c */ /* 0x000fe400057a1270 */
[----:B------:R-:W-:Y:S02]  /*37ff0*/  ISETP.LT.AND P2, PT, R19, c[0x0][0x178], !P2 ;  /* 0x00005e0013007a0c */ /* 0x000fe40005741270 */
[----:B------:R-:W4:Y:S01]  /*38000*/  LDL.LU R19, [R1+0x1350] ;  /* 0x0013500001137983 */ /* 0x000f220000300800 */
[----:B------:R-:W-:-:S02]  /*38010*/  ISETP.LT.AND P4, PT, R27, c[0x0][0x178], !P0 ;  /* 0x00005e001b007a0c */ /* 0x000fc40004781270 */
[C---:B------:R-:W-:Y:S01]  /*38020*/  IADD3 R10, R0.reuse, c[0x0][0x198], RZ ;  /* 0x00006600000a7a10 */ /* 0x040fe20007ffe0ff */
[----:B0-----:R-:W-:Y:S01]  /*38030*/  IMAD.WIDE R8, R0, 0x2, R6 ;  /* 0x0000000200087825 */ /* 0x001fe200078e0206 */
[----:B------:R-:W-:Y:S01]  /*38040*/  PRMT R14, R28, 0x7632, R14 ;  /* 0x000076321c0e7816 */ /* 0x000fe2000000000e */
[----:B------:R-:W4:Y:S02]  /*38050*/  LDL.LU R26, [R1+0x6c] ;  /* 0x00006c00011a7983 */ /* 0x000f240000300800 */
[----:B-1----:R-:W-:Y:S01]  /*38060*/  IMAD.WIDE R12, R0, 0x2, R20 ;  /* 0x00000002000c7825 */ /* 0x002fe200078e0214 */
[----:B------:R-:W-:Y:S01]  /*38070*/  PRMT R18, R24, 0x7632, R18 ;  /* 0x0000763218127816 */ /* 0x000fe20000000012 */
[----:B------:R-:W4:Y:S02]  /*38080*/  LDL.LU R28, [R1+0x3c] ;  /* 0x00003c00011c7983 */ /* 0x000f240000300800 */
[----:B------:R-:W-:Y:S01]  /*38090*/  IMAD.WIDE R16, R10, 0x2, R2 ;  /* 0x000000020a107825 */ /* 0x000fe200078e0202 */
[----:B--2---:R-:W-:-:S03]  /*380a0*/  ISETP.GE.AND P3, PT, R22, c[0x0][0x17c], PT ;  /* 0x00005f0016007a0c */ /* 0x004fc60003f66270 */
[----:B------:R-:W-:-:S05]  /*380b0*/  IMAD.WIDE R22, R0, 0x2, R4 ;  /* 0x0000000200167825 */ /* 0x000fca00078e0204 */
[----:B------:R0:W-:Y:S01]  /*380c0*/  @P6 STG.E.U16 [R22.64], R24 ;  /* 0x0000001816006986 */ /* 0x0001e2000c101506 */
[----:B------:R-:W-:Y:S02]  /*380d0*/  ISETP.LT.AND P6, PT, R29, c[0x0][0x178], !P0 ;  /* 0x00005e001d007a0c */ /* 0x000fe400047c1270 */
[----:B---3--:R-:W-:Y:S02]  /*380e0*/  ISETP.GE.AND P1, PT, R25, c[0x0][0x17c], PT ;  /* 0x00005f0019007a0c */ /* 0x008fe40003f26270 */
[----:B------:R-:W2:Y:S01]  /*380f0*/  LDL.LU R25, [R1+0x1254] ;  /* 0x0012540001197983 */ /* 0x000ea20000300800 */
[----:B0-----:R-:W-:-:S03]  /*38100*/  IMAD.WIDE R22, R10, 0x2, R4 ;  /* 0x000000020a167825 */ /* 0x001fc600078e0204 */
[----:B----4-:R-:W-:Y:S04]  /*38110*/  @P5 STG.E.U16 [R8.64], R15 ;  /* 0x0000000f08005986 */ /* 0x010fe8000c101506 */
[----:B------:R-:W3:Y:S04]  /*38120*/  LDL.LU R24, [R1+0x2c] ;  /* 0x00002c0001187983 */ /* 0x000ee80000300800 */
[----:B------:R-:W4:Y:S04]  /*38130*/  LDL.LU R0, [R1+0x1250] ;  /* 0x0012500001007983 */ /* 0x000f280000300800 */
[----:B------:R-:W-:Y:S04]  /*38140*/  STL [R1+0x1338], R23 ;  /* 0x0013381701007387 */ /* 0x000fe80000100800 */
[----:B------:R-:W-:Y:S04]  /*38150*/  @P2 STG.E.U16 [R12.64], R19 ;  /* 0x000000130c002986 */ /* 0x000fe8000c101506 */
[----:B------:R-:W-:Y:S04]  /*38160*/  @P4 STG.E.U16 [R16.64], R14 ;  /* 0x0000000e10004986 */ /* 0x000fe8000c101506 */
[----:B------:R0:W-:Y:S04]  /*38170*/  @P6 STG.E.U16 [R22.64], R18 ;  /* 0x0000001216006986 */ /* 0x0001e8000c101506 */
[----:B0-----:R-:W2:Y:S01]  /*38180*/  LDL R23, [R1+0x11bc] ;  /* 0x0011bc0001177983 */ /* 0x001ea20000100800 */
[----:B------:R-:W-:-:S02]  /*38190*/  PRMT R16, R15, 0x7632, R16 ;  /* 0x000076320f107816 */ /* 0x000fc40000000010 */
[----:B------:R-:W-:Y:S01]  /*381a0*/  PRMT R14, R19, 0x7632, R14 ;  /* 0x00007632130e7816 */ /* 0x000fe2000000000e */
[----:B------:R-:W3:Y:S04]  /*381b0*/  LDL.LU R15, [R1+0x134c] ;  /* 0x00134c00010f7983 */ /* 0x000ee80000300800 */
[----:B------:R-:W3:Y:S01]  /*381c0*/  LDL.LU R19, [R1+0x1348] ;  /* 0x0013480001137983 */ /* 0x000ee20000300800 */
[----:B------:R-:W-:Y:S01]  /*381d0*/  ISETP.LT.AND P5, PT, R11, c[0x0][0x178], !P0 ;  /* 0x00005e000b007a0c */ /* 0x000fe200047a1270 */
[C---:B------:R-:W-:Y:S01]  /*381e0*/  IMAD.WIDE R8, R10.reuse, 0x2, R6 ;  /* 0x000000020a087825 */ /* 0x040fe200078e0206 */
[----:B------:R-:W-:Y:S02]  /*381f0*/  ISETP.LT.AND P4, PT, R27, c[0x0][0x178], !P3 ;  /* 0x00005e001b007a0c */ /* 0x000fe40005f81270 */
[----:B------:R-:W-:Y:S01]  /*38200*/  ISETP.LT.AND P6, PT, R29, c[0x0][0x178], !P3 ;  /* 0x00005e001d007a0c */ /* 0x000fe20005fc1270 */
[----:B------:R-:W-:-:S08]  /*38210*/  IMAD.WIDE R12, R10, 0x2, R20 ;  /* 0x000000020a0c7825 */ /* 0x000fd000078e0214 */
[----:B------:R0:W-:Y:S01]  /*38220*/  @P5 STG.E.U16 [R8.64], R16 ;  /* 0x0000001008005986 */ /* 0x0001e2000c101506 */
[----:B------:R-:W-:Y:S02]  /*38230*/  ISETP.LT.AND P5, PT, R11, c[0x0][0x178], !P3 ;  /* 0x00005e000b007a0c */ /* 0x000fe40005fa1270 */
[----:B------:R-:W-:Y:S02]  /*38240*/  PRMT R18, R28, 0x7632, R18 ;  /* 0x000076321c127816 */ /* 0x000fe40000000012 */
[----:B----4-:R-:W-:Y:S02]  /*38250*/  ISETP.GE.AND P2, PT, R0, c[0x0][0x17c], PT ;  /* 0x00005f0000007a0c */ /* 0x010fe40003f46270 */
[----:B------:R-:W-:-:S05]  /*38260*/  IADD3 R0, R10, c[0x0][0x198], RZ ;  /* 0x000066000a007a10 */ /* 0x000fca0007ffe0ff */
[----:B0-----:R-:W-:-:S04]  /*38270*/  IMAD.WIDE R8, R0, 0x2, R2 ;  /* 0x0000000200087825 */ /* 0x001fc800078e0202 */
[----:B------:R-:W-:Y:S01]  /*38280*/  IMAD.WIDE R16, R0, 0x2, R4 ;  /* 0x0000000200107825 */ /* 0x000fe200078e0204 */
[----:B------:R-:W-:Y:S02]  /*38290*/  PRMT R10, R26, 0x7632, R10 ;  /* 0x000076321a0a7816 */ /* 0x000fe4000000000a */
[----:B--2---:R-:W-:-:S13]  /*382a0*/  ISETP.LT.AND P0, PT, R23, c[0x0][0x178], !P0 ;  /* 0x00005e0017007a0c */ /* 0x004fda0004701270 */
[----:B------:R-:W-:Y:S04]  /*382b0*/  @P0 STG.E.U16 [R12.64], R14 ;  /* 0x0000000e0c000986 */ /* 0x000fe8000c101506 */
[----:B------:R0:W-:Y:S04]  /*382c0*/  @P4 STG.E.U16 [R8.64], R26 ;  /* 0x0000001a08004986 */ /* 0x0001e8000c101506 */
[----:B------:R1:W-:Y:S01]  /*382d0*/  @P6 STG.E.U16 [R16.64], R28 ;  /* 0x0000001c10006986 */ /* 0x0003e2000c101506 */
[----:B0-----:R-:W-:-:S03]  /*382e0*/  IMAD.WIDE R8, R0, 0x2, R6 ;  /* 0x0000000200087825 */ /* 0x001fc600078e0206 */
[----:B------:R-:W2:Y:S01]  /*382f0*/  LDL.LU R26, [R1+0x8c] ;  /* 0x00008c00011a7983 */ /* 0x000ea20000300800 */
[----:B------:R-:W-:-:S03]  /*38300*/  IADD3 R14, R0, c[0x0][0x198], RZ ;  /* 0x00006600000e7a10 */ /* 0x000fc60007ffe0ff */
[----:B---3--:R0:W-:Y:S01]  /*38310*/  @P5 STG.E.U16 [R8.64], R24 ;  /* 0x0000001808005986 */ /* 0x0081e2000c101506 */
[----:B------:R-:W-:-:S03]  /*38320*/  ISETP.LT.AND P5, PT, R11, c[0x0][0x178], !P1 ;  /* 0x00005e000b007a0c */ /* 0x000fc60004fa1270 */
[----:B-1----:R-:W3:Y:S04]  /*38330*/  LDL.LU R28, [R1+0x7c] ;  /* 0x00007c00011c7983 */ /* 0x002ee80000300800 */
[----:B------:R-:W4:Y:S01]  /*38340*/  LDL.LU R11, [R1+0x1344] ;  /* 0x00134400010b7983 */ /* 0x000f220000300800 */
[----:B0-----:R-:W-:Y:S01]  /*38350*/  IMAD.WIDE R8, R0, 0x2, R20 ;  /* 0x0000000200087825 */ /* 0x001fe200078e0214 */
[----:B------:R-:W-:Y:S02]  /*38360*/  PRMT R0, R24, 0x7632, R0 ;  /* 0x0000763218007816 */ /* 0x000fe40000000000 */
[----:B------:R-:W2:Y:S01]  /*38370*/  LDL.LU R24, [R1+0x125c] ;  /* 0x00125c0001187983 */ /* 0x000ea20000300800 */
[----:B------:R-:W-:Y:S02]  /*38380*/  ISETP.LT.AND P3, PT, R23, c[0x0][0x178], !P3 ;  /* 0x00005e0017007a0c */ /* 0x000fe40005f61270 */
[----:B------:R-:W-:-:S02]  /*38390*/  ISETP.LT.AND P4, PT, R27, c[0x0][0x178], !P1 ;  /* 0x00005e001b007a0c */ /* 0x000fc40004f81270 */
[----:B------:R-:W-:Y:S02]  /*383a0*/  ISETP.LT.AND P6, PT, R29, c[0x0][0x178], !P1 ;  /* 0x00005e001d007a0c */ /* 0x000fe40004fc1270 */
[----:B------:R-:W-:Y:S02]  /*383b0*/  ISETP.GE.AND P0, PT, R25, c[0x0][0x17c], PT ;  /* 0x00005f0019007a0c */ /* 0x000fe40003f06270 */
[----:B------:R-:W3:Y:S01]  /*383c0*/  LDL.LU R25, [R1+0x4c] ;  /* 0x00004c0001197983 */ /* 0x000ee20000300800 */
[----:B------:R-:W-:-:S04]  /*383d0*/  PRMT R22, R19, 0x7632, R22 ;  /* 0x0000763213167816 */ /* 0x000fc80000000016 */
[----:B------:R0:W-:Y:S01]  /*383e0*/  @P3 STG.E.U16 [R8.64], R19 ;  /* 0x0000001308003986 */ /* 0x0001e2000c101506 */
[----:B------:R-:W-:-:S04]  /*383f0*/  IMAD.WIDE R12, R14, 0x2, R2 ;  /* 0x000000020e0c7825 */ /* 0x000fc800078e0202 */
[C---:B------:R-:W-:Y:S01]  /*38400*/  IMAD.WIDE R16, R14.reuse, 0x2, R4 ;  /* 0x000000020e107825 */ /* 0x040fe200078e0204 */
[----:B0-----:R-:W4:Y:S04]  /*38410*/  LDL.LU R19, [R1+0x1258] ;  /* 0x0012580001137983 */ /* 0x001f280000300800 */
[----:B------:R-:W-:Y:S04]  /*38420*/  @P4 STG.E.U16 [R12.64], R10 ;  /* 0x0000000a0c004986 */ /* 0x000fe8000c101506 */
[----:B------:R-:W-:Y:S04]  /*38430*/  @P6 STG.E.U16 [R16.64], R18 ;  /* 0x0000001210006986 */ /* 0x000fe8000c101506 */
[----:B------:R0:W-:Y:S04]  /*38440*/  STL [R1+0x133c], R18 ;  /* 0x00133c1201007387 */ /* 0x0001e80000100800 */
[----:B0-----:R-:W4:Y:S01]  /*38450*/  LDL R18, [R1+0x11c0] ;  /* 0x0011c00001127983 */ /* 0x001f220000100800 */
[----:B------:R-:W-:Y:S01]  /*38460*/  ISETP.LT.AND P1, PT, R23, c[0x0][0x178], !P1 ;  /* 0x00005e0017007a0c */ /* 0x000fe20004f21270 */
[----:B------:R-:W-:-:S04]  /*38470*/  IMAD.WIDE R8, R14, 0x2, R6 ;  /* 0x000000020e087825 */ /* 0x000fc800078e0206 */
[----:B------:R-:W-:Y:S01]  /*38480*/  IMAD.WIDE R12, R14, 0x2, R20 ;  /* 0x000000020e0c7825 */ /* 0x000fe200078e0214 */
[----:B------:R-:W-:Y:S04]  /*38490*/  @P5 STG.E.U16 [R8.64], R0 ;  /* 0x0000000008005986 */ /* 0x000fe8000c101506 */
[----:B------:R-:W-:Y:S04]  /*384a0*/  STL [R1+0x1340], R22 ;  /* 0x0013401601007387 */ /* 0x000fe80000100800 */
[----:B------:R0:W-:Y:S01]  /*384b0*/  @P1 STG.E.U16 [R12.64], R22 ;  /* 0x000000160c001986 */ /* 0x0001e2000c101506 */
[----:B--2---:R-:W-:-:S03]  /*384c0*/  ISETP.GE.AND P1, PT, R24, c[0x0][0x17c], PT ;  /* 0x00005f0018007a0c */ /* 0x004fc60003f26270 */
[----:B------:R-:W2:Y:S04]  /*384d0*/  LDL.LU R24, [R1+0x1cc] ;  /* 0x0001cc0001187983 */ /* 0x000ea80000300800 */
[----:B0-----:R-:W2:Y:S01]  /*384e0*/  LDL.LU R22, [R1+0x1260] ;  /* 0x0012600001167983 */ /* 0x001ea20000300800 */
[----:B------:R-:W-:Y:S02]  /*384f0*/  ISETP.LT.AND P4, PT, R27, c[0x0][0x178], !P2 ;  /* 0x00005e001b007a0c */ /* 0x000fe40005781270 */
[----:B------:R-:W-:Y:S02]  /*38500*/  ISETP.LT.AND P6, PT, R29, c[0x0][0x178], !P2 ;  /* 0x00005e001d007a0c */ /* 0x000fe400057c1270 */
[----:B------:R-:W-:-:S05]  /*38510*/  IADD3 R10, R14, c[0x0][0x198], RZ ;  /* 0x000066000e0a7a10 */ /* 0x000fca0007ffe0ff */
[----:B------:R-:W-:-:S04]  /*38520*/  IMAD.WIDE R8, R10, 0x2, R2 ;  /* 0x000000020a087825 */ /* 0x000fc800078e0202 */
[----:B------:R-:W-:Y:S01]  /*38530*/  IMAD.WIDE R12, R10, 0x2, R4 ;  /* 0x000000020a0c7825 */ /* 0x000fe200078e0204 */
[----:B------:R-:W-:Y:S01]  /*38540*/  PRMT R0, R26, 0x7632, R0 ;  /* 0x000076321a007816 */ /* 0x000fe20000000000 */
[----:B------:R0:W-:Y:S01]  /*38550*/  @P4 STG.E.U16 [R8.64], R26 ;  /* 0x0000001a08004986 */ /* 0x0001e2000c101506 */
[----:B---3--:R-:W-:Y:S02]  /*38560*/  PRMT R14, R28, 0x7632, R14 ;  /* 0x000076321c0e7816 */ /* 0x008fe4000000000e */
[----:B----4-:R-:W-:Y:S01]  /*38570*/  ISETP.GE.AND P3, PT, R19, c[0x0][0x17c], PT ;  /* 0x00005f0013007a0c */ /* 0x010fe20003f66270 */
[----:B------:R1:W-:Y:S04]  /*38580*/  @P6 STG.E.U16 [R12.64], R28 ;  /* 0x0000001c0c006986 */ /* 0x0003e8000c101506 */
[----:B------:R-:W3:Y:S04]  /*38590*/  LDL.LU R19, [R1+0x1264] ;  /* 0x0012640001137983 */ /* 0x000ee80000300800 */
[----:B0-----:R-:W4:Y:S04]  /*385a0*/  LDL.LU R26, [R1+0x9c] ;  /* 0x00009c00011a7983 */ /* 0x001f280000300800 */
[----:B-1----:R-:W3:Y:S01]  /*385b0*/  LDL.LU R28, [R1+0x1c] ;  /* 0x00001c00011c7983 */ /* 0x002ee20000300800 */
[----:B------:R-:W-:-:S02]  /*385c0*/  ISETP.LT.AND P4, PT, R27, c[0x0][0x178], !P0 ;  /* 0x00005e001b007a0c */ /* 0x000fc40004781270 */
[----:B------:R-:W-:Y:S02]  /*385d0*/  ISETP.LT.AND P5, PT, R18, c[0x0][0x178], !P2 ;  /* 0x00005e0012007a0c */ /* 0x000fe400057a1270 */
[----:B------:R-:W-:Y:S01]  /*385e0*/  ISETP.LT.AND P2, PT, R23, c[0x0][0x178], !P2 ;  /* 0x00005e0017007a0c */ /* 0x000fe20005741270 */
[C---:B------:R-:W-:Y:S01]  /*385f0*/  IMAD.WIDE R8, R10.reuse, 0x2, R6 ;  /* 0x000000020a087825 */ /* 0x040fe200078e0206 */
[----:B------:R-:W-:-:S03]  /*38600*/  IADD3 R16, R10, c[0x0][0x198], RZ ;  /* 0x000066000a107a10 */ /* 0x000fc60007ffe0ff */
[----:B------:R-:W-:Y:S01]  /*38610*/  IMAD.WIDE R12, R10, 0x2, R20 ;  /* 0x000000020a0c7825 */ /* 0x000fe200078e0214 */
[----:B------:R-:W-:-:S05]  /*38620*/  ISETP.LT.AND P6, PT, R29, c[0x0][0x178], !P0 ;  /* 0x00005e001d007a0c */ /* 0x000fca00047c1270 */
[----:B------:R0:W-:Y:S04]  /*38630*/  @P5 STG.E.U16 [R8.64], R25 ;  /* 0x0000001908005986 */ /* 0x0001e8000c101506 */
[----:B------:R1:W-:Y:S01]  /*38640*/  @P2 STG.E.U16 [R12.64], R11 ;  /* 0x0000000b0c002986 */ /* 0x0003e2000c101506 */
[----:B------:R-:W-:Y:S02]  /*38650*/  ISETP.LT.AND P2, PT, R18, c[0x0][0x178], !P0 ;  /* 0x00005e0012007a0c */ /* 0x000fe40004741270 */
[----:B------:R-:W-:Y:S02]  /*38660*/  ISETP.LT.AND P0, PT, R23, c[0x0][0x178], !P0 ;  /* 0x00005e0017007a0c */ /* 0x000fe40004701270 */
[----:B------:R-:W-:Y:S01]  /*38670*/  ISETP.LT.AND P5, PT, R27, c[0x0][0x178], !P3 ;  /* 0x00005e001b007a0c */ /* 0x000fe20005fa1270 */
[----:B0-----:R-:W-:-:S04]  /*38680*/  IMAD.WIDE R8, R16, 0x2, R2 ;  /* 0x0000000210087825 */ /* 0x001fc800078e0202 */
[C---:B-1----:R-:W-:Y:S01]  /*38690*/  IMAD.WIDE R12, R16.reuse, 0x2, R4 ;  /* 0x00000002100c7825 */ /* 0x042fe200078e0204 */
[----:B------:R0:W-:Y:S01]  /*386a0*/  @P4 STG.E.U16 [R8.64], R0 ;  /* 0x0000000008004986 */ /* 0x0001e2000c101506 */
[----:B------:R-:W-:Y:S02]  /*386b0*/  PRMT R10, R25, 0x7632, R10 ;  /* 0x00007632190a7816 */ /* 0x000fe4000000000a */
[----:B------:R-:W-:Y:S01]  /*386c0*/  PRMT R11, R11, 0x7632, R11 ;  /* 0x000076320b0b7816 */ /* 0x000fe2000000000b */
[----:B------:R1:W-:Y:S01]  /*386d0*/  @P6 STG.E.U16 [R12.64], R14 ;  /* 0x0000000e0c006986 */ /* 0x0003e2000c101506 */
[C---:B0-----:R-:W-:Y:S01]  /*386e0*/  IADD3 R0, R16.reuse, c[0x0][0x198], RZ ;  /* 0x0000660010007a10 */ /* 0x041fe20007ffe0ff */
[----:B------:R-:W-:-:S04]  /*386f0*/  IMAD.WIDE R8, R16, 0x2, R6 ;  /* 0x0000000210087825 */ /* 0x000fc800078e0206 */
[----:B-1----:R-:W-:Y:S01]  /*38700*/  IMAD.WIDE R12, R16, 0x2, R20 ;  /* 0x00000002100c7825 */ /* 0x002fe200078e0214 */
[----:B------:R-:W-:Y:S03]  /*38710*/  @P2 STG.E.U16 [R8.64], R10 ;  /* 0x0000000a08002986 */ /* 0x000fe6000c101506 */
[----:B------:R-:W-:Y:S01]  /*38720*/  IMAD.WIDE R16, R0, 0x2, R2 ;  /* 0x0000000200107825 */ /* 0x000fe200078e0202 */
[----:B------:R0:W-:Y:S04]  /*38730*/  @P0 STG.E.U16 [R12.64], R11 ;  /* 0x0000000b0c000986 */ /* 0x0001e8000c101506 */
[----:B--2---:R1:W-:Y:S01]  /*38740*/  @P5 STG.E.U16 [R16.64], R24 ;  /* 0x0000001810005986 */ /* 0x0043e2000c101506 */
[----:B0-----:R-:W-:-:S02]  /*38750*/  PRMT R13, R24, 0x7632, R13 ;  /* 0x00007632180d7816 */ /* 0x001fc4000000000d */
[----:B------:R-:W-:Y:S02]  /*38760*/  ISETP.GE.AND P2, PT, R22, c[0x0][0x17c], PT ;  /* 0x00005f0016007a0c */ /* 0x000fe40003f46270 */
[----:B------:R-:W2:Y:S04]  /*38770*/  LDL.LU R22, [R1+0x1dc] ;  /* 0x0001dc0001167983 */ /* 0x000ea80000300800 */
[----:B------:R-:W2:Y:S04]  /*38780*/  LDL.LU R25, [R1+0x1268] ;  /* 0x0012680001197983 */ /* 0x000ea80000300800 */
[----:B-1----:R-:W2:Y:S01]  /*38790*/  LDL.LU R24, [R1+0x126c] ;  /* 0x00126c0001187983 */ /* 0x002ea20000300800 */
[----:B------:R-:W-:-:S02]  /*387a0*/  ISETP.LT.AND P4, PT, R29, c[0x0][0x178], !P3 ;  /* 0x00005e001d007a0c */ /* 0x000fc40005f81270 */
[----:B------:R-:W-:Y:S01]  /*387b0*/  ISETP.LT.AND P6, PT, R18, c[0x0][0x178], !P3 ;  /* 0x00005e0012007a0c */ /* 0x000fe20005fc1270 */
[----:B------:R-:W-:-:S04]  /*387c0*/  IMAD.WIDE R8, R0, 0x2, R4 ;  /* 0x0000000200087825 */ /* 0x000fc800078e0204 */
[----:B------:R-:W-:-:S06]  /*387d0*/  IMAD.WIDE R10, R0, 0x2, R6 ;  /* 0x00000002000a7825 */ /* 0x000fcc00078e0206 */
[----:B----4-:R-:W-:Y:S04]  /*387e0*/  @P4 STG.E.U16 [R8.64], R26 ;  /* 0x0000001a08004986 */ /* 0x010fe8000c101506 */
[----:B---3--:R0:W-:Y:S01]  /*387f0*/  @P6 STG.E.U16 [R10.64], R28 ;  /* 0x0000001c0a006986 */ /* 0x0081e2000c101506 */
[----:B------:R-:W-:-:S03]  /*38800*/  PRMT R16, R28, 0x7632, R16 ;  /* 0x000076321c107816 */ /* 0x000fc60000000010 */
[----:B0-----:R-:W0:Y:S01]  /*38810*/  S2R R28, SR_TID.X ;  /* 0x00000000001c7919 */ /* 0x001e220000002100 */
[----:B------:R-:W-:Y:S02]  /*38820*/  ISETP.LT.AND P3, PT, R23, c[0x0][0x178], !P3 ;  /* 0x00005e0017007a0c */ /* 0x000fe40005f61270 */
[----:B------:R-:W-:Y:S02]  /*38830*/  ISETP.LT.AND P5, PT, R27, c[0x0][0x178], !P1 ;  /* 0x00005e001b007a0c */ /* 0x000fe40004fa1270 */
[C---:B------:R-:W-:Y:S01]  /*38840*/  IADD3 R12, R0.reuse, c[0x0][0x198], RZ ;  /* 0x00006600000c7a10 */ /* 0x040fe20007ffe0ff */
[----:B------:R-:W-:Y:S01]  /*38850*/  IMAD.WIDE R8, R0, 0x2, R20 ;  /* 0x0000000200087825 */ /* 0x000fe200078e0214 */
[----:B------:R-:W-:Y:S02]  /*38860*/  ISETP.LT.AND P4, PT, R29, c[0x0][0x178], !P1 ;  /* 0x00005e001d007a0c */ /* 0x000fe40004f81270 */
[----:B------:R-:W-:Y:S01]  /*38870*/  ISETP.LT.AND P6, PT, R18, c[0x0][0x178], !P1 ;  /* 0x00005e0012007a0c */ /* 0x000fe20004fc1270 */
[----:B------:R-:W-:Y:S01]  /*38880*/  IMAD.WIDE R10, R12, 0x2, R2 ;  /* 0x000000020c0a7825 */ /* 0x000fe200078e0202 */
[----:B------:R-:W-:-:S02]  /*38890*/  PRMT R14, R26, 0x7632, R14 ;  /* 0x000076321a0e7816 */ /* 0x000fc4000000000e */
[----:B------:R-:W-:Y:S01]  /*388a0*/  ISETP.LT.AND P1, PT, R23, c[0x0][0x178], !P1 ;  /* 0x00005e0017007a0c */ /* 0x000fe20004f21270 */
[----:B------:R1:W-:Y:S04]  /*388b0*/  @P3 STG.E.U16 [R8.64], R15 ;  /* 0x0000000f08003986 */ /* 0x0003e8000c101506 */
[----:B------:R3:W-:Y:S01]  /*388c0*/  @P5 STG.E.U16 [R10.64], R13 ;  /* 0x0000000d0a005986 */ /* 0x0007e2000c101506 */
[----:B------:R-:W-:Y:S02]  /*388d0*/  ISETP.LT.AND P5, PT, R27, c[0x0][0x178], !P2 ;  /* 0x00005e001b007a0c */ /* 0x000fe400057a1270 */
[C---:B0-----:R-:W-:Y:S01]  /*388e0*/  LOP3.LUT R26, R28.reuse, 0x3f, RZ, 0xc0, !PT ;  /* 0x0000003f1c1a7812 */ /* 0x041fe200078ec0ff */
[----:B------:R-:W-:Y:S02]  /*388f0*/  IMAD.SHL.U32 R28, R28, 0x200, RZ ;  /* 0x000002001c1c7824 */ /* 0x000fe400078e00ff */
[C---:B-1----:R-:W-:Y:S01]  /*38900*/  IMAD.WIDE R8, R12.reuse, 0x2, R4 ;  /* 0x000000020c087825 */ /* 0x042fe200078e0204 */
[----:B------:R-:W-:-:S03]  /*38910*/  IADD3 R0, R12, c[0x0][0x198], RZ ;  /* 0x000066000c007a10 */ /* 0x000fc60007ffe0ff */
[----:B---3--:R-:W-:Y:S01]  /*38920*/  IMAD.WIDE R10, R12, 0x2, R6 ;  /* 0x000000020c0a7825 */ /* 0x008fe200078e0206 */
[----:B------:R-:W-:Y:S01]  /*38930*/  LOP3.LUT R28, R28, 0xc00, RZ, 0xc0, !PT ;  /* 0x00000c001c1c7812 */ /* 0x000fe200078ec0ff */
[----:B------:R0:W-:Y:S01]  /*38940*/  @P4 STG.E.U16 [R8.64], R14 ;  /* 0x0000000e08004986 */ /* 0x0001e2000c101506 */
[----:B------:R-:W-:-:S03]  /*38950*/  PRMT R15, R15, 0x7632, R15 ;  /* 0x000076320f0f7816 */ /* 0x000fc6000000000f */
[----:B------:R1:W-:Y:S01]  /*38960*/  @P6 STG.E.U16 [R10.64], R16 ;  /* 0x000000100a006986 */ /* 0x0003e2000c101506 */
[----:B------:R-:W-:Y:S01]  /*38970*/  ISETP.GE.AND P0, PT, R19, c[0x0][0x17c], PT ;  /* 0x00005f0013007a0c */ /* 0x000fe20003f06270 */
[----:B------:R-:W-:Y:S02]  /*38980*/  IMAD R28, R26, 0x10, R28 ;  /* 0x000000101a1c7824 */ /* 0x000fe400078e021c */
[----:B------:R-:W3:Y:S01]  /*38990*/  LDL.LU R19, [R1+0x5c] ;  /* 0x00005c0001137983 */ /* 0x000ee20000300800 */
[----:B0-----:R-:W-:-:S04]  /*389a0*/  IMAD.WIDE R8, R12, 0x2, R20 ;  /* 0x000000020c087825 */ /* 0x001fc800078e0214 */
[----:B-1----:R-:W-:Y:S01]  /*389b0*/  IMAD.WIDE R10, R0, 0x2, R2 ;  /* 0x00000002000a7825 */ /* 0x002fe200078e0202 */
[----:B------:R0:W-:Y:S04]  /*389c0*/  @P1 STG.E.U16 [R8.64], R15 ;  /* 0x0000000f08001986 */ /* 0x0001e8000c101506 */
[----:B0-----:R-:W4:Y:S04]  /*389d0*/  LDL.LU R15, [R1+0xc] ;  /* 0x00000c00010f7983 */ /* 0x001f280000300800 */
[----:B--2---:R-:W-:Y:S01]  /*389e0*/  @P5 STG.E.U16 [R10.64], R22 ;  /* 0x000000160a005986 */ /* 0x004fe2000c101506 */
[----:B------:R-:W-:-:S02]  /*389f0*/  ISETP.LT.AND P5, PT, R27, c[0x0][0x178], !P0 ;  /* 0x00005e001b007a0c */ /* 0x000fc400047a1270 */
[----:B------:R-:W-:Y:S02]  /*38a00*/  ISETP.GE.AND P3, PT, R25, c[0x0][0x17c], PT ;  /* 0x00005f0019007a0c */ /* 0x000fe40003f66270 */
[----:B------:R-:W-:Y:S02]  /*38a10*/  ISETP.GE.AND P1, PT, R24, c[0x0][0x17c], PT ;  /* 0x00005f0018007a0c */ /* 0x000fe40003f26270 */
[----:B------:R0:W1:Y:S04]  /*38a20*/  LDS.128 R24, [R28] ;  /* 0x000000001c187984 */ /* 0x0000680000000c00 */
[----:B0-----:R-:W2:Y:S04]  /*38a30*/  LDL.LU R28, [R1+0xc0] ;  /* 0x0000c000011c7983 */ /* 0x001ea80000300800 */
[----:B-1----:R0:W-:Y:S04]  /*38a40*/  STL [R1+0x1334], R25 ;  /* 0x0013341901007387 */ /* 0x0021e80000100800 */
[----:B0-----:R-:W2:Y:S04]  /*38a50*/  LDL R25, [R1+0x7d4] ;  /* 0x0007d40001197983 */ /* 0x001ea80000100800 */
[----:B------:R0:W-:Y:S04]  /*38a60*/  STL [R1+0x12fc], R26 ;  /* 0x0012fc1a01007387 */ /* 0x0001e80000100800 */
[----:B0-----:R-:W2:Y:S04]  /*38a70*/  LDL.LU R26, [R1+0x1bc] ;  /* 0x0001bc00011a7983 */ /* 0x001ea80000300800 */
[----:B------:R0:W-:Y:S04]  /*38a80*/  STL [R1+0x12f0], R27 ;  /* 0x0012f01b01007387 */ /* 0x0001e80000100800 */
[----:B0-----:R-:W3:Y:S01]  /*38a90*/  LDL.LU R27, [R1+0x1270] ;  /* 0x00127000011b7983 */ /* 0x001ee20000300800 */
[----:B------:R-:W-:-:S02]  /*38aa0*/  ISETP.LT.AND P4, PT, R29, c[0x0][0x178], !P2 ;  /* 0x00005e001d007a0c */ /* 0x000fc40005781270 */
[----:B------:R-:W-:Y:S02]  /*38ab0*/  ISETP.LT.AND P6, PT, R18, c[0x0][0x178], !P2 ;  /* 0x00005e0012007a0c */ /* 0x000fe400057c1270 */
[----:B------:R-:W-:Y:S01]  /*38ac0*/  ISETP.LT.AND P2, PT, R23, c[0x0][0x178], !P2 ;  /* 0x00005e0017007a0c */ /* 0x000fe20005741270 */
[----:B------:R-:W-:-:S04]  /*38ad0*/  IMAD.WIDE R10, R0, 0x2, R4 ;  /* 0x00000002000a7825 */ /* 0x000fc800078e0204 */
[----:B------:R-:W-:-:S04]  /*38ae0*/  IMAD.WIDE R8, R0, 0x2, R6 ;  /* 0x0000000200087825 */ /* 0x000fc800078e0206 */
[----:B------:R-:W-:Y:S01]  /*38af0*/  IMAD.WIDE R12, R0, 0x2, R20 ;  /* 0x00000002000c7825 */ /* 0x000fe200078e0214 */
[----:B------:R-:W-:Y:S02]  /*38b00*/  PRMT R14, R22, 0x7632, R14 ;  /* 0x00007632160e7816 */ /* 0x000fe4000000000e */
[----:B------:R-:W3:Y:S01]  /*38b10*/  LDL.LU R22, [R1+0x1340] ;  /* 0x0013400001167983 */ /* 0x000ee20000300800 */
[----:B------:R-:W-:Y:S02]  /*38b20*/  IADD3 R0, R0, c[0x0][0x198], RZ ;  /* 0x0000660000007a10 */ /* 0x000fe40007ffe0ff */
[----:B----4-:R-:W-:Y:S01]  /*38b30*/  PRMT R17, R15, 0x7632, R17 ;  /* 0x000076320f117816 */ /* 0x010fe20000000011 */
[----:B--2---:R-:W-:Y:S04]  /*38b40*/  @P4 STG.E.U16 [R10.64], R26 ;  /* 0x0000001a0a004986 */ /* 0x004fe8000c101506 */
[----:B---3--:R0:W-:Y:S04]  /*38b50*/  @P6 STG.E.U16 [R8.64], R19 ;  /* 0x0000001308006986 */ /* 0x0081e8000c101506 */
[----:B------:R1:W-:Y:S01]  /*38b60*/  @P2 STG.E.U16 [R12.64], R15 ;  /* 0x0000000f0c002986 */ /* 0x0003e2000c101506 */
[----:B------:R-:W-:-:S03]  /*38b70*/  ISETP.GE.AND P2, PT, R27, c[0x0][0x17c], PT ;  /* 0x00005f001b007a0c */ /* 0x000fc60003f46270 */
[----:B------:R-:W2:Y:S01]  /*38b80*/  LDL.LU R27, [R1+0x1274] ;  /* 0x00127400011b7983 */ /* 0x000ea20000300800 */
[----:B0-----:R-:W-:Y:S01]  /*38b90*/  IMAD.WIDE R8, R0, 0x2, R2 ;  /* 0x0000000200087825 */ /* 0x001fe200078e0202 */
[----:B------:R-:W-:Y:S02]  /*38ba0*/  PRMT R16, R26, 0x7632, R16 ;  /* 0x000076321a107816 */ /* 0x000fe40000000010 */
[----:B-1----:R-:W-:Y:S01]  /*38bb0*/  PRMT R13, R19, 0x7632, R13 ;  /* 0x00007632130d7816 */ /* 0x002fe2000000000d */
[----:B------:R-:W3:Y:S01]  /*38bc0*/  LDL.LU R26, [R1+0xb0] ;  /* 0x0000b000011a7983 */ /* 0x000ee20000300800 */
[C---:B------:R-:W-:Y:S01]  /*38bd0*/  IMAD.WIDE R10, R0.reuse, 0x2, R6 ;  /* 0x00000002000a7825 */ /* 0x040fe200078e0206 */
[----:B------:R-:W-:Y:S02]  /*38be0*/  IADD3 R12, R0, c[0x0][0x198], RZ ;  /* 0x00006600000c7a10 */ /* 0x000fe40007ffe0ff */
[----:B------:R0:W-:Y:S01]  /*38bf0*/  @P5 STG.E.U16 [R8.64], R14 ;  /* 0x0000000e08005986 */ /* 0x0001e2000c101506 */
[----:B------:R-:W-:-:S03]  /*38c00*/  ISETP.LT.AND P6, PT, R18, c[0x0][0x178], !P0 ;  /* 0x00005e0012007a0c */ /* 0x000fc600047c1270 */
[----:B------:R-:W4:Y:S01]  /*38c10*/  LDL.LU R19, [R1+0xa0] ;  /* 0x0000a00001137983 */ /* 0x000f220000300800 */
[----:B0-----:R-:W-:-:S04]  /*38c20*/  IMAD.WIDE R8, R0, 0x2, R4 ;  /* 0x0000000200087825 */ /* 0x001fc800078e0204 */
[----:B------:R-:W-:-:S04]  /*38c30*/  IMAD.WIDE R14, R0, 0x2, R20 ;  /* 0x00000002000e7825 */ /* 0x000fc800078e0214 */
[----:B------:R-:W-:Y:S02]  /*38c40*/  IMAD.MOV.U32 R0, RZ, RZ, R18 ;  /* 0x000000ffff007224 */ /* 0x000fe400078e0012 */
[----:B------:R-:W3:Y:S01]  /*38c50*/  LDL.LU R18, [R1+0x133c] ;  /* 0x00133c0001127983 */ /* 0x000ee20000300800 */
[----:B------:R-:W-:Y:S02]  /*38c60*/  ISETP.LT.AND P4, PT, R29, c[0x0][0x178], !P0 ;  /* 0x00005e001d007a0c */ /* 0x000fe40004781270 */
[----:B------:R-:W-:-:S11]  /*38c70*/  ISETP.LT.AND P0, PT, R23, c[0x0][0x178], !P0 ;  /* 0x00005e0017007a0c */ /* 0x000fd60004701270 */
[----:B------:R0:W-:Y:S01]  /*38c80*/  @P4 STG.E.U16 [R8.64], R16 ;  /* 0x0000001008004986 */ /* 0x0001e2000c101506 */
[----:B------:R-:W-:-:S03]  /*38c90*/  ISETP.LT.AND P4, PT, R29, c[0x0][0x178], !P3 ;  /* 0x00005e001d007a0c */ /* 0x000fc60005f81270 */
[----:B------:R-:W1:Y:S04]  /*38ca0*/  S2R R29, SR_TID.X ;  /* 0x00000000001d7919 */ /* 0x000e680000002100 */
[----:B------:R-:W-:Y:S04]  /*38cb0*/  @P6 STG.E.U16 [R10.64], R13 ;  /* 0x0000000d0a006986 */ /* 0x000fe8000c101506 */
[----:B------:R1:W-:Y:S01]  /*38cc0*/  @P0 STG.E.U16 [R14.64], R17 ;  /* 0x000000110e000986 */ /* 0x0003e2000c101506 */
[----:B------:R-:W-:Y:S01]  /*38cd0*/  ISETP.LT.AND P5, PT, R25, c[0x0][0x178], !P3 ;  /* 0x00005e0019007a0c */ /* 0x000fe20005fa1270 */
[----:B0-----:R-:W-:-:S12]  /*38ce0*/  IMAD.WIDE R8, R12, 0x2, R2 ;  /* 0x000000020c087825 */ /* 0x001fd800078e0202 */
[----:B------:R-:W-:Y:S01]  /*38cf0*/  @P5 STG.E.U16 [R8.64], R28 ;  /* 0x0000001c08005986 */ /* 0x000fe2000c101506 */
[----:B------:R-:W-:Y:S02]  /*38d00*/  ISETP.LT.AND P6, PT, R0, c[0x0][0x178], !P3 ;  /* 0x00005e0000007a0c */ /* 0x000fe40005fc1270 */
[----:B------:R-:W-:Y:S02]  /*38d10*/  ISETP.LT.AND P3, PT, R23, c[0x0][0x178], !P3 ;  /* 0x00005e0017007a0c */ /* 0x000fe40005f61270 */
[----:B------:R-:W4:Y:S01]  /*38d20*/  LDL.LU R23, [R1+0x1338] ;  /* 0x0013380001177983 */ /* 0x000f220000300800 */
[----:B-1----:R-:W-:Y:S01]  /*38d30*/  IMAD.WIDE R16, R12, 0x2, R4 ;  /* 0x000000020c107825 */ /* 0x002fe200078e0204 */
[----:B--2---:R-:W-:Y:S02]  /*38d40*/  ISETP.GE.AND P0, PT, R27, c[0x0][0x17c], PT ;  /* 0x00005f001b007a0c */ /* 0x004fe40003f06270 */
[C---:B------:R-:W-:Y:S01]  /*38d50*/  LOP3.LUT R27, R29.reuse, 0x3f, RZ, 0xc0, !PT ;  /* 0x0000003f1d1b7812 */ /* 0x040fe200078ec0ff */
[----:B------:R-:W-:-:S05]  /*38d60*/  IMAD.SHL.U32 R29, R29, 0x200, RZ ;  /* 0x000002001d1d7824 */ /* 0x000fca00078e00ff */
[----:B------:R-:W-:-:S05]  /*38d70*/  LOP3.LUT R29, R29, 0xc00, RZ, 0xc0, !PT ;  /* 0x00000c001d1d7812 */ /* 0x000fca00078ec0ff */
[----:B------:R-:W-:-:S05]  /*38d80*/  IMAD R29, R27, 0x10, R29 ;  /* 0x000000101b1d7824 */ /* 0x000fca00078e021d */
[----:B------:R-:W-:-:S05]  /*38d90*/  LOP3.LUT R29, R29, 0x20, RZ, 0x3c, !PT ;  /* 0x000000201d1d7812 */ /* 0x000fca00078e3cff */
[----:B------:R0:W1:Y:S04]  /*38da0*/  LDS.128 R8, [R29] ;  /* 0x000000001d087984 */ /* 0x0000680000000c00 */
[----:B0-----:R-:W2:Y:S01]  /*38db0*/  LDL.LU R29, [R1+0x1e0] ;  /* 0x0001e000011d7983 */ /* 0x001ea20000300800 */
[----:B---3--:R-:W-:Y:S02]  /*38dc0*/  PRMT R18, R28, 0x7632, R18 ;  /* 0x000076321c127816 */ /* 0x008fe40000000012 */
[----:B------:R-:W-:Y:S01]  /*38dd0*/  PRMT R22, R26, 0x7632, R22 ;  /* 0x000076321a167816 */ /* 0x000fe20000000016 */
[----:B-1----:R0:W-:Y:S04]  /*38de0*/  STL [R1+0x1330], R9 ;  /* 0x0013300901007387 */ /* 0x0021e80000100800 */
[----:B0-----:R-:W3:Y:S04]  /*38df0*/  LDL R9, [R1+0x11bc] ;  /* 0x0011bc0001097983 */ /* 0x001ee80000100800 */
[----:B------:R0:W-:Y:S04]  /*38e00*/  STL [R1+0x12f8], R10 ;  /* 0x0012f80a01007387 */ /* 0x0001e80000100800 */
[----:B0-----:R-:W2:Y:S04]  /*38e10*/  LDL R10, [R1+0x11c0] ;  /* 0x0011c000010a7983 */ /* 0x001ea80000100800 */
[----:B------:R0:W-:Y:S04]  /*38e20*/  STL [R1+0x12f4], R11 ;  /* 0x0012f40b01007387 */ /* 0x0001e80000100800 */
[----:B0-----:R-:W2:Y:S04]  /*38e30*/  LDL R11, [R1+0xfd0] ;  /* 0x000fd000010b7983 */ /* 0x001ea80000100800 */
[----:B------:R-:W2:Y:S04]  /*38e40*/  LDL.LU R28, [R1+0x1278] ;  /* 0x00127800011c7983 */ /* 0x000ea80000300800 */
[----:B------:R0:W-:Y:S04]  /*38e50*/  @P4 STG.E.U16 [R16.64], R26 ;  /* 0x0000001a10004986 */ /* 0x0001e8000c101506 */
[----:B0-----:R-:W2:Y:S01]  /*38e60*/  LDL.LU R26, [R1+0x127c] ;  /* 0x00127c00011a7983 */ /* 0x001ea20000300800 */
[----:B------:R-:W-:-:S02]  /*38e70*/  ISETP.LT.AND P5, PT, R25, c[0x0][0x178], !P1 ;  /* 0x00005e0019007a0c */ /* 0x000fc40004fa1270 */
[C---:B------:R-:W-:Y:S01]  /*38e80*/  IADD3 R0, R12.reuse, c[0x0][0x198], RZ ;  /* 0x000066000c007a10 */ /* 0x040fe20007ffe0ff */
[C---:B------:R-:W-:Y:S01]  /*38e90*/  IMAD.WIDE R14, R12.reuse, 0x2, R6 ;  /* 0x000000020c0e7825 */ /* 0x040fe200078e0206 */
[----:B----4-:R-:W-:Y:S01]  /*38ea0*/  PRMT R23, R19, 0x7632, R23 ;  /* 0x0000763213177816 */ /* 0x010fe20000000017 */
[----:B------:R-:W4:Y:S02]  /*38eb0*/  LDL.LU R27, [R1+0xd0] ;  /* 0x0000d000011b7983 */ /* 0x000f240000300800 */
[----:B------:R-:W-:-:S04]  /*38ec0*/  IMAD.WIDE R12, R12, 0x2, R20 ;  /* 0x000000020c0c7825 */ /* 0x000fc800078e0214 */
[C---:B------:R-:W-:Y:S01]  /*38ed0*/  IMAD.WIDE R16, R0.reuse, 0x2, R2 ;  /* 0x0000000200107825 */ /* 0x040fe200078e0202 */
[----:B------:R0:W-:Y:S04]  /*38ee0*/  @P6 STG.E.U16 [R14.64], R19 ;  /* 0x000000130e006986 */ /* 0x0001e8000c101506 */
[----:B------:R1:W-:Y:S04]  /*38ef0*/  @P3 STG.E.U16 [R12.64], R24 ;  /* 0x000000180c003986 */ /* 0x0003e8000c101506 */
[----:B------:R1:W-:Y:S01]  /*38f00*/  @P5 STG.E.U16 [R16.64], R18 ;  /* 0x0000001210005986 */ /* 0x0003e2000c101506 */
[----:B0-----:R-:W-:Y:S01]  /*38f10*/  IMAD.WIDE R14, R0, 0x2, R6 ;  /* 0x00000002000e7825 */ /* 0x001fe200078e0206 */
[----:B-1----:R-:W-:-:S03]  /*38f20*/  PRMT R13, R24, 0x7632, R13 ;  /* 0x00007632180d7816 */ /* 0x002fc6000000000d */
[----:B------:R-:W-:-:S04]  /*38f30*/  IMAD.WIDE R16, R0, 0x2, R4 ;  /* 0x0000000200107825 */ /* 0x000fc800078e0204 */
[C---:B------:R-:W-:Y:S01]  /*38f40*/  IMAD.WIDE R18, R0.reuse, 0x2, R20 ;  /* 0x0000000200127825 */ /* 0x040fe200078e0214 */
[----:B------:R-:W-:Y:S02]  /*38f50*/  ISETP.LT.AND P6, PT, R25, c[0x0][0x178], !P2 ;  /* 0x00005e0019007a0c */ /* 0x000fe400057c1270 */
[----:B------:R-:W-:-:S04]  /*38f60*/  IADD3 R12, R0, c[0x0][0x198], RZ ;  /* 0x00006600000c7a10 */ /* 0x000fc80007ffe0ff */
[----:B------:R-:W-:Y:S02]  /*38f70*/  IADD3 R0, R12, c[0x0][0x198], RZ ;  /* 0x000066000c007a10 */ /* 0x000fe40007ffe0ff */
[----:B---3--:R-:W-:Y:S02]  /*38f80*/  ISETP.LT.AND P5, PT, R9, c[0x0][0x178], !P1 ;  /* 0x00005e0009007a0c */ /* 0x008fe40004fa1270 */
[----:B--2---:R-:W-:Y:S02]  /*38f90*/  ISETP.LT.AND P4, PT, R10, c[0x0][0x178], !P1 ;  /* 0x00005e000a007a0c */ /* 0x004fe40004f81270 */
[----:B------:R-:W-:Y:S02]  /*38fa0*/  ISETP.LT.AND P3, PT, R11, c[0x0][0x178], !P1 ;  /* 0x00005e000b007a0c */ /* 0x000fe40004f61270 */
[----:B------:R-:W-:Y:S02]  /*38fb0*/  ISETP.GE.AND P1, PT, R28, c[0x0][0x17c], PT ;  /* 0x00005f001c007a0c */ /* 0x000fe40003f26270 */
[----:B------:R-:W0:Y:S09]  /*38fc0*/  S2R R28, SR_TID.X ;  /* 0x00000000001c7919 */ /* 0x000e320000002100 */
[----:B------:R-:W-:Y:S01]  /*38fd0*/  @P3 STG.E.U16 [R16.64], R22 ;  /* 0x0000001610003986 */ /* 0x000fe2000c101506 */
[----:B------:R-:W-:-:S03]  /*38fe0*/  ISETP.LT.AND P3, PT, R9, c[0x0][0x178], !P2 ;  /* 0x00005e0009007a0c */ /* 0x000fc60005761270 */
[----:B------:R1:W-:Y:S01]  /*38ff0*/  @P4 STG.E.U16 [R14.64], R23 ;  /* 0x000000170e004986 */ /* 0x0003e2000c101506 */
[----:B------:R-:W-:-:S03]  /*39000*/  ISETP.LT.AND P4, PT, R11, c[0x0][0x178], !P2 ;  /* 0x00005e000b007a0c */ /* 0x000fc60005781270 */
[----:B------:R2:W-:Y:S01]  /*39010*/  @P5 STG.E.U16 [R18.64], R13 ;  /* 0x0000000d12005986 */ /* 0x0005e2000c101506 */
[----:B------:R-:W-:Y:S02]  /*39020*/  ISETP.LT.AND P5, PT, R10, c[0x0][0x178], !P2 ;  /* 0x00005e000a007a0c */ /* 0x000fe400057a1270 */
[----:B------:R-:W-:Y:S02]  /*39030*/  ISETP.GE.AND P2, PT, R26, c[0x0][0x17c], PT ;  /* 0x00005f001a007a0c */ /* 0x000fe40003f46270 */
[C---:B0-----:R-:W-:Y:S01]  /*39040*/  LOP3.LUT R26, R28.reuse, 0x3f, RZ, 0xc0, !PT ;  /* 0x0000003f1c1a7812 */ /* 0x041fe200078ec0ff */
[----:B------:R-:W-:-:S05]  /*39050*/  IMAD.SHL.U32 R28, R28, 0x200, RZ ;  /* 0x000002001c1c7824 */ /* 0x000fca00078e00ff */
[----:B------:R-:W-:Y:S01]  /*39060*/  LOP3.LUT R28, R28, 0xc00, RZ, 0xc0, !PT ;  /* 0x00000c001c1c7812 */ /* 0x000fe200078ec0ff */
[----:B-1----:R-:W-:-:S04]  /*39070*/  IMAD.WIDE R14, R12, 0x2, R2 ;  /* 0x000000020c0e7825 */ /* 0x002fc800078e0202 */
[----:B------:R-:W-:Y:S01]  /*39080*/  IMAD R28, R26, 0x10, R28 ;  /* 0x000000101a1c7824 */ /* 0x000fe200078e021c */
[----:B------:R-:W-:Y:S04]  /*39090*/  @P6 STG.E.U16 [R14.64], R29 ;  /* 0x0000001d0e006986 */ /* 0x000fe8000c101506 */
[----:B------:R-:W-:Y:S01]  /*390a0*/  LOP3.LUT R28, R28, 0x40, RZ, 0x3c, !PT ;  /* 0x000000401c1c7812 */ /* 0x000fe200078e3cff */
[----:B------:R-:W-:-:S04]  /*390b0*/  IMAD.WIDE R16, R12, 0x2, R4 ;  /* 0x000000020c107825 */ /* 0x000fc800078e0204 */
[----:B--2---:R-:W-:-:S04]  /*390c0*/  IMAD.WIDE R18, R12, 0x2, R6 ;  /* 0x000000020c127825 */ /* 0x004fc800078e0206 */
[----:B------:R-:W-:Y:S02]  /*390d0*/  IMAD.WIDE R22, R12, 0x2, R20 ;  /* 0x000000020c167825 */ /* 0x000fe400078e0214 */
[----:B------:R-:W0:Y:S01]  /*390e0*/  LDS.128 R12, [R28] ;  /* 0x000000001c0c7984 */ /* 0x000e220000000c00 */
[----:B------:R-:W-:-:S03]  /*390f0*/  ISETP.LT.AND P6, PT, R25, c[0x0][0x178], !P0 ;  /* 0x00005e0019007a0c */ /* 0x000fc600047c1270 */
[----:B------:R-:W2:Y:S04]  /*39100*/  LDL.LU R25, [R1+0x1334] ;  /* 0x0013340001197983 */ /* 0x000ea80000300800 */
[----:B------:R-:W3:Y:S04]  /*39110*/  LDL.LU R26, [R1+0x200] ;  /* 0x00020000011a7983 */ /* 0x000ee80000300800 */
[----:B0-----:R-:W-:Y:S04]  /*39120*/  STL [R1+0x1304], R13 ;  /* 0x0013040d01007387 */ /* 0x001fe80000100800 */
[----:B------:R0:W-:Y:S04]  /*39130*/  STL [R1+0x1300], R14 ;  /* 0x0013000e01007387 */ /* 0x0001e80000100800 */
[----:B0-----:R-:W2:Y:S04]  /*39140*/  LDL R14, [R1+0x7d4] ;  /* 0x0007d400010e7983 */ /* 0x001ea80000100800 */
[----:B------:R0:W-:Y:S04]  /*39150*/  STL [R1+0x12ec], R15 ;  /* 0x0012ec0f01007387 */ /* 0x0001e80000100800 */
[----:B0-----:R-:W2:Y:S04]  /*39160*/  LDL.LU R15, [R1+0xf0] ;  /* 0x0000f000010f7983 */ /* 0x001ea80000300800 */
[----:B------:R-:W3:Y:S01]  /*39170*/  LDL.LU R13, [R1+0x1280] ;  /* 0x00128000010d7983 */ /* 0x000ee20000300800 */
[----:B------:R-:W-:Y:S01]  /*39180*/  PRMT R24, R29, 0x7632, R24 ;  /* 0x000076321d187816 */ /* 0x000fe20000000018 */
[----:B------:R-:W-:-:S02]  /*39190*/  IMAD.WIDE R28, R0, 0x2, R2 ;  /* 0x00000002001c7825 */ /* 0x000fc400078e0202 */
[----:B--2---:R-:W-:Y:S04]  /*391a0*/  @P4 STG.E.U16 [R16.64], R15 ;  /* 0x0000000f10004986 */ /* 0x004fe8000c101506 */
[----:B----4-:R0:W-:Y:S04]  /*391b0*/  @P5 STG.E.U16 [R18.64], R27 ;  /* 0x0000001b12005986 */ /* 0x0101e8000c101506 */
[----:B------:R-:W-:Y:S01]  /*391c0*/  @P3 STG.E.U16 [R22.64], R8 ;  /* 0x0000000816003986 */ /* 0x000fe2000c101506 */
[----:B------:R-:W-:-:S03]  /*391d0*/  ISETP.LT.AND P3, PT, R11, c[0x0][0x178], !P0 ;  /* 0x00005e000b007a0c */ /* 0x000fc60004761270 */
[----:B------:R1:W-:Y:S01]  /*391e0*/  @P6 STG.E.U16 [R28.64], R24 ;  /* 0x000000181c006986 */ /* 0x0003e2000c101506 */
[----:B0-----:R-:W-:Y:S01]  /*391f0*/  IMAD.WIDE R18, R0, 0x2, R4 ;  /* 0x0000000200127825 */ /* 0x001fe200078e0204 */
[----:B-1----:R-:W-:Y:S02]  /*39200*/  PRMT R24, R15, 0x7632, R24 ;  /* 0x000076320f187816 */ /* 0x002fe40000000018 */
[----:B------:R-:W2:Y:S06]  /*39210*/  LDL.LU R15, [R1+0x100] ;  /* 0x00010000010f7983 */ /* 0x000eac0000300800 */
[----:B------:R0:W-:Y:S04]  /*39220*/  @P3 STG.E.U16 [R18.64], R24 ;  /* 0x0000001812003986 */ /* 0x0001e8000c101506 */
[----:B0-----:R-:W4:Y:S01]  /*39230*/  LDL.LU R24, [R1+0x1f0] ;  /* 0x0001f00001187983 */ /* 0x001f220000300800 */
[----:B------:R-:W-:-:S03]  /*39240*/  PRMT R23, R27, 0x7632, R23 ;  /* 0x000076321b177816 */ /* 0x000fc60000000017 */
[----:B------:R-:W0:Y:S01]  /*39250*/  S2R R27, SR_TID.X ;  /* 0x00000000001b7919 */ /* 0x000e220000002100 */
[----:B---3--:R-:W-:Y:S02]  /*39260*/  ISETP.GE.AND P3, PT, R13, c[0x0][0x17c], PT ;  /* 0x00005f000d007a0c */ /* 0x008fe40003f66270 */
[----:B------:R-:W-:Y:S02]  /*39270*/  ISETP.LT.AND P4, PT, R10, c[0x0][0x178], !P0 ;  /* 0x00005e000a007a0c */ /* 0x000fe40004781270 */
[----:B------:R-:W-:Y:S02]  /*39280*/  ISETP.LT.AND P0, PT, R9, c[0x0][0x178], !P0 ;  /* 0x00005e0009007a0c */ /* 0x000fe40004701270 */
[----:B------:R-:W-:Y:S02]  /*39290*/  ISETP.LT.AND P5, PT, R14, c[0x0][0x178], !P1 ;  /* 0x00005e000e007a0c */ /* 0x000fe40004fa1270 */
[----:B------:R-:W-:Y:S01]  /*392a0*/  ISETP.LT.AND P6, PT, R11, c[0x0][0x178], !P1 ;  /* 0x00005e000b007a0c */ /* 0x000fe20004fc1270 */
[C---:B------:R-:W-:Y:S01]  /*392b0*/  IMAD.WIDE R16, R0.reuse, 0x2, R6 ;  /* 0x0000000200107825 */ /* 0x040fe200078e0206 */
[----:B------:R-:W-:-:S02]  /*392c0*/  IADD3 R22, R0, c[0x0][0x198], RZ ;  /* 0x0000660000167a10 */ /* 0x000fc40007ffe0ff */
[C---:B0-----:R-:W-:Y:S01]  /*392d0*/  LOP3.LUT R13, R27.reuse, 0x3f, RZ, 0xc0, !PT ;  /* 0x0000003f1b0d7812 */ /* 0x041fe200078ec0ff */
[----:B------:R-:W-:-:S05]  /*392e0*/  IMAD.SHL.U32 R27, R27, 0x200, RZ ;  /* 0x000002001b1b7824 */ /* 0x000fca00078e00ff */
[----:B------:R-:W-:Y:S01]  /*392f0*/  LOP3.LUT R27, R27, 0xc00, RZ, 0xc0, !PT ;  /* 0x00000c001b1b7812 */ /* 0x000fe200078ec0ff */
[----:B------:R-:W-:Y:S01]  /*39300*/  IMAD.WIDE R28, R0, 0x2, R20 ;  /* 0x00000002001c7825 */ /* 0x000fe200078e0214 */
[----:B------:R-:W-:-:S03]  /*39310*/  PRMT R8, R8, 0x7632, R8 ;  /* 0x0000763208087816 */ /* 0x000fc60000000008 */
[----:B------:R-:W-:Y:S01]  /*39320*/  IMAD R27, R13, 0x10, R27 ;  /* 0x000000100d1b7824 */ /* 0x000fe200078e021b */
[----:B------:R0:W-:Y:S01]  /*39330*/  @P4 STG.E.U16 [R16.64], R23 ;  /* 0x0000001710004986 */ /* 0x0001e2000c101506 */
[----:B------:R-:W-:-:S03]  /*39340*/  IMAD.WIDE R18, R22, 0x2, R2 ;  /* 0x0000000216127825 */ /* 0x000fc600078e0202 */
[----:B------:R-:W-:Y:S01]  /*39350*/  LOP3.LUT R27, R27, 0x60, RZ, 0x3c, !PT ;  /* 0x000000601b1b7812 */ /* 0x000fe200078e3cff */
[----:B------:R-:W-:Y:S01]  /*39360*/  @P0 STG.E.U16 [R28.64], R8 ;  /* 0x000000081c000986 */ /* 0x000fe2000c101506 */
[----:B0-----:R-:W-:-:S03]  /*39370*/  IMAD.WIDE R16, R22, 0x2, R4 ;  /* 0x0000000216107825 */ /* 0x001fc600078e0204 */
[----:B------:R-:W-:Y:S01]  /*39380*/  @P5 STG.E.U16 [R18.64], R26 ;  /* 0x0000001a12005986 */ /* 0x000fe2000c101506 */
[----:B------:R-:W-:-:S03]  /*39390*/  ISETP.LT.AND P0, PT, R10, c[0x0][0x178], !P1 ;  /* 0x00005e000a007a0c */ /* 0x000fc60004f01270 */
[----:B------:R0:W-:Y:S01]  /*393a0*/  STL [R1+0x1320], R25 ;  /* 0x0013201901007387 */ /* 0x0001e20000100800 */
[----:B------:R-:W-:-:S03]  /*393b0*/  ISETP.LT.AND P1, PT, R9, c[0x0][0x178], !P1 ;  /* 0x00005e0009007a0c */ /* 0x000fc60004f21270 */
[----:B0-----:R-:W3:Y:S04]  /*393c0*/  LDL.LU R25, [R1+0x1284] ;  /* 0x0012840001197983 */ /* 0x001ee80000300800 */
[----:B------:R0:W-:Y:S04]  /*393d0*/  STL.64 [R1+0x1328], R4 ;  /* 0x0013280401007387 */ /* 0x0001e80000100a00 */
[----:B------:R-:W3:Y:S01]  /*393e0*/  LDL.LU R9, [R1+0x1330] ;  /* 0x0013300001097983 */ /* 0x000ee20000300800 */
[----:B0-----:R-:W-:-:S03]  /*393f0*/  IMAD.WIDE R4, R22, 0x2, R6 ;  /* 0x0000000216047825 */ /* 0x001fc600078e0206 */
[----:B----4-:R-:W-:Y:S04]  /*39400*/  @P6 STG.E.U16 [R16.64], R24 ;  /* 0x0000001810006986 */ /* 0x010fe8000c101506 */
[----:B------:R-:W0:Y:S04]  /*39410*/  LDS.128 R16, [R27] ;  /* 0x000000001b107984 */ /* 0x000e280000000c00 */
[----:B--2---:R-:W-:Y:S04]  /*39420*/  @P0 STG.E.U16 [R4.64], R15 ;  /* 0x0000000f04000986 */ /* 0x004fe8000c101506 */
[----:B0-----:R-:W-:Y:S04]  /*39430*/  STL [R1+0x1308], R18 ;  /* 0x0013081201007387 */ /* 0x001fe80000100800 */
[----:B------:R0:W-:Y:S04]  /*39440*/  STL [R1+0x12e8], R19 ;  /* 0x0012e81301007387 */ /* 0x0001e80000100800 */
[----:B0-----:R-:W2:Y:S04]  /*39450*/  LDL.LU R19, [R1+0x11bc] ;  /* 0x0011bc0001137983 */ /* 0x001ea80000300800 */
[----:B------:R-:W4:Y:S04]  /*39460*/  LDL.LU R13, [R1+0x1288] ;  /* 0x00128800010d7983 */ /* 0x000f280000300800 */
[----:B------:R-:W4:Y:S04]  /*39470*/  LDL.LU R18, [R1+0x210] ;  /* 0x0002100001127983 */ /* 0x000f280000300800 */
[----:B------:R-:W4:Y:S04]  /*39480*/  LDL.LU R27, [R1+0x110] ;  /* 0x00011000011b7983 */ /* 0x000f280000300800 */
[----:B------:R-:W4:Y:S01]  /*39490*/  LDL.LU.64 R4, [R1+0x1328] ;  /* 0x0013280001047983 */ /* 0x000f220000300a00 */
[----:B------:R-:W-:-:S02]  /*394a0*/  ISETP.LT.AND P5, PT, R14, c[0x0][0x178], !P2 ;  /* 0x00005e000e007a0c */ /* 0x000fc400057a1270 */
[C---:B------:R-:W-:Y:S01]  /*394b0*/  IADD3 R8, R22.reuse, c[0x0][0x198], RZ ;  /* 0x0000660016087a10 */ /* 0x040fe20007ffe0ff */
[----:B------:R-:W-:Y:S01]  /*394c0*/  IMAD.WIDE R22, R22, 0x2, R20 ;  /* 0x0000000216167825 */ /* 0x000fe200078e0214 */
[----:B------:R-:W-:Y:S02]  /*394d0*/  ISETP.LT.AND P6, PT, R11, c[0x0][0x178], !P2 ;  /* 0x00005e000b007a0c */ /* 0x000fe400057c1270 */
[----:B------:R-:W-:Y:S01]  /*394e0*/  PRMT R0, R26, 0x7632, R0 ;  /* 0x000076321a007816 */ /* 0x000fe20000000000 */
[----:B------:R-:W-:Y:S01]  /*394f0*/  IMAD.WIDE R28, R8, 0x2, R2 ;  /* 0x00000002081c7825 */ /* 0x000fe200078e0202 */
[----:B------:R-:W-:Y:S01]  /*39500*/  ISETP.LT.AND P0, PT, R10, c[0x0][0x178], !P2 ;  /* 0x00005e000a007a0c */ /* 0x000fe20005701270 */
[----:B------:R0:W-:Y:S04]  /*39510*/  @P1 STG.E.U16 [R22.64], R12 ;  /* 0x0000000c16001986 */ /* 0x0001e8000c101506 */
[----:B------:R1:W-:Y:S01]  /*39520*/  @P5 STG.E.U16 [R28.64], R0 ;  /* 0x000000001c005986 */ /* 0x0003e2000c101506 */
[----:B------:R-:W-:-:S02]  /*39530*/  ISETP.LT.AND P5, PT, R14, c[0x0][0x178], !P3 ;  /* 0x00005e000e007a0c */ /* 0x000fc40005fa1270 */
[----:B---3--:R-:W-:Y:S01]  /*39540*/  ISETP.GE.AND P4, PT, R25, c[0x0][0x17c], PT ;  /* 0x00005f0019007a0c */ /* 0x008fe20003f86270 */
[----:B------:R-:W3:Y:S01]  /*39550*/  LDL.LU R26, [R1+0xe0] ;  /* 0x0000e000011a7983 */ /* 0x000ee20000300800 */
[----:B0-----:R-:W-:-:S03]  /*39560*/  PRMT R12, R15, 0x7632, R12 ;  /* 0x000076320f0c7816 */ /* 0x001fc6000000000c */
[----:B------:R-:W3:Y:S01]  /*39570*/  LDL.LU R15, [R1+0xc4] ;  /* 0x0000c400010f7983 */ /* 0x000ee20000300800 */
[----:B-1----:R-:W-:Y:S01]  /*39580*/  PRMT R0, R24, 0x7632, R0 ;  /* 0x0000763218007816 */ /* 0x002fe20000000000 */
[----:B------:R-:W-:-:S04]  /*39590*/  IMAD.WIDE R28, R8, 0x2, R6 ;  /* 0x00000002081c7825 */ /* 0x000fc800078e0206 */
[----:B------:R-:W-:Y:S01]  /*395a0*/  IMAD.WIDE R24, R8, 0x2, R20 ;  /* 0x0000000208187825 */ /* 0x000fe200078e0214 */
[----:B--2---:R-:W-:-:S03]  /*395b0*/  ISETP.LT.AND P2, PT, R19, c[0x0][0x178], !P2 ;  /* 0x00005e0013007a0c */ /* 0x004fc60005741270 */
[----:B----4-:R-:W-:-:S05]  /*395c0*/  IMAD.WIDE R22, R8, 0x2, R4 ;  /* 0x0000000208167825 */ /* 0x010fca00078e0204 */
[----:B------:R0:W-:Y:S01]  /*395d0*/  @P6 STG.E.U16 [R22.64], R0 ;  /* 0x0000000016006986 */ /* 0x0001e2000c101506 */
[----:B------:R-:W-:-:S03]  /*395e0*/  ISETP.LT.AND P6, PT, R11, c[0x0][0x178], !P3 ;  /* 0x00005e000b007a0c */ /* 0x000fc60005fc1270 */
[----:B------:R1:W-:Y:S01]  /*395f0*/  @P0 STG.E.U16 [R28.64], R12 ;  /* 0x0000000c1c000986 */ /* 0x0003e2000c101506 */
[----:B0-----:R-:W-:Y:S02]  /*39600*/  IADD3 R0, R8, c[0x0][0x198], RZ ;  /* 0x0000660008007a10 */ /* 0x001fe40007ffe0ff */
[----:B-1----:R-:W-:-:S03]  /*39610*/  PRMT R12, R12, 0x7632, R12 ;  /* 0x000076320c0c7816 */ /* 0x002fc6000000000c */
[C---:B------:R-:W-:Y:S01]  /*39620*/  IMAD.WIDE R22, R0.reuse, 0x2, R2 ;  /* 0x0000000200167825 */ /* 0x040fe200078e0202 */
[----:B------:R-:W-:Y:S02]  /*39630*/  ISETP.GE.AND P1, PT, R13, c[0x0][0x17c], PT ;  /* 0x00005f000d007a0c */ /* 0x000fe40003f26270 */
[----:B------:R-:W2:Y:S01]  /*39640*/  LDL.LU R13, [R1+0xb4] ;  /* 0x0000b400010d7983 */ /* 0x000ea20000300800 */
[----:B------:R-:W-:-:S03]  /*39650*/  IMAD.WIDE R28, R0, 0x2, R4 ;  /* 0x00000002001c7825 */ /* 0x000fc600078e0204 */
[----:B------:R-:W-:Y:S04]  /*39660*/  @P2 STG.E.U16 [R24.64], R12 ;  /* 0x0000000c18002986 */ /* 0x000fe8000c101506 */
[----:B------:R0:W-:Y:S04]  /*39670*/  @P5 STG.E.U16 [R22.64], R18 ;  /* 0x0000001216005986 */ /* 0x0001e8000c101506 */
[----:B------:R1:W-:Y:S04]  /*39680*/  @P6 STG.E.U16 [R28.64], R27 ;  /* 0x0000001b1c006986 */ /* 0x0003e8000c101506 */
[----:B0-----:R-:W4:Y:S01]  /*39690*/  LDL.LU R23, [R1+0x128c] ;  /* 0x00128c0001177983 */ /* 0x001f220000300800 */
[----:B------:R-:W-:-:S03]  /*396a0*/  PRMT R12, R27, 0x7632, R12 ;  /* 0x000076321b0c7816 */ /* 0x000fc6000000000c */
[----:B-1----:R-:W2:Y:S01]  /*396b0*/  LDL.LU R27, [R1+0xa4] ;  /* 0x0000a400011b7983 */ /* 0x002ea20000300800 */
[----:B------:R-:W-:Y:S02]  /*396c0*/  ISETP.LT.AND P0, PT, R10, c[0x0][0x178], !P3 ;  /* 0x00005e000a007a0c */ /* 0x000fe40005f01270 */
[----:B------:R-:W-:Y:S01]  /*396d0*/  ISETP.LT.AND P3, PT, R19, c[0x0][0x178], !P3 ;  /* 0x00005e0013007a0c */ /* 0x000fe20005f61270 */
[----:B------:R-:W-:Y:S01]  /*396e0*/  IMAD.WIDE R24, R0, 0x2, R6 ;  /* 0x0000000200187825 */ /* 0x000fe200078e0206 */
[----:B------:R-:W-:Y:S02]  /*396f0*/  ISETP.LT.AND P5, PT, R14, c[0x0][0x178], !P4 ;  /* 0x00005e000e007a0c */ /* 0x000fe400067a1270 */
[----:B------:R-:W-:Y:S01]  /*39700*/  ISETP.LT.AND P6, PT, R11, c[0x0][0x178], !P4 ;  /* 0x00005e000b007a0c */ /* 0x000fe200067c1270 */
[C---:B------:R-:W-:Y:S01]  /*39710*/  IMAD.WIDE R28, R0.reuse, 0x2, R20 ;  /* 0x00000002001c7825 */ /* 0x040fe200078e0214 */
[----:B------:R-:W-:Y:S02]  /*39720*/  IADD3 R8, R0, c[0x0][0x198], RZ ;  /* 0x0000660000087a10 */ /* 0x000fe40007ffe0ff */
[----:B------:R-:W-:-:S03]  /*39730*/  PRMT R0, R18, 0x7632, R0 ;  /* 0x0000763212007816 */ /* 0x000fc60000000000 */
[----:B---3--:R-:W-:Y:S04]  /*39740*/  @P0 STG.E.U16 [R24.64], R26 ;  /* 0x0000001a18000986 */ /* 0x008fe8000c101506 */
[----:B------:R0:W-:Y:S01]  /*39750*/  @P3 STG.E.U16 [R28.64], R16 ;  /* 0x000000101c003986 */ /* 0x0001e2000c101506 */
[----:B------:R-:W-:Y:S01]  /*39760*/  ISETP.LT.AND P3, PT, R10, c[0x0][0x178], !P4 ;  /* 0x00005e000a007a0c */ /* 0x000fe20006761270 */
[----:B0-----:R-:W-:Y:S01]  /*39770*/  IMAD.WIDE R28, R8, 0x2, R4 ;  /* 0x00000002081c7825 */ /* 0x001fe200078e0204 */
[----:B----4-:R-:W-:-:S03]  /*39780*/  ISETP.GE.AND P2, PT, R23, c[0x0][0x17c], PT ;  /* 0x00005f0017007a0c */ /* 0x010fc60003f46270 */
[----:B------:R-:W-:Y:S01]  /*39790*/  IMAD.WIDE R22, R8, 0x2, R2 ;  /* 0x0000000208167825 */ /* 0x000fe200078e0202 */
[----:B--2---:R-:W-:Y:S04]  /*397a0*/  STL [R1+0x1324], R27 ;  /* 0x0013241b01007387 */ /* 0x004fe80000100800 */
[----:B------:R-:W-:Y:S04]  /*397b0*/  @P5 STG.E.U16 [R22.64], R0 ;  /* 0x0000000016005986 */ /* 0x000fe8000c101506 */
[----:B------:R0:W-:Y:S04]  /*397c0*/  @P6 STG.E.U16 [R28.64], R12 ;  /* 0x0000000c1c006986 */ /* 0x0001e8000c101506 */
[----:B0-----:R-:W2:Y:S01]  /*397d0*/  LDL.LU R29, [R1+0x1290] ;  /* 0x00129000011d7983 */ /* 0x001ea20000300800 */
[----:B------:R-:W-:Y:S01]  /*397e0*/  PRMT R12, R26, 0x7632, R12 ;  /* 0x000076321a0c7816 */ /* 0x000fe2000000000c */
[----:B------:R-:W-:-:S02]  /*397f0*/  IMAD.WIDE R26, R8, 0x2, R6 ;  /* 0x00000002081a7825 */ /* 0x000fc400078e0206 */
[----:B------:R-:W3:Y:S04]  /*39800*/  LDL.LU R18, [R1+0x1294] ;  /* 0x0012940001127983 */ /* 0x000ee80000300800 */
[----:B------:R0:W-:Y:S04]  /*39810*/  @P3 STG.E.U16 [R26.64], R12 ;  /* 0x0000000c1a003986 */ /* 0x0001e8000c101506 */
[----:B0-----:R-:W4:Y:S01]  /*39820*/  LDL.LU R27, [R1+0x1324] ;  /* 0x00132400011b7983 */ /* 0x001f220000300800 */
[----:B------:R-:W-:Y:S01]  /*39830*/  ISETP.LT.AND P4, PT, R19, c[0x0][0x178], !P4 ;  /* 0x00005e0013007a0c */ /* 0x000fe20006781270 */
[----:B------:R-:W-:Y:S01]  /*39840*/  IMAD.WIDE R24, R8, 0x2, R20 ;  /* 0x0000000208187825 */ /* 0x000fe200078e0214 */
[----:B------:R-:W-:-:S02]  /*39850*/  ISETP.LT.AND P5, PT, R14, c[0x0][0x178], !P1 ;  /* 0x00005e000e007a0c */ /* 0x000fc40004fa1270 */
[----:B------:R-:W-:Y:S02]  /*39860*/  PRMT R16, R16, 0x7632, R16 ;  /* 0x0000763210107816 */ /* 0x000fe40000000010 */
[----:B------:R-:W-:Y:S02]  /*39870*/  IADD3 R0, R8, c[0x0][0x198], RZ ;  /* 0x0000660008007a10 */ /* 0x000fe40007ffe0ff */
[----:B------:R-:W-:-:S03]  /*39880*/  ISETP.LT.AND P6, PT, R11, c[0x0][0x178], !P1 ;  /* 0x00005e000b007a0c */ /* 0x000fc60004fc1270 */
[----:B------:R-:W-:Y:S02]  /*39890*/  IMAD.WIDE R22, R0, 0x2, R2 ;  /* 0x0000000200167825 */ /* 0x000fe400078e0202 */
[----:B------:R0:W-:Y:S01]  /*398a0*/  @P4 STG.E.U16 [R24.64], R16 ;  /* 0x0000001018004986 */ /* 0x0001e2000c101506 */
[----:B------:R-:W-:-:S03]  /*398b0*/  ISETP.LT.AND P4, PT, R10, c[0x0][0x178], !P1 ;  /* 0x00005e000a007a0c */ /* 0x000fc60004f81270 */
[----:B------:R-:W-:Y:S01]  /*398c0*/  @P5 STG.E.U16 [R22.64], R15 ;  /* 0x0000000f16005986 */ /* 0x000fe2000c101506 */
[----:B------:R-:W-:Y:S02]  /*398d0*/  ISETP.LT.AND P5, PT, R11, c[0x0][0x178], !P2 ;  /* 0x00005e000b007a0c */ /* 0x000fe400057a1270 */
[----:B------:R-:W-:Y:S01]  /*398e0*/  ISETP.LT.AND P3, PT, R19, c[0x0][0x178], !P1 ;  /* 0x00005e0013007a0c */ /* 0x000fe20004f61270 */
[----:B0-----:R-:W4:Y:S04]  /*398f0*/  LDL.LU R25, [R1+0x1320] ;  /* 0x0013200001197983 */ /* 0x001f280000300800 */
[----:B------:R-:W-:Y:S04]  /*39900*/  STL.64 [R1+0x1310], R16 ;  /* 0x0013101001007387 */ /* 0x000fe80000100a00 */
[----:B------:R0:W-:Y:S01]  /*39910*/  STL.64 [R1+0x1318], R10 ;  /* 0x0013180a01007387 */ /* 0x0001e20000100a00 */
[----:B------:R-:W-:-:S03]  /*39920*/  PRMT R12, R15, 0x7632, R12 ;  /* 0x000076320f0c7816 */ /* 0x000fc6000000000c */
[----:B------:R-:W4:Y:S01]  /*39930*/  LDL.LU R26, [R1+0x1e4] ;  /* 0x0001e400011a7983 */ /* 0x000f220000300800 */
[----:B0-----:R-:W-:Y:S01]  /*39940*/  IMAD.WIDE R10, R0, 0x2, R6 ;  /* 0x00000002000a7825 */ /* 0x001fe200078e0206 */
[----:B--2---:R-:W-:-:S03]  /*39950*/  ISETP.GE.AND P0, PT, R29, c[0x0][0x17c], PT ;  /* 0x00005f001d007a0c */ /* 0x004fc60003f06270 */
[----:B------:R-:W-:Y:S01]  /*39960*/  IMAD.WIDE R28, R0, 0x2, R4 ;  /* 0x00000002001c7825 */ /* 0x000fe200078e0204 */
[----:B---3--:R-:W-:-:S04]  /*39970*/  ISETP.GE.AND P1, PT, R18, c[0x0][0x17c], PT ;  /* 0x00005f0012007a0c */ /* 0x008fc80003f26270 */
[----:B------:R-:W-:Y:S04]  /*39980*/  @P6 STG.E.U16 [R28.64], R13 ;  /* 0x0000000d1c006986 */ /* 0x000fe8000c101506 */
[----:B------:R-:W2:Y:S04]  /*39990*/  LDL.LU R18, [R1+0xf4] ;  /* 0x0000f40001127983 */ /* 0x000ea80000300800 */
[----:B------:R-:W3:Y:S04]  /*399a0*/  LDL.LU R15, [R1+0x1298] ;  /* 0x00129800010f7983 */ /* 0x000ee80000300800 */
[----:B----4-:R0:W-:Y:S04]  /*399b0*/  @P4 STG.E.U16 [R10.64], R27 ;  /* 0x0000001b0a004986 */ /* 0x0101e8000c101506 */
[----:B0-----:R-:W4:Y:S01]  /*399c0*/  LDL.LU.64 R10, [R1+0x1318] ;  /* 0x00131800010a7983 */ /* 0x001f220000300a00 */
[----:B------:R-:W-:Y:S01]  /*399d0*/  IMAD.WIDE R16, R0, 0x2, R20 ;  /* 0x0000000200107825 */ /* 0x000fe200078e0214 */
[----:B------:R-:W-:-:S02]  /*399e0*/  ISETP.LT.AND P6, PT, R14, c[0x0][0x178], !P2 ;  /* 0x00005e000e007a0c */ /* 0x000fc400057c1270 */
[----:B------:R-:W-:Y:S02]  /*399f0*/  PRMT R8, R13, 0x7632, R8 ;  /* 0x000076320d087816 */ /* 0x000fe40000000008 */
[----:B------:R0:W-:Y:S01]  /*39a00*/  @P3 STG.E.U16 [R16.64], R25 ;  /* 0x0000001910003986 */ /* 0x0001e2000c101506 */
[----:B------:R-:W-:-:S03]  /*39a10*/  ISETP.LT.AND P3, PT, R19, c[0x0][0x178], !P2 ;  /* 0x00005e0013007a0c */ /* 0x000fc60005761270 */
[----:B0-----:R-:W2:Y:S04]  /*39a20*/  LDL.LU.64 R16, [R1+0x1310] ;  /* 0x0013100001107983 */ /* 0x001ea80000300a00 */
[----:B------:R-:W2:Y:S01]  /*39a30*/  LDL.LU R13, [R1+0xd4] ;  /* 0x0000d400010d7983 */ /* 0x000ea20000300800 */
[----:B----4-:R-:W-:Y:S02]  /*39a40*/  ISETP.LT.AND P4, PT, R10, c[0x0][0x178], !P2 ;  /* 0x00005e000a007a0c */ /* 0x010fe40005781270 */
[----:B---3--:R-:W-:Y:S02]  /*39a50*/  ISETP.GE.AND P2, PT, R15, c[0x0][0x17c], PT ;  /* 0x00005f000f007a0c */ /* 0x008fe40003f46270 */
[----:B------:R-:W3:Y:S01]  /*39a60*/  LDL.LU R15, [R1+0x129c] ;  /* 0x00129c00010f7983 */ /* 0x000ee20000300800 */
[----:B------:R-:W-:-:S05]  /*39a70*/  IADD3 R24, R0, c[0x0][0x198], RZ ;  /* 0x0000660000187a10 */ /* 0x000fca0007ffe0ff */
[----:B------:R-:W-:-:S04]  /*39a80*/  IMAD.WIDE R22, R24, 0x2, R2 ;  /* 0x0000000218167825 */ /* 0x000fc800078e0202 */
[C---:B------:R-:W-:Y:S01]  /*39a90*/  IMAD.WIDE R28, R24.reuse, 0x2, R4 ;  /* 0x00000002181c7825 */ /* 0x040fe200078e0204 */
[----:B------:R0:W-:Y:S01]  /*39aa0*/  @P6 STG.E.U16 [R22.64], R12 ;  /* 0x0000000c16006986 */ /* 0x0001e2000c101506 */
[----:B------:R-:W-:-:S03]  /*39ab0*/  IADD3 R0, R24, c[0x0][0x198], RZ ;  /* 0x0000660018007a10 */ /* 0x000fc60007ffe0ff */
[----:B------:R1:W-:Y:S01]  /*39ac0*/  @P5 STG.E.U16 [R28.64], R8 ;  /* 0x000000081c005986 */ /* 0x0003e2000c101506 */
[----:B------:R-:W-:Y:S02]  /*39ad0*/  ISETP.LT.AND P5, PT, R14, c[0x0][0x178], !P0 ;  /* 0x00005e000e007a0c */ /* 0x000fe400047a1270 */
[----:B------:R-:W-:Y:S02]  /*39ae0*/  ISETP.LT.AND P6, PT, R11, c[0x0][0x178], !P0 ;  /* 0x00005e000b007a0c */ /* 0x000fe400047c1270 */
[----:B0-----:R-:W-:Y:S01]  /*39af0*/  PRMT R12, R27, 0x7632, R12 ;  /* 0x000076321b0c7816 */ /* 0x001fe2000000000c */
[C---:B------:R-:W-:Y:S01]  /*39b00*/  IMAD.WIDE R22, R24.reuse, 0x2, R6 ;  /* 0x0000000218167825 */ /* 0x040fe200078e0206 */
[----:B------:R-:W4:Y:S01]  /*39b10*/  LDL.LU R27, [R1+0x204] ;  /* 0x00020400011b7983 */ /* 0x000f220000300800 */
[----:B-1----:R-:W-:Y:S02]  /*39b20*/  PRMT R8, R25, 0x7632, R8 ;  /* 0x0000763219087816 */ /* 0x002fe40000000008 */
[----:B------:R-:W-:Y:S01]  /*39b30*/  IMAD.WIDE R24, R24, 0x2, R20 ;  /* 0x0000000218187825 */ /* 0x000fe200078e0214 */
[----:B------:R0:W-:Y:S01]  /*39b40*/  @P4 STG.E.U16 [R22.64], R12 ;  /* 0x0000000c16004986 */ /* 0x0001e2000c101506 */
[----:B------:R-:W-:-:S02]  /*39b50*/  ISETP.LT.AND P4, PT, R10, c[0x0][0x178], !P0 ;  /* 0x00005e000a007a0c */ /* 0x000fc40004781270 */
[----:B------:R-:W-:Y:S01]  /*39b60*/  ISETP.LT.AND P0, PT, R19, c[0x0][0x178], !P0 ;  /* 0x00005e0013007a0c */ /* 0x000fe20004701270 */
[----:B------:R1:W-:Y:S01]  /*39b70*/  @P3 STG.E.U16 [R24.64], R8 ;  /* 0x0000000818003986 */ /* 0x0003e2000c101506 */
[----:B------:R-:W-:Y:S01]  /*39b80*/  ISETP.LT.AND P3, PT, R14, c[0x0][0x178], !P1 ;  /* 0x00005e000e007a0c */ /* 0x000fe20004f61270 */
[----:B------:R-:W-:-:S04]  /*39b90*/  IMAD.WIDE R28, R0, 0x2, R4 ;  /* 0x00000002001c7825 */ /* 0x000fc800078e0204 */
[C---:B0-----:R-:W-:Y:S01]  /*39ba0*/  IMAD.WIDE R22, R0.reuse, 0x2, R2 ;  /* 0x0000000200167825 */ /* 0x041fe200078e0202 */
[----:B-1----:R-:W-:-:S04]  /*39bb0*/  IADD3 R8, R0, c[0x0][0x198], RZ ;  /* 0x0000660000087a10 */ /* 0x002fc80007ffe0ff */
[----:B------:R0:W-:Y:S01]  /*39bc0*/  @P5 STG.E.U16 [R22.64], R26 ;  /* 0x0000001a16005986 */ /* 0x0001e2000c101506 */
[----:B------:R-:W-:Y:S01]  /*39bd0*/  IMAD.WIDE R24, R0, 0x2, R20 ;  /* 0x0000000200187825 */ /* 0x000fe200078e0214 */
[----:B------:R-:W-:Y:S02]  /*39be0*/  PRMT R12, R26, 0x7632, R12 ;  /* 0x000076321a0c7816 */ /* 0x000fe4000000000c */
[----:B--2---:R1:W-:Y:S01]  /*39bf0*/  @P6 STG.E.U16 [R28.64], R18 ;  /* 0x000000121c006986 */ /* 0x0043e2000c101506 */
[----:B0-----:R-:W-:-:S03]  /*39c00*/  IMAD.WIDE R22, R0, 0x2, R6 ;  /* 0x0000000200167825 */ /* 0x001fc600078e0206 */
[----:B------:R-:W2:Y:S01]  /*39c10*/  LDL.LU R26, [R1+0x1f4] ;  /* 0x0001f400011a7983 */ /* 0x000ea20000300800 */
[----:B-1----:R-:W-:-:S03]  /*39c20*/  IMAD.WIDE R28, R8, 0x2, R2 ;  /* 0x00000002081c7825 */ /* 0x002fc600078e0202 */
[----:B------:R-:W-:Y:S01]  /*39c30*/  @P4 STG.E.U16 [R22.64], R13 ;  /* 0x0000000d16004986 */ /* 0x000fe2000c101506 */
[----:B------:R-:W-:-:S03]  /*39c40*/  PRMT R0, R18, 0x7632, R0 ;  /* 0x0000763212007816 */ /* 0x000fc60000000000 */
[----:B------:R0:W-:Y:S04]  /*39c50*/  @P0 STG.E.U16 [R24.64], R9 ;  /* 0x0000000918000986 */ /* 0x0001e8000c101506 */
[----:B------:R1:W-:Y:S01]  /*39c60*/  @P3 STG.E.U16 [R28.64], R12 ;  /* 0x0000000c1c003986 */ /* 0x0003e2000c101506 */
[----:B0-----:R-:W-:Y:S02]  /*39c70*/  PRMT R9, R13, 0x7632, R9 ;  /* 0x000076320d097816 */ /* 0x001fe40000000009 */
[----:B---3--:R-:W-:Y:S02]  /*39c80*/  ISETP.GE.AND P5, PT, R15, c[0x0][0x17c], PT ;  /* 0x00005f000f007a0c */ /* 0x008fe40003fa6270 */
[----:B------:R-:W3:Y:S04]  /*39c90*/  LDL.LU R15, [R1+0x104] ;  /* 0x00010400010f7983 */ /* 0x000ee80000300800 */
[----:B-1----:R-:W3:Y:S04]  /*39ca0*/  LDL.LU R29, [R1+0x12a0] ;  /* 0x0012a000011d7983 */ /* 0x002ee80000300800 */
[----:B------:R-:W3:Y:S04]  /*39cb0*/  LDL.LU R18, [R1+0x1308] ;  /* 0x0013080001127983 */ /* 0x000ee80000300800 */
[----:B------:R-:W3:Y:S04]  /*39cc0*/  LDL.LU R13, [R1+0x1304] ;  /* 0x00130400010d7983 */ /* 0x000ee80000300800 */
[----:B------:R-:W3:Y:S01]  /*39cd0*/  LDL.LU R28, [R1+0x12a4] ;  /* 0x0012a400011c7983 */ /* 0x000ee20000300800 */
[----:B------:R-:W-:-:S02]  /*39ce0*/  ISETP.LT.AND P6, PT, R11, c[0x0][0x178], !P1 ;  /* 0x00005e000b007a0c */ /* 0x000fc40004fc1270 */
[----:B------:R-:W-:Y:S01]  /*39cf0*/  ISETP.LT.AND P4, PT, R10, c[0x0][0x178], !P1 ;  /* 0x00005e000a007a0c */ /* 0x000fe20004f81270 */
[----:B------:R-:W-:Y:S01]  /*39d00*/  IMAD.WIDE R24, R8, 0x2, R4 ;  /* 0x0000000208187825 */ /* 0x000fe200078e0204 */
[----:B------:R-:W-:Y:S02]  /*39d10*/  ISETP.LT.AND P1, PT, R19, c[0x0][0x178], !P1 ;  /* 0x00005e0013007a0c */ /* 0x000fe40004f21270 */
[----:B------:R-:W-:Y:S01]  /*39d20*/  ISETP.LT.AND P3, PT, R14, c[0x0][0x178], !P2 ;  /* 0x00005e000e007a0c */ /* 0x000fe20005761270 */
[----:B------:R-:W-:Y:S01]  /*39d30*/  IMAD.WIDE R22, R8, 0x2, R6 ;  /* 0x0000000208167825 */ /* 0x000fe200078e0206 */
[----:B------:R-:W-:-:S05]  /*39d40*/  PRMT R12, R9, 0x7632, R12 ;  /* 0x00007632090c7816 */ /* 0x000fca000000000c */
[----:B------:R0:W-:Y:S01]  /*39d50*/  @P6 STG.E.U16 [R24.64], R0 ;  /* 0x0000000018006986 */ /* 0x0001e2000c101506 */
[----:B------:R-:W-:-:S03]  /*39d60*/  ISETP.LT.AND P6, PT, R11, c[0x0][0x178], !P2 ;  /* 0x00005e000b007a0c */ /* 0x000fc600057c1270 */
[----:B------:R1:W-:Y:S01]  /*39d70*/  @P4 STG.E.U16 [R22.64], R9 ;  /* 0x0000000916004986 */ /* 0x0003e2000c101506 */
[C---:B0-----:R-:W-:Y:S01]  /*39d80*/  IADD3 R0, R8.reuse, c[0x0][0x198], RZ ;  /* 0x0000660008007a10 */ /* 0x041fe20007ffe0ff */
[----:B-1----:R-:W-:-:S04]  /*39d90*/  IMAD.WIDE R8, R8, 0x2, R20 ;  /* 0x0000000208087825 */ /* 0x002fc800078e0214 */
[----:B------:R-:W-:Y:S01]  /*39da0*/  IMAD.WIDE R22, R0, 0x2, R2 ;  /* 0x0000000200167825 */ /* 0x000fe200078e0202 */
[----:B------:R-:W-:Y:S01]  /*39db0*/  ISETP.LT.AND P4, PT, R10, c[0x0][0x178], !P2 ;  /* 0x00005e000a007a0c */ /* 0x000fe20005781270 */
[----:B------:R0:W-:Y:S01]  /*39dc0*/  @P1 STG.E.U16 [R8.64], R12 ;  /* 0x0000000c08001986 */ /* 0x0001e2000c101506 */
[----:B------:R-:W-:Y:S01]  /*39dd0*/  ISETP.LT.AND P2, PT, R19, c[0x0][0x178], !P2 ;  /* 0x00005e0013007a0c */ /* 0x000fe20005741270 */
[----:B------:R-:W-:Y:S02]  /*39de0*/  IMAD.WIDE R24, R0, 0x2, R4 ;  /* 0x0000000200187825 */ /* 0x000fe400078e0204 */
[----:B----4-:R1:W-:Y:S01]  /*39df0*/  @P3 STG.E.U16 [R22.64], R27 ;  /* 0x0000001b16003986 */ /* 0x0103e2000c101506 */
[----:B------:R-:W-:-:S03]  /*39e00*/  ISETP.LT.AND P3, PT, R14, c[0x0][0x178], !P5 ;  /* 0x00005e000e007a0c */ /* 0x000fc60006f61270 */
[----:B--2---:R2:W-:Y:S01]  /*39e10*/  @P6 STG.E.U16 [R24.64], R26 ;  /* 0x0000001a18006986 */ /* 0x0045e2000c101506 */
[----:B------:R-:W-:Y:S01]  /*39e20*/  ISETP.LT.AND P6, PT, R11, c[0x0][0x178], !P5 ;  /* 0x00005e000b007a0c */ /* 0x000fe20006fc1270 */
[C---:B0-----:R-:W-:Y:S01]  /*39e30*/  IMAD.WIDE R8, R0.reuse, 0x2, R6 ;  /* 0x0000000200087825 */ /* 0x041fe200078e0206 */
[----:B-1----:R-:W-:-:S03]  /*39e40*/  IADD3 R22, R0, c[0x0][0x198], RZ ;  /* 0x0000660000167a10 */ /* 0x002fc60007ffe0ff */
[----:B--2---:R-:W-:Y:S01]  /*39e50*/  IMAD.WIDE R24, R0, 0x2, R20 ;  /* 0x0000000200187825 */ /* 0x004fe200078e0214 */
[----:B------:R-:W-:Y:S02]  /*39e60*/  PRMT R0, R27, 0x7632, R0 ;  /* 0x000076321b007816 */ /* 0x000fe40000000000 */
[----:B------:R-:W-:Y:S01]  /*39e70*/  PRMT R12, R26, 0x7632, R12 ;  /* 0x000076321a0c7816 */ /* 0x000fe2000000000c */
[----:B------:R-:W2:Y:S04]  /*39e80*/  LDL.LU R27, [R1+0x12a8] ;  /* 0x0012a800011b7983 */ /* 0x000ea80000300800 */
[----:B------:R-:W4:Y:S04]  /*39e90*/  LDL.LU R26, [R1+0xe4] ;  /* 0x0000e400011a7983 */ /* 0x000f280000300800 */
[----:B---3--:R0:W-:Y:S01]  /*39ea0*/  @P4 STG.E.U16 [R8.64], R15 ;  /* 0x0000000f08004986 */ /* 0x0081e2000c101506 */
[----:B------:R-:W-:-:S02]  /*39eb0*/  ISETP.GE.AND P0, PT, R29, c[0x0][0x17c], PT ;  /* 0x00005f001d007a0c */ /* 0x000fc40003f06270 */
[----:B------:R-:W-:Y:S01]  /*39ec0*/  ISETP.GE.AND P1, PT, R28, c[0x0][0x17c], PT ;  /* 0x00005f001c007a0c */ /* 0x000fe20003f26270 */
[----:B------:R-:W-:Y:S01]  /*39ed0*/  IMAD.WIDE R28, R22, 0x2, R2 ;  /* 0x00000002161c7825 */ /* 0x000fe200078e0202 */
[----:B------:R1:W-:Y:S04]  /*39ee0*/  @P2 STG.E.U16 [R24.64], R13 ;  /* 0x0000000d18002986 */ /* 0x0003e8000c101506 */
[----:B------:R3:W-:Y:S01]  /*39ef0*/  @P3 STG.E.U16 [R28.64], R0 ;  /* 0x000000001c003986 */ /* 0x0007e2000c101506 */
[----:B------:R-:W-:Y:S01]  /*39f00*/  ISETP.LT.AND P3, PT, R10, c[0x0][0x178], !P5 ;  /* 0x00005e000a007a0c */ /* 0x000fe20006f61270 */
[----:B0-----:R-:W-:Y:S01]  /*39f10*/  IMAD.WIDE R8, R22, 0x2, R4 ;  /* 0x0000000216087825 */ /* 0x001fe200078e0204 */
[----:B------:R-:W-:-:S04]  /*39f20*/  ISETP.LT.AND P5, PT, R19, c[0x0][0x178], !P5 ;  /* 0x00005e0013007a0c */ /* 0x000fc80006fa1270 */
[----:B------:R0:W-:Y:S01]  /*39f30*/  @P6 STG.E.U16 [R8.64], R12 ;  /* 0x0000000c08006986 */ /* 0x0001e2000c101506 */
[----:B-1----:R-:W-:Y:S02]  /*39f40*/  PRMT R13, R13, 0x7632, R13 ;  /* 0x000076320d0d7816 */ /* 0x002fe4000000000d */
[----:B---3--:R-:W-:Y:S02]  /*39f50*/  PRMT R0, R15, 0x7632, R0 ;  /* 0x000076320f007816 */ /* 0x008fe40000000000 */
[----:B------:R-:W-:Y:S02]  /*39f60*/  ISETP.LT.AND P4, PT, R14, c[0x0][0x178], !P0 ;  /* 0x00005e000e007a0c */ /* 0x000fe40004781270 */
[----:B------:R-:W3:Y:S01]  /*39f70*/  LDL.LU R14, [R1+0x1300] ;  /* 0x00130000010e7983 */ /* 0x000ee20000300800 */
[C---:B0-----:R-:W-:Y:S01]  /*39f80*/  IADD3 R12, R22.reuse, c[0x0][0x198], RZ ;  /* 0x00006600160c7a10 */ /* 0x041fe20007ffe0ff */
[C---:B------:R-:W-:Y:S02]  /*39f90*/  IMAD.WIDE R8, R22.reuse, 0x2, R6 ;  /* 0x0000000216087825 */ /* 0x040fe400078e0206 */
[----:B------:R-:W2:Y:S02]  /*39fa0*/  LDL.LU R15, [R1+0x12ac] ;  /* 0x0012ac00010f7983 */ /* 0x000ea40000300800 */
[----:B------:R-:W-:-:S02]  /*39fb0*/  IMAD.WIDE R22, R22, 0x2, R20 ;  /* 0x0000000216167825 */ /* 0x000fc400078e0214 */
[----:B------:R0:W-:Y:S04]  /*39fc0*/  @P3 STG.E.U16 [R8.64], R0 ;  /* 0x0000000008003986 */ /* 0x0001e8000c101506 */
[----:B------:R1:W-:Y:S04]  /*39fd0*/  @P5 STG.E.U16 [R22.64], R13 ;  /* 0x0000000d16005986 */ /* 0x0003e8000c101506 */
[----:B0-----:R-:W2:Y:S04]  /*39fe0*/  LDL.LU R9, [R1+0x214] ;  /* 0x0002140001097983 */ /* 0x001ea80000300800 */
[----:B-1----:R-:W3:Y:S01]  /*39ff0*/  LDL.LU R23, [R1+0x114] ;  /* 0x0001140001177983 */ /* 0x002ee20000300800 */
[----:B------:R-:W-:Y:S01]  /*3a000*/  ISETP.LT.AND P6, PT, R11, c[0x0][0x178], !P0 ;  /* 0x00005e000b007a0c */ /* 0x000fe200047c1270 */
[----:B------:R-:W-:-:S04]  /*3a010*/  IMAD.WIDE R24, R12, 0x2, R2 ;  /* 0x000000020c187825 */ /* 0x000fc800078e0202 */
[----:B------:R-:W-:Y:S01]  /*3a020*/  IMAD.WIDE R28, R12, 0x2, R4 ;  /* 0x000000020c1c7825 */ /* 0x000fe200078e0204 */
[----:B--2---:R-:W-:Y:S07]  /*3a030*/  @P4 STG.E.U16 [R24.64], R9 ;  /* 0x0000000918004986 */ /* 0x004fee000c101506 */
[----:B---3--:R0:W-:Y:S04]  /*3a040*/  @P6 STG.E.U16 [R28.64], R23 ;  /* 0x000000171c006986 */ /* 0x0081e8000c101506 */
[----:B0-----:R-:W2:Y:S01]  /*3a050*/  LDL.LU R29, [R1+0x7d4] ;  /* 0x0007d400011d7983 */ /* 0x001ea20000300800 */
[----:B------:R-:W-:-:S02]  /*3a060*/  ISETP.LT.AND P4, PT, R10, c[0x0][0x178], !P0 ;  /* 0x00005e000a007a0c */ /* 0x000fc40004781270 */
[----:B------:R-:W-:Y:S02]  /*3a070*/  ISETP.LT.AND P3, PT, R19, c[0x0][0x178], !P0 ;  /* 0x00005e0013007a0c */ /* 0x000fe40004761270 */
[----:B------:R-:W-:Y:S02]  /*3a080*/  ISETP.LT.AND P5, PT, R11, c[0x0][0x178], !P1 ;  /* 0x00005e000b007a0c */ /* 0x000fe40004fa1270 */
[C---:B------:R-:W-:Y:S02]  /*3a090*/  IADD3 R0, R12.reuse, c[0x0][0x198], RZ ;  /* 0x000066000c007a10 */ /* 0x040fe40007ffe0ff */
[----:B------:R-:W-:Y:S01]  /*3a0a0*/  PRMT R16, R9, 0x7632, R16 ;  /* 0x0000763209107816 */ /* 0x000fe20000000010 */
[C---:B------:R-:W-:Y:S01]  /*3a0b0*/  IMAD.WIDE R8, R12.reuse, 0x2, R6 ;  /* 0x000000020c087825 */ /* 0x040fe200078e0206 */
[----:B------:R-:W-:Y:S02]  /*3a0c0*/  ISETP.GE.AND P2, PT, R27, c[0x0][0x17c], PT ;  /* 0x00005f001b007a0c */ /* 0x000fe40003f46270 */
[----:B------:R-:W-:Y:S01]  /*3a0d0*/  PRMT R28, R23, 0x7632, R28 ;  /* 0x00007632171c7816 */ /* 0x000fe2000000001c */
[----:B------:R-:W-:Y:S01]  /*3a0e0*/  IMAD.WIDE R12, R12, 0x2, R20 ;  /* 0x000000020c0c7825 */ /* 0x000fe200078e0214 */
[----:B------:R-:W-:Y:S01]  /*3a0f0*/  ISETP.GE.AND P0, PT, R15, c[0x0][0x17c], PT ;  /* 0x00005f000f007a0c */ /* 0x000fe20003f06270 */
[----:B------:R-:W3:Y:S02]  /*3a100*/  LDL.LU R27, [R1+0xc8] ;  /* 0x0000c800011b7983 */ /* 0x000ee40000300800 */
[----:B------:R-:W-:-:S02]  /*3a110*/  IMAD.WIDE R22, R0, 0x2, R2 ;  /* 0x0000000200167825 */ /* 0x000fc400078e0202 */
[----:B------:R-:W3:Y:S02]  /*3a120*/  LDL.LU R15, [R1+0xb8] ;  /* 0x0000b800010f7983 */ /* 0x000ee40000300800 */
[----:B------:R-:W-:Y:S02]  /*3a130*/  IMAD.WIDE R24, R0, 0x2, R4 ;  /* 0x0000000200187825 */ /* 0x000fe400078e0204 */
[----:B----4-:R0:W-:Y:S01]  /*3a140*/  @P4 STG.E.U16 [R8.64], R26 ;  /* 0x0000001a08004986 */ /* 0x0101e2000c101506 */
[----:B------:R-:W-:-:S03]  /*3a150*/  ISETP.LT.AND P4, PT, R10, c[0x0][0x178], !P1 ;  /* 0x00005e000a007a0c */ /* 0x000fc60004f81270 */
[----:B------:R-:W-:Y:S04]  /*3a160*/  @P3 STG.E.U16 [R12.64], R17 ;  /* 0x000000110c003986 */ /* 0x000fe8000c101506 */
[----:B0-----:R-:W4:Y:S04]  /*3a170*/  LDL.LU R8, [R1+0x12b0] ;  /* 0x0012b00001087983 */ /* 0x001f280000300800 */
[----:B------:R-:W3:Y:S01]  /*3a180*/  LDL.LU R10, [R1+0xa8] ;  /* 0x0000a800010a7983 */ /* 0x000ee20000300800 */
[----:B--2---:R-:W-:-:S13]  /*3a190*/  ISETP.LT.AND P6, PT, R29, c[0x0][0x178], !P1 ;  /* 0x00005e001d007a0c */ /* 0x004fda0004fc1270 */
[----:B------:R-:W-:Y:S04]  /*3a1a0*/  @P6 STG.E.U16 [R22.64], R16 ;  /* 0x0000001016006986 */ /* 0x000fe8000c101506 */
[----:B------:R0:W-:Y:S04]  /*3a1b0*/  @P5 STG.E.U16 [R24.64], R28 ;  /* 0x0000001c18005986 */ /* 0x0001e8000c101506 */
[----:B0-----:R-:W2:Y:S01]  /*3a1c0*/  LDL.LU R25, [R1+0x11c0] ;  /* 0x0011c00001197983 */ /* 0x001ea20000300800 */
[----:B------:R-:W-:-:S03]  /*3a1d0*/  PRMT R22, R26, 0x7632, R22 ;  /* 0x000076321a167816 */ /* 0x000fc60000000016 */
[----:B------:R-:W2:Y:S04]  /*3a1e0*/  LDL.LU R26, [R1+0x12fc] ;  /* 0x0012fc00011a7983 */ /* 0x000ea80000300800 */
[----:B------:R-:W2:Y:S01]  /*3a1f0*/  LDL.LU R28, [R1+0x12b4] ;  /* 0x0012b400011c7983 */ /* 0x000ea20000300800 */
[----:B------:R-:W-:Y:S01]  /*3a200*/  ISETP.LT.AND P3, PT, R19, c[0x0][0x178], !P1 ;  /* 0x00005e0013007a0c */ /* 0x000fe20004f61270 */
[----:B------:R-:W-:Y:S01]  /*3a210*/  IMAD.WIDE R12, R0, 0x2, R6 ;  /* 0x00000002000c7825 */ /* 0x000fe200078e0206 */
[----:B------:R-:W-:Y:S02]  /*3a220*/  ISETP.LT.AND P6, PT, R29, c[0x0][0x178], !P2 ;  /* 0x00005e001d007a0c */ /* 0x000fe400057c1270 */
[----:B------:R-:W-:Y:S02]  /*3a230*/  ISETP.LT.AND P5, PT, R11, c[0x0][0x178], !P2 ;  /* 0x00005e000b007a0c */ /* 0x000fe400057a1270 */
[----:B----4-:R-:W-:-:S02]  /*3a240*/  ISETP.GE.AND P1, PT, R8, c[0x0][0x17c], PT ;  /* 0x00005f0008007a0c */ /* 0x010fc40003f26270 */
[----:B------:R-:W-:Y:S01]  /*3a250*/  PRMT R9, R17, 0x7632, R9 ;  /* 0x0000763211097816 */ /* 0x000fe20000000009 */
[C---:B------:R-:W-:Y:S01]  /*3a260*/  IMAD.WIDE R16, R0.reuse, 0x2, R20 ;  /* 0x0000000200107825 */ /* 0x040fe200078e0214 */
[----:B------:R-:W-:Y:S01]  /*3a270*/  IADD3 R8, R0, c[0x0][0x198], RZ ;  /* 0x0000660000087a10 */ /* 0x000fe20007ffe0ff */
[----:B------:R0:W-:Y:S04]  /*3a280*/  @P4 STG.E.U16 [R12.64], R22 ;  /* 0x000000160c004986 */ /* 0x0001e8000c101506 */
[----:B------:R1:W-:Y:S01]  /*3a290*/  @P3 STG.E.U16 [R16.64], R9 ;  /* 0x0000000910003986 */ /* 0x0003e2000c101506 */
[----:B------:R-:W-:Y:S02]  /*3a2a0*/  ISETP.LT.AND P3, PT, R29, c[0x0][0x178], !P0 ;  /* 0x00005e001d007a0c */ /* 0x000fe40004761270 */
[C---:B------:R-:W-:Y:S01]  /*3a2b0*/  IADD3 R0, R8.reuse, c[0x0][0x198], RZ ;  /* 0x0000660008007a10 */ /* 0x040fe20007ffe0ff */
[----:B0-----:R-:W-:-:S04]  /*3a2c0*/  IMAD.WIDE R12, R8, 0x2, R2 ;  /* 0x00000002080c7825 */ /* 0x001fc800078e0202 */
[----:B------:R-:W-:Y:S01]  /*3a2d0*/  IMAD.WIDE R22, R8, 0x2, R4 ;  /* 0x0000000208167825 */ /* 0x000fe200078e0204 */
[----:B---3--:R0:W-:Y:S04]  /*3a2e0*/  @P6 STG.E.U16 [R12.64], R27 ;  /* 0x0000001b0c006986 */ /* 0x0081e8000c101506 */
[----:B------:R3:W-:Y:S01]  /*3a2f0*/  @P5 STG.E.U16 [R22.64], R15 ;  /* 0x0000000f16005986 */ /* 0x0007e2000c101506 */
[----:B------:R-:W-:Y:S01]  /*3a300*/  ISETP.LT.AND P5, PT, R11, c[0x0][0x178], !P0 ;  /* 0x00005e000b007a0c */ /* 0x000fe200047a1270 */
[----:B-1----:R-:W-:-:S04]  /*3a310*/  IMAD.WIDE R16, R0, 0x2, R2 ;  /* 0x0000000200107825 */ /* 0x002fc800078e0202 */
[----:B0-----:R-:W-:-:S04]  /*3a320*/  IMAD.WIDE R12, R8, 0x2, R6 ;  /* 0x00000002080c7825 */ /* 0x001fc800078e0206 */
[----:B------:R-:W-:Y:S01]  /*3a330*/  IMAD.WIDE R8, R8, 0x2, R20 ;  /* 0x0000000208087825 */ /* 0x000fe200078e0214 */
[----:B---3--:R-:W-:Y:S01]  /*3a340*/  PRMT R22, R27, 0x7632, R22 ;  /* 0x000076321b167816 */ /* 0x008fe20000000016 */
[----:B------:R-:W3:Y:S04]  /*3a350*/  LDL.LU R23, [R1+0x1e8] ;  /* 0x0001e80001177983 */ /* 0x000ee80000300800 */
[----:B------:R-:W4:Y:S01]  /*3a360*/  LDL.LU R27, [R1+0x12b8] ;  /* 0x0012b800011b7983 */ /* 0x000f220000300800 */
[----:B--2---:R-:W-:Y:S02]  /*3a370*/  ISETP.LT.AND P4, PT, R25, c[0x0][0x178], !P2 ;  /* 0x00005e0019007a0c */ /* 0x004fe40005781270 */
[----:B------:R-:W-:Y:S02]  /*3a380*/  ISETP.LT.AND P2, PT, R19, c[0x0][0x178], !P2 ;  /* 0x00005e0013007a0c */ /* 0x000fe40005741270 */
[----:B------:R-:W-:-:S09]  /*3a390*/  ISETP.LT.AND P6, PT, R25, c[0x0][0x178], !P0 ;  /* 0x00005e0019007a0c */ /* 0x000fd200047c1270 */
[----:B------:R0:W-:Y:S04]  /*3a3a0*/  @P4 STG.E.U16 [R12.64], R10 ;  /* 0x0000000a0c004986 */ /* 0x0001e8000c101506 */
[----:B------:R1:W-:Y:S01]  /*3a3b0*/  @P2 STG.E.U16 [R8.64], R26 ;  /* 0x0000001a08002986 */ /* 0x0003e2000c101506 */
[----:B------:R-:W-:-:S03]  /*3a3c0*/  ISETP.LT.AND P2, PT, R19, c[0x0][0x178], !P0 ;  /* 0x00005e0013007a0c */ /* 0x000fc60004741270 */
[----:B------:R2:W-:Y:S01]  /*3a3d0*/  @P3 STG.E.U16 [R16.64], R22 ;  /* 0x0000001610003986 */ /* 0x0005e2000c101506 */
[----:B0-----:R-:W-:-:S04]  /*3a3e0*/  IMAD.WIDE R12, R0, 0x2, R4 ;  /* 0x00000002000c7825 */ /* 0x001fc800078e0204 */
[----:B-1----:R-:W-:Y:S01]  /*3a3f0*/  IMAD.WIDE R8, R0, 0x2, R6 ;  /* 0x0000000200087825 */ /* 0x002fe200078e0206 */
[----:B--2---:R-:W-:Y:S02]  /*3a400*/  PRMT R16, R15, 0x7632, R16 ;  /* 0x000076320f107816 */ /* 0x004fe40000000010 */
[----:B------:R-:W-:-:S03]  /*3a410*/  PRMT R17, R10, 0x7632, R17 ;  /* 0x000076320a117816 */ /* 0x000fc60000000011 */
[----:B------:R-:W-:Y:S01]  /*3a420*/  @P5 STG.E.U16 [R12.64], R16 ;  /* 0x000000100c005986 */ /* 0x000fe2000c101506 */
[----:B------:R-:W-:-:S03]  /*3a430*/  PRMT R26, R26, 0x7632, R26 ;  /* 0x000076321a1a7816 */ /* 0x000fc6000000001a */
[----:B------:R0:W-:Y:S01]  /*3a440*/  @P6 STG.E.U16 [R8.64], R17 ;  /* 0x0000001108006986 */ /* 0x0001e2000c101506 */
[----:B------:R-:W-:-:S03]  /*3a450*/  ISETP.GE.AND P4, PT, R28, c[0x0][0x17c], PT ;  /* 0x00005f001c007a0c */ /* 0x000fc60003f86270 */
[----:B------:R-:W2:Y:S04]  /*3a460*/  LDL.LU R28, [R1+0xf8] ;  /* 0x0000f800011c7983 */ /* 0x000ea80000300800 */
[----:B------:R-:W2:Y:S01]  /*3a470*/  LDL.LU R15, [R1+0x12bc] ;  /* 0x0012bc00010f7983 */ /* 0x000ea20000300800 */
[----:B0-----:R-:W-:-:S03]  /*3a480*/  IMAD.WIDE R8, R0, 0x2, R20 ;  /* 0x0000000200087825 */ /* 0x001fc600078e0214 */
[----:B------:R-:W2:Y:S04]  /*3a490*/  LDL.LU R10, [R1+0x12f8] ;  /* 0x0012f800010a7983 */ /* 0x000ea80000300800 */
[----:B------:R0:W-:Y:S04]  /*3a4a0*/  @P2 STG.E.U16 [R8.64], R26 ;  /* 0x0000001a08002986 */ /* 0x0001e8000c101506 */
[----:B0-----:R-:W2:Y:S01]  /*3a4b0*/  LDL.LU R26, [R1+0xd8] ;  /* 0x0000d800011a7983 */ /* 0x001ea20000300800 */
[----:B------:R-:W-:Y:S02]  /*3a4c0*/  ISETP.LT.AND P3, PT, R29, c[0x0][0x178], !P1 ;  /* 0x00005e001d007a0c */ /* 0x000fe40004f61270 */
[----:B------:R-:W-:-:S02]  /*3a4d0*/  IADD3 R16, R0, c[0x0][0x198], RZ ;  /* 0x0000660000107a10 */ /* 0x000fc40007ffe0ff */
[----:B------:R-:W-:Y:S02]  /*3a4e0*/  ISETP.LT.AND P5, PT, R11, c[0x0][0x178], !P1 ;  /* 0x00005e000b007a0c */ /* 0x000fe40004fa1270 */
[----:B------:R-:W-:Y:S01]  /*3a4f0*/  ISETP.LT.AND P6, PT, R25, c[0x0][0x178], !P1 ;  /* 0x00005e0019007a0c */ /* 0x000fe20004fc1270 */
[C---:B------:R-:W-:Y:S01]  /*3a500*/  IMAD.WIDE R12, R16.reuse, 0x2, R2 ;  /* 0x00000002100c7825 */ /* 0x040fe200078e0202 */
[----:B------:R-:W-:Y:S02]  /*3a510*/  ISETP.LT.AND P1, PT, R19, c[0x0][0x178], !P1 ;  /* 0x00005e0013007a0c */ /* 0x000fe40004f21270 */
[----:B------:R-:W-:Y:S02]  /*3a520*/  ISETP.LT.AND P2, PT, R29, c[0x0][0x178], !P4 ;  /* 0x00005e001d007a0c */ /* 0x000fe40006741270 */
[C---:B------:R-:W-:Y:S01]  /*3a530*/  IADD3 R0, R16.reuse, c[0x0][0x198], RZ ;  /* 0x0000660010007a10 */ /* 0x040fe20007ffe0ff */
[----:B---3--:R0:W-:Y:S01]  /*3a540*/  @P3 STG.E.U16 [R12.64], R23 ;  /* 0x000000170c003986 */ /* 0x0081e2000c101506 */
[----:B------:R-:W-:Y:S01]  /*3a550*/  IMAD.WIDE R8, R16, 0x2, R4 ;  /* 0x0000000210087825 */ /* 0x000fe200078e0204 */
[----:B------:R-:W-:-:S02]  /*3a560*/  PRMT R24, R23, 0x7632, R24 ;  /* 0x0000763217187816 */ /* 0x000fc40000000018 */
[----:B----4-:R-:W-:Y:S01]  /*3a570*/  ISETP.GE.AND P0, PT, R27, c[0x0][0x17c], PT ;  /* 0x00005f001b007a0c */ /* 0x010fe20003f06270 */
[----:B0-----:R-:W-:-:S04]  /*3a580*/  IMAD.WIDE R12, R16, 0x2, R6 ;  /* 0x00000002100c7825 */ /* 0x001fc800078e0206 */
[----:B------:R-:W-:-:S04]  /*3a590*/  IMAD.WIDE R16, R16, 0x2, R20 ;  /* 0x0000000210107825 */ /* 0x000fc800078e0214 */
[----:B------:R-:W-:Y:S01]  /*3a5a0*/  IMAD.WIDE R22, R0, 0x2, R2 ;  /* 0x0000000200167825 */ /* 0x000fe200078e0202 */
[----:B--2---:R0:W-:Y:S01]  /*3a5b0*/  @P5 STG.E.U16 [R8.64], R28 ;  /* 0x0000001c08005986 */ /* 0x0041e2000c101506 */
[----:B------:R-:W-:-:S03]  /*3a5c0*/  ISETP.GE.AND P3, PT, R15, c[0x0][0x17c], PT ;  /* 0x00005f000f007a0c */ /* 0x000fc60003f66270 */
[----:B------:R-:W2:Y:S04]  /*3a5d0*/  LDL.LU R15, [R1+0x208] ;  /* 0x00020800010f7983 */ /* 0x000ea80000300800 */
[----:B------:R-:W3:Y:S01]  /*3a5e0*/  LDL.LU R27, [R1+0x1f8] ;  /* 0x0001f800011b7983 */ /* 0x000ee20000300800 */
[----:B0-----:R-:W-:-:S03]  /*3a5f0*/  IMAD.WIDE R8, R0, 0x2, R6 ;  /* 0x0000000200087825 */ /* 0x001fc600078e0206 */
[----:B------:R0:W-:Y:S04]  /*3a600*/  @P6 STG.E.U16 [R12.64], R26 ;  /* 0x0000001a0c006986 */ /* 0x0001e8000c101506 */
[----:B------:R1:W-:Y:S04]  /*3a610*/  @P1 STG.E.U16 [R16.64], R10 ;  /* 0x0000000a10001986 */ /* 0x0003e8000c101506 */
[----:B------:R4:W-:Y:S01]  /*3a620*/  @P2 STG.E.U16 [R22.64], R24 ;  /* 0x0000001816002986 */ /* 0x0009e2000c101506 */
[----:B0-----:R-:W-:-:S04]  /*3a630*/  IMAD.WIDE R12, R0, 0x2, R4 ;  /* 0x00000002000c7825 */ /* 0x001fc800078e0204 */
[----:B-1----:R-:W-:Y:S01]  /*3a640*/  IMAD.WIDE R16, R0, 0x2, R20 ;  /* 0x0000000200107825 */ /* 0x002fe200078e0214 */
[----:B----4-:R-:W-:Y:S02]  /*3a650*/  PRMT R24, R28, 0x7632, R24 ;  /* 0x000076321c187816 */ /* 0x010fe40000000018 */
[----:B------:R-:W4:Y:S01]  /*3a660*/  LDL.LU R28, [R1+0x108] ;  /* 0x00010800011c7983 */ /* 0x000f220000300800 */
[----:B------:R-:W-:Y:S02]  /*3a670*/  PRMT R22, R26, 0x7632, R22 ;  /* 0x000076321a167816 */ /* 0x000fe40000000016 */
[----:B------:R-:W-:Y:S01]  /*3a680*/  PRMT R23, R10, 0x7632, R23 ;  /* 0x000076320a177816 */ /* 0x000fe20000000017 */
[----:B------:R-:W4:Y:S01]  /*3a690*/  LDL.LU R26, [R1+0x12c4] ;  /* 0x0012c400011a7983 */ /* 0x000f220000300800 */
[----:B------:R-:W-:-:S03]  /*3a6a0*/  IADD3 R10, R0, c[0x0][0x198], RZ ;  /* 0x00006600000a7a10 */ /* 0x000fc60007ffe0ff */
[----:B------:R-:W4:Y:S01]  /*3a6b0*/  LDL.LU R0, [R1+0x12c0] ;  /* 0x0012c00001007983 */ /* 0x000f220000300800 */
[----:B------:R-:W-:Y:S02]  /*3a6c0*/  ISETP.LT.AND P1, PT, R11, c[0x0][0x178], !P4 ;  /* 0x00005e000b007a0c */ /* 0x000fe40006721270 */
[----:B------:R-:W-:Y:S02]  /*3a6d0*/  ISETP.LT.AND P2, PT, R25, c[0x0][0x178], !P4 ;  /* 0x00005e0019007a0c */ /* 0x000fe40006741270 */
[----:B------:R-:W-:Y:S02]  /*3a6e0*/  ISETP.LT.AND P4, PT, R19, c[0x0][0x178], !P4 ;  /* 0x00005e0013007a0c */ /* 0x000fe40006781270 */
[----:B------:R-:W-:Y:S02]  /*3a6f0*/  ISETP.LT.AND P6, PT, R29, c[0x0][0x178], !P0 ;  /* 0x00005e001d007a0c */ /* 0x000fe400047c1270 */
[----:B------:R-:W-:-:S05]  /*3a700*/  ISETP.LT.AND P5, PT, R11, c[0x0][0x178], !P0 ;  /* 0x00005e000b007a0c */ /* 0x000fca00047a1270 */
[----:B------:R0:W-:Y:S04]  /*3a710*/  @P1 STG.E.U16 [R12.64], R24 ;  /* 0x000000180c001986 */ /* 0x0001e8000c101506 */
[----:B------:R1:W-:Y:S04]  /*3a720*/  @P2 STG.E.U16 [R8.64], R22 ;  /* 0x0000001608002986 */ /* 0x0003e8000c101506 */
[----:B------:R-:W-:Y:S01]  /*3a730*/  @P4 STG.E.U16 [R16.64], R23 ;  /* 0x0000001710004986 */ /* 0x000fe2000c101506 */
[----:B------:R-:W-:Y:S02]  /*3a740*/  ISETP.LT.AND P4, PT, R25, c[0x0][0x178], !P0 ;  /* 0x00005e0019007a0c */ /* 0x000fe40004781270 */
[----:B------:R-:W-:Y:S01]  /*3a750*/  ISETP.LT.AND P0, PT, R19, c[0x0][0x178], !P0 ;  /* 0x00005e0013007a0c */ /* 0x000fe20004701270 */
[----:B0-----:R-:W-:-:S04]  /*3a760*/  IMAD.WIDE R12, R10, 0x2, R2 ;  /* 0x000000020a0c7825 */ /* 0x001fc800078e0202 */
[----:B-1----:R-:W-:Y:S01]  /*3a770*/  IMAD.WIDE R8, R10, 0x2, R4 ;  /* 0x000000020a087825 */ /* 0x002fe200078e0204 */
[----:B--2---:R0:W-:Y:S01]  /*3a780*/  @P6 STG.E.U16 [R12.64], R15 ;  /* 0x0000000f0c006986 */ /* 0x0041e2000c101506 */
[----:B------:R-:W-:-:S03]  /*3a790*/  ISETP.LT.AND P6, PT, R29, c[0x0][0x178], !P3 ;  /* 0x00005e001d007a0c */ /* 0x000fc60005fc1270 */
[----:B---3--:R1:W-:Y:S01]  /*3a7a0*/  @P5 STG.E.U16 [R8.64], R27 ;  /* 0x0000001b08005986 */ /* 0x0083e2000c101506 */
[----:B------:R-:W-:Y:S01]  /*3a7b0*/  ISETP.LT.AND P5, PT, R11, c[0x0][0x178], !P3 ;  /* 0x00005e000b007a0c */ /* 0x000fe20005fa1270 */
[----:B0-----:R-:W-:-:S04]  /*3a7c0*/  IMAD.WIDE R12, R10, 0x2, R20 ;  /* 0x000000020a0c7825 */ /* 0x001fc800078e0214 */
[----:B-1----:R-:W-:Y:S01]  /*3a7d0*/  IMAD.WIDE R8, R10, 0x2, R6 ;  /* 0x000000020a087825 */ /* 0x002fe200078e0206 */
[----:B------:R-:W-:-:S04]  /*3a7e0*/  PRMT R24, R15, 0x7632, R24 ;  /* 0x000076320f187816 */ /* 0x000fc80000000018 */
[----:B----4-:R-:W-:Y:S04]  /*3a7f0*/  @P4 STG.E.U16 [R8.64], R28 ;  /* 0x0000001c08004986 */ /* 0x010fe8000c101506 */
[----:B------:R0:W-:Y:S01]  /*3a800*/  @P0 STG.E.U16 [R12.64], R14 ;  /* 0x0000000e0c000986 */ /* 0x0001e2000c101506 */
[----:B------:R-:W-:Y:S02]  /*3a810*/  ISETP.LT.AND P0, PT, R25, c[0x0][0x178], !P3 ;  /* 0x00005e0019007a0c */ /* 0x000fe40005f01270 */
[----:B------:R-:W-:Y:S02]  /*3a820*/  ISETP.GE.AND P1, PT, R0, c[0x0][0x17c], PT ;  /* 0x00005f0000007a0c */ /* 0x000fe40003f26270 */
[----:B------:R-:W-:Y:S02]  /*3a830*/  IADD3 R0, R10, c[0x0][0x198], RZ ;  /* 0x000066000a007a10 */ /* 0x000fe40007ffe0ff */
[----:B------:R-:W-:-:S03]  /*3a840*/  ISETP.LT.AND P3, PT, R19, c[0x0][0x178], !P3 ;  /* 0x00005e0013007a0c */ /* 0x000fc60005f61270 */
[----:B------:R-:W-:Y:S01]  /*3a850*/  IMAD.WIDE R16, R0, 0x2, R2 ;  /* 0x0000000200107825 */ /* 0x000fe200078e0202 */
[----:B0-----:R-:W-:Y:S02]  /*3a860*/  PRMT R14, R28, 0x7632, R14 ;  /* 0x000076321c0e7816 */ /* 0x001fe4000000000e */
[----:B------:R-:W-:Y:S01]  /*3a870*/  PRMT R10, R27, 0x7632, R10 ;  /* 0x000076321b0a7816 */ /* 0x000fe2000000000a */
[----:B------:R-:W-:Y:S01]  /*3a880*/  IMAD.WIDE R22, R0, 0x2, R4 ;  /* 0x0000000200167825 */ /* 0x000fe200078e0204 */
[----:B------:R0:W-:Y:S01]  /*3a890*/  @P6 STG.E.U16 [R16.64], R24 ;  /* 0x0000001810006986 */ /* 0x0001e2000c101506 */
[----:B------:R-:W-:Y:S02]  /*3a8a0*/  ISETP.GE.AND P2, PT, R26, c[0x0][0x17c], PT ;  /* 0x00005f001a007a0c */ /* 0x000fe40003f46270 */
[C---:B------:R-:W-:Y:S01]  /*3a8b0*/  IMAD.WIDE R8, R0.reuse, 0x2, R6 ;  /* 0x0000000200087825 */ /* 0x040fe200078e0206 */
[----:B------:R-:W2:Y:S03]  /*3a8c0*/  LDL.LU R26, [R1+0x12c8] ;  /* 0x0012c800011a7983 */ /* 0x000ea60000300800 */
[----:B------:R-:W-:Y:S01]  /*3a8d0*/  IMAD.WIDE R12, R0, 0x2, R20 ;  /* 0x00000002000c7825 */ /* 0x000fe200078e0214 */
[----:B------:R-:W-:Y:S01]  /*3a8e0*/  @P5 STG.E.U16 [R22.64], R10 ;  /* 0x0000000a16005986 */ /* 0x000fe2000c101506 */
[----:B------:R-:W-:-:S02]  /*3a8f0*/  ISETP.LT.AND P5, PT, R11, c[0x0][0x178], !P1 ;  /* 0x00005e000b007a0c */ /* 0x000fc40004fa1270 */
[----:B0-----:R-:W-:Y:S01]  /*3a900*/  PRMT R24, R14, 0x7632, R24 ;  /* 0x000076320e187816 */ /* 0x001fe20000000018 */
[----:B------:R-:W3:Y:S04]  /*3a910*/  LDL.LU R27, [R1+0xe8] ;  /* 0x0000e800011b7983 */ /* 0x000ee80000300800 */
[----:B------:R-:W4:Y:S04]  /*3a920*/  LDL.LU R11, [R1+0x12f4] ;  /* 0x0012f400010b7983 */ /* 0x000f280000300800 */
[----:B------:R-:W-:Y:S04]  /*3a930*/  @P0 STG.E.U16 [R8.64], R14 ;  /* 0x0000000e08000986 */ /* 0x000fe8000c101506 */
[----:B------:R-:W3:Y:S04]  /*3a940*/  LDL.LU R15, [R1+0x12cc] ;  /* 0x0012cc00010f7983 */ /* 0x000ee80000300800 */
[----:B------:R0:W-:Y:S04]  /*3a950*/  @P3 STG.E.U16 [R12.64], R24 ;  /* 0x000000180c003986 */ /* 0x0001e8000c101506 */
[----:B0-----:R-:W4:Y:S04]  /*3a960*/  LDL.LU R12, [R1+0x218] ;  /* 0x00021800010c7983 */ /* 0x001f280000300800 */
[----:B------:R-:W4:Y:S04]  /*3a970*/  LDL.LU R13, [R1+0x118] ;  /* 0x00011800010d7983 */ /* 0x000f280000300800 */
[----:B------:R-:W4:Y:S01]  /*3a980*/  LDL.LU R24, [R1+0xfd0] ;  /* 0x000fd00001187983 */ /* 0x000f220000300800 */
[----:B------:R-:W-:-:S02]  /*3a990*/  ISETP.LT.AND P6, PT, R29, c[0x0][0x178], !P1 ;  /* 0x00005e001d007a0c */ /* 0x000fc40004fc1270 */
[----:B------:R-:W-:Y:S02]  /*3a9a0*/  IADD3 R10, R0, c[0x0][0x198], RZ ;  /* 0x00006600000a7a10 */ /* 0x000fe40007ffe0ff */
[----:B------:R-:W-:-:S03]  /*3a9b0*/  ISETP.LT.AND P4, PT, R25, c[0x0][0x178], !P1 ;  /* 0x00005e0019007a0c */ /* 0x000fc60004f81270 */
[----:B------:R-:W-:-:S04]  /*3a9c0*/  IMAD.WIDE R16, R10, 0x2, R2 ;  /* 0x000000020a107825 */ /* 0x000fc800078e0202 */
[----:B------:R-:W-:Y:S01]  /*3a9d0*/  IMAD.WIDE R22, R10, 0x2, R4 ;  /* 0x000000020a167825 */ /* 0x000fe200078e0204 */
[----:B------:R-:W-:-:S03]  /*3a9e0*/  ISETP.LT.AND P3, PT, R19, c[0x0][0x178], !P1 ;  /* 0x00005e0013007a0c */ /* 0x000fc60004f61270 */
[C---:B------:R-:W-:Y:S01]  /*3a9f0*/  IMAD.WIDE R8, R10.reuse, 0x2, R6 ;  /* 0x000000020a087825 */ /* 0x040fe200078e0206 */
[----:B------:R-:W-:Y:S02]  /*3aa00*/  IADD3 R0, R10, c[0x0][0x198], RZ ;  /* 0x000066000a007a10 */ /* 0x000fe40007ffe0ff */
[----:B--2---:R-:W-:Y:S02]  /*3aa10*/  ISETP.GE.AND P0, PT, R26, c[0x0][0x17c], PT ;  /* 0x00005f001a007a0c */ /* 0x004fe40003f06270 */
[----:B------:R-:W2:Y:S01]  /*3aa20*/  LDL.LU R26, [R1+0xcc] ;  /* 0x0000cc00011a7983 */ /* 0x000ea20000300800 */
[----:B---3--:R-:W-:-:S03]  /*3aa30*/  ISETP.GE.AND P1, PT, R15, c[0x0][0x17c], PT ;  /* 0x00005f000f007a0c */ /* 0x008fc60003f26270 */
[----:B------:R-:W3:Y:S04]  /*3aa40*/  LDL.LU R15, [R1+0xbc] ;  /* 0x0000bc00010f7983 */ /* 0x000ee80000300800 */
[----:B------:R-:W3:Y:S04]  /*3aa50*/  LDL.LU R28, [R1+0xac] ;  /* 0x0000ac00011c7983 */ /* 0x000ee80000300800 */
[----:B----4-:R0:W-:Y:S04]  /*3aa60*/  @P6 STG.E.U16 [R16.64], R12 ;  /* 0x0000000c10006986 */ /* 0x0101e8000c101506 */
[----:B------:R1:W-:Y:S01]  /*3aa70*/  @P5 STG.E.U16 [R22.64], R13 ;  /* 0x0000000d16005986 */ /* 0x0003e2000c101506 */
[----:B------:R-:W-:-:S02]  /*3aa80*/  ISETP.LT.AND P5, PT, R29, c[0x0][0x178], !P2 ;  /* 0x00005e001d007a0c */ /* 0x000fc400057a1270 */
[----:B------:R-:W-:Y:S01]  /*3aa90*/  ISETP.LT.AND P6, PT, R24, c[0x0][0x178], !P2 ;  /* 0x00005e0018007a0c */ /* 0x000fe200057c1270 */
[----:B------:R4:W-:Y:S01]  /*3aaa0*/  @P4 STG.E.U16 [R8.64], R27 ;  /* 0x0000001b08004986 */ /* 0x0009e2000c101506 */
[----:B------:R-:W-:Y:S01]  /*3aab0*/  PRMT R14, R12, 0x7632, R14 ;  /* 0x000076320c0e7816 */ /* 0x000fe2000000000e */
[----:B0-----:R-:W-:Y:S02]  /*3aac0*/  IMAD.WIDE R16, R0, 0x2, R4 ;  /* 0x0000000200107825 */ /* 0x001fe400078e0204 */
[----:B-1----:R-:W3:Y:S02]  /*3aad0*/  LDL.LU R23, [R1+0x12d0] ;  /* 0x0012d00001177983 */ /* 0x002ee40000300800 */
[----:B----4-:R-:W-:Y:S01]  /*3aae0*/  IMAD.WIDE R8, R10, 0x2, R20 ;  /* 0x000000020a087825 */ /* 0x010fe200078e0214 */
[----:B------:R-:W-:-:S03]  /*3aaf0*/  PRMT R10, R13, 0x7632, R10 ;  /* 0x000076320d0a7816 */ /* 0x000fc6000000000a */
[----:B------:R-:W-:Y:S01]  /*3ab00*/  IMAD.WIDE R12, R0, 0x2, R2 ;  /* 0x00000002000c7825 */ /* 0x000fe200078e0202 */
[----:B------:R-:W-:Y:S04]  /*3ab10*/  @P3 STG.E.U16 [R8.64], R18 ;  /* 0x0000001208003986 */ /* 0x000fe8000c101506 */
[----:B------:R0:W-:Y:S04]  /*3ab20*/  @P5 STG.E.U16 [R12.64], R14 ;  /* 0x0000000e0c005986 */ /* 0x0001e8000c101506 */
[----:B------:R1:W-:Y:S04]  /*3ab30*/  @P6 STG.E.U16 [R16.64], R10 ;  /* 0x0000000a10006986 */ /* 0x0003e8000c101506 */
[----:B0-----:R-:W4:Y:S01]  /*3ab40*/  LDL.LU R14, [R1+0x12d4] ;  /* 0x0012d400010e7983 */ /* 0x001f220000300800 */
[----:B-1----:R-:W-:-:S03]  /*3ab50*/  PRMT R10, R27, 0x7632, R10 ;  /* 0x000076321b0a7816 */ /* 0x002fc6000000000a */
[----:B------:R-:W4:Y:S01]  /*3ab60*/  LDL.LU R27, [R1+0x12f0] ;  /* 0x0012f000011b7983 */ /* 0x000f220000300800 */
[----:B------:R-:W-:Y:S02]  /*3ab70*/  ISETP.LT.AND P4, PT, R25, c[0x0][0x178], !P2 ;  /* 0x00005e0019007a0c */ /* 0x000fe40005781270 */
[----:B------:R-:W-:Y:S01]  /*3ab80*/  ISETP.LT.AND P2, PT, R19, c[0x0][0x178], !P2 ;  /* 0x00005e0013007a0c */ /* 0x000fe20005741270 */
[----:B------:R-:W-:Y:S01]  /*3ab90*/  IMAD.WIDE R12, R0, 0x2, R6 ;  /* 0x00000002000c7825 */ /* 0x000fe200078e0206 */
[----:B------:R-:W-:Y:S02]  /*3aba0*/  ISETP.LT.AND P3, PT, R29, c[0x0][0x178], !P0 ;  /* 0x00005e001d007a0c */ /* 0x000fe40004761270 */
[----:B------:R-:W-:Y:S01]  /*3abb0*/  PRMT R18, R18, 0x7632, R18 ;  /* 0x0000763212127816 */ /* 0x000fe20000000012 */
[----:B------:R-:W-:Y:S01]  /*3abc0*/  IMAD.WIDE R8, R0, 0x2, R20 ;  /* 0x0000000200087825 */ /* 0x000fe200078e0214 */
[----:B------:R-:W-:Y:S02]  /*3abd0*/  ISETP.LT.AND P6, PT, R24, c[0x0][0x178], !P0 ;  /* 0x00005e0018007a0c */ /* 0x000fe400047c1270 */
[----:B------:R-:W-:-:S02]  /*3abe0*/  IADD3 R0, R0, c[0x0][0x198], RZ ;  /* 0x0000660000007a10 */ /* 0x000fc40007ffe0ff */
[----:B------:R-:W-:Y:S01]  /*3abf0*/  ISETP.LT.AND P5, PT, R25, c[0x0][0x178], !P0 ;  /* 0x00005e0019007a0c */ /* 0x000fe200047a1270 */
[----:B------:R0:W-:Y:S01]  /*3ac00*/  @P4 STG.E.U16 [R12.64], R10 ;  /* 0x0000000a0c004986 */ /* 0x0001e2000c101506 */
[----:B------:R-:W-:-:S03]  /*3ac10*/  ISETP.LT.AND P0, PT, R19, c[0x0][0x178], !P0 ;  /* 0x00005e0013007a0c */ /* 0x000fc60004701270 */
[----:B------:R1:W-:Y:S01]  /*3ac20*/  @P2 STG.E.U16 [R8.64], R18 ;  /* 0x0000001208002986 */ /* 0x0003e2000c101506 */
[----:B------:R-:W-:-:S04]  /*3ac30*/  IMAD.WIDE R16, R0, 0x2, R6 ;  /* 0x0000000200107825 */ /* 0x000fc800078e0206 */
[----:B0-----:R-:W-:-:S04]  /*3ac40*/  IMAD.WIDE R12, R0, 0x2, R4 ;  /* 0x00000002000c7825 */ /* 0x001fc800078e0204 */
[----:B-1----:R-:W-:-:S05]  /*3ac50*/  IMAD.WIDE R8, R0, 0x2, R2 ;  /* 0x0000000200087825 */ /* 0x002fca00078e0202 */
[----:B--2---:R0:W-:Y:S01]  /*3ac60*/  @P3 STG.E.U16 [R8.64], R26 ;  /* 0x0000001a08003986 */ /* 0x0041e2000c101506 */
[----:B------:R-:W-:Y:S01]  /*3ac70*/  PRMT R10, R26, 0x7632, R10 ;  /* 0x000076321a0a7816 */ /* 0x000fe2000000000a */
[----:B0-----:R-:W-:Y:S02]  /*3ac80*/  IMAD.WIDE R8, R0, 0x2, R20 ;  /* 0x0000000200087825 */ /* 0x001fe400078e0214 */
[----:B---3--:R0:W-:Y:S01]  /*3ac90*/  @P6 STG.E.U16 [R12.64], R15 ;  /* 0x0000000f0c006986 */ /* 0x0081e2000c101506 */
[----:B------:R-:W-:-:S03]  /*3aca0*/  PRMT R22, R15, 0x7632, R22 ;  /* 0x000076320f167816 */ /* 0x000fc60000000016 */
[----:B------:R1:W-:Y:S01]  /*3acb0*/  @P5 STG.E.U16 [R16.64], R28 ;  /* 0x0000001c10005986 */ /* 0x0003e2000c101506 */
[----:B------:R-:W-:Y:S02]  /*3acc0*/  PRMT R18, R28, 0x7632, R18 ;  /* 0x000076321c127816 */ /* 0x000fe40000000012 */
[----:B------:R-:W-:Y:S02]  /*3acd0*/  ISETP.GE.AND P2, PT, R23, c[0x0][0x17c], PT ;  /* 0x00005f0017007a0c */ /* 0x000fe40003f46270 */
[----:B------:R-:W2:Y:S04]  /*3ace0*/  LDL.LU R23, [R1+0x1ec] ;  /* 0x0001ec0001177983 */ /* 0x000ea80000300800 */
[----:B0-----:R-:W3:Y:S04]  /*3acf0*/  LDL.LU R15, [R1+0xfc] ;  /* 0x0000fc00010f7983 */ /* 0x001ee80000300800 */
[----:B-1----:R-:W3:Y:S04]  /*3ad00*/  LDL.LU R28, [R1+0x12d8] ;  /* 0x0012d800011c7983 */ /* 0x002ee80000300800 */
[----:B------:R-:W3:Y:S01]  /*3ad10*/  LDL.LU R26, [R1+0xdc] ;  /* 0x0000dc00011a7983 */ /* 0x000ee20000300800 */
[----:B----4-:R-:W-:-:S02]  /*3ad20*/  ISETP.GE.AND P4, PT, R14, c[0x0][0x17c], PT ;  /* 0x00005f000e007a0c */ /* 0x010fc40003f86270 */
[----:B------:R-:W-:Y:S02]  /*3ad30*/  IADD3 R14, R0, c[0x0][0x198], RZ ;  /* 0x00006600000e7a10 */ /* 0x000fe40007ffe0ff */
[----:B------:R-:W-:Y:S01]  /*3ad40*/  PRMT R0, R27, 0x7632, R0 ;  /* 0x000076321b007816 */ /* 0x000fe20000000000 */
[----:B------:R0:W-:Y:S04]  /*3ad50*/  @P0 STG.E.U16 [R8.64], R27 ;  /* 0x0000001b08000986 */ /* 0x0001e8000c101506 */
[----:B0-----:R-:W4:Y:S01]  /*3ad60*/  LDL.LU R27, [R1+0x12dc] ;  /* 0x0012dc00011b7983 */ /* 0x001f220000300800 */
[----:B------:R-:W-:Y:S02]  /*3ad70*/  ISETP.LT.AND P3, PT, R29, c[0x0][0x178], !P1 ;  /* 0x00005e001d007a0c */ /* 0x000fe40004f61270 */
[----:B------:R-:W-:-:S02]  /*3ad80*/  ISETP.LT.AND P6, PT, R24, c[0x0][0x178], !P1 ;  /* 0x00005e0018007a0c */ /* 0x000fc40004fc1270 */
[----:B------:R-:W-:Y:S01]  /*3ad90*/  ISETP.LT.AND P5, PT, R25, c[0x0][0x178], !P1 ;  /* 0x00005e0019007a0c */ /* 0x000fe20004fa1270 */
[----:B------:R-:W-:Y:S01]  /*3ada0*/  IMAD.WIDE R8, R14, 0x2, R2 ;  /* 0x000000020e087825 */ /* 0x000fe200078e0202 */
[----:B------:R-:W-:-:S03]  /*3adb0*/  ISETP.LT.AND P1, PT, R19, c[0x0][0x178], !P1 ;  /* 0x00005e0013007a0c */ /* 0x000fc60004f21270 */
[----:B------:R-:W-:Y:S01]  /*3adc0*/  IMAD.WIDE R12, R14, 0x2, R4 ;  /* 0x000000020e0c7825 */ /* 0x000fe200078e0204 */
[----:B------:R-:W-:-:S03]  /*3add0*/  ISETP.LT.AND P0, PT, R29, c[0x0][0x178], !P4 ;  /* 0x00005e001d007a0c */ /* 0x000fc60006701270 */
[----:B------:R-:W-:Y:S01]  /*3ade0*/  IMAD.WIDE R16, R14, 0x2, R6 ;  /* 0x000000020e107825 */ /* 0x000fe200078e0206 */
[----:B------:R0:W-:Y:S04]  /*3adf0*/  @P3 STG.E.U16 [R8.64], R10 ;  /* 0x0000000a08003986 */ /* 0x0001e8000c101506 */
[----:B------:R1:W-:Y:S01]  /*3ae00*/  @P6 STG.E.U16 [R12.64], R22 ;  /* 0x000000160c006986 */ /* 0x0003e2000c101506 */
[----:B------:R-:W-:-:S03]  /*3ae10*/  ISETP.LT.AND P6, PT, R25, c[0x0][0x178], !P4 ;  /* 0x00005e0019007a0c */ /* 0x000fc600067c1270 */
[----:B------:R-:W-:Y:S01]  /*3ae20*/  @P5 STG.E.U16 [R16.64], R18 ;  /* 0x0000001210005986 */ /* 0x000fe2000c101506 */
[----:B------:R-:W-:Y:S02]  /*3ae30*/  ISETP.LT.AND P5, PT, R24, c[0x0][0x178], !P4 ;  /* 0x00005e0018007a0c */ /* 0x000fe400067a1270 */
[C---:B0-----:R-:W-:Y:S01]  /*3ae40*/  IADD3 R10, R14.reuse, c[0x0][0x198], RZ ;  /* 0x000066000e0a7a10 */ /* 0x041fe20007ffe0ff */
[----:B------:R-:W-:-:S04]  /*3ae50*/  IMAD.WIDE R8, R14, 0x2, R20 ;  /* 0x000000020e087825 */ /* 0x000fc800078e0214 */
[C---:B-1----:R-:W-:Y:S01]  /*3ae60*/  IMAD.WIDE R12, R10.reuse, 0x2, R2 ;  /* 0x000000020a0c7825 */ /* 0x042fe200078e0202 */
[----:B------:R0:W-:Y:S01]  /*3ae70*/  @P1 STG.E.U16 [R8.64], R0 ;  /* 0x0000000008001986 */ /* 0x0001e2000c101506 */
[----:B------:R-:W-:Y:S02]  /*3ae80*/  ISETP.LT.AND P4, PT, R19, c[0x0][0x178], !P4 ;  /* 0x00005e0013007a0c */ /* 0x000fe40006781270 */
[----:B0-----:R-:W-:-:S04]  /*3ae90*/  IMAD.WIDE R8, R10, 0x2, R4 ;  /* 0x000000020a087825 */ /* 0x001fc800078e0204 */
[----:B------:R-:W-:Y:S01]  /*3aea0*/  IMAD.WIDE R16, R10, 0x2, R20 ;  /* 0x000000020a107825 */ /* 0x000fe200078e0214 */
[----:B--2---:R0:W-:Y:S01]  /*3aeb0*/  @P0 STG.E.U16 [R12.64], R23 ;  /* 0x000000170c000986 */ /* 0x0041e2000c101506 */
[----:B------:R-:W-:-:S03]  /*3aec0*/  PRMT R0, R23, 0x7632, R0 ;  /* 0x0000763217007816 */ /* 0x000fc60000000000 */
[----:B---3--:R-:W-:Y:S01]  /*3aed0*/  @P5 STG.E.U16 [R8.64], R15 ;  /* 0x0000000f08005986 */ /* 0x008fe2000c101506 */
[----:B------:R-:W-:-:S03]  /*3aee0*/  ISETP.GE.AND P1, PT, R28, c[0x0][0x17c], PT ;  /* 0x00005f001c007a0c */ /* 0x000fc60003f26270 */
[----:B------:R-:W2:Y:S01]  /*3aef0*/  LDL.LU R28, [R1+0x20c] ;  /* 0x00020c00011c7983 */ /* 0x000ea20000300800 */
[----:B0-----:R-:W-:-:S05]  /*3af00*/  IMAD.WIDE R12, R10, 0x2, R6 ;  /* 0x000000020a0c7825 */ /* 0x001fca00078e0206 */
[----:B------:R0:W-:Y:S04]  /*3af10*/  @P6 STG.E.U16 [R12.64], R26 ;  /* 0x0000001a0c006986 */ /* 0x0001e8000c101506 */
[----:B------:R1:W-:Y:S01]  /*3af20*/  @P4 STG.E.U16 [R16.64], R11 ;  /* 0x0000000b10004986 */ /* 0x0003e2000c101506 */
[----:B----4-:R-:W-:-:S03]  /*3af30*/  ISETP.GE.AND P3, PT, R27, c[0x0][0x17c], PT ;  /* 0x00005f001b007a0c */ /* 0x010fc60003f66270 */
[----:B------:R-:W3:Y:S04]  /*3af40*/  LDL.LU R27, [R1+0x1fc] ;  /* 0x0001fc00011b7983 */ /* 0x000ee80000300800 */
[----:B------:R-:W4:Y:S04]  /*3af50*/  LDL.LU R23, [R1+0x10c] ;  /* 0x00010c0001177983 */ /* 0x000f280000300800 */
[----:B0-----:R-:W3:Y:S01]  /*3af60*/  LDL.LU R13, [R1+0x12e0] ;  /* 0x0012e000010d7983 */ /* 0x001ee20000300800 */
[----:B-1----:R-:W-:-:S03]  /*3af70*/  PRMT R11, R15, 0x7632, R11 ;  /* 0x000076320f0b7816 */ /* 0x002fc6000000000b */
[----:B------:R-:W4:Y:S04]  /*3af80*/  LDL.LU R15, [R1+0x12ec] ;  /* 0x0012ec00010f7983 */ /* 0x000f280000300800 */
[----:B------:R-:W4:Y:S01]  /*3af90*/  LDL.LU R17, [R1+0x12e4] ;  /* 0x0012e40001117983 */ /* 0x000f220000300800 */
[----:B------:R-:W-:-:S03]  /*3afa0*/  PRMT R14, R26, 0x7632, R14 ;  /* 0x000076321a0e7816 */ /* 0x000fc6000000000e */
[----:B------:R-:W4:Y:S01]  /*3afb0*/  LDL.LU R26, [R1+0x21c] ;  /* 0x00021c00011a7983 */ /* 0x000f220000300800 */
[----:B------:R-:W-:Y:S02]  /*3afc0*/  ISETP.LT.AND P0, PT, R29, c[0x0][0x178], !P2 ;  /* 0x00005e001d007a0c */ /* 0x000fe40005701270 */
[----:B------:R-:W-:Y:S02]  /*3afd0*/  IADD3 R10, R10, c[0x0][0x198], RZ ;  /* 0x000066000a0a7a10 */ /* 0x000fe40007ffe0ff */
[----:B------:R-:W-:-:S03]  /*3afe0*/  ISETP.LT.AND P5, PT, R24, c[0x0][0x178], !P2 ;  /* 0x00005e0018007a0c */ /* 0x000fc600057a1270 */
[----:B------:R-:W-:Y:S01]  /*3aff0*/  IMAD.WIDE R8, R10, 0x2, R2 ;  /* 0x000000020a087825 */ /* 0x000fe200078e0202 */
[----:B------:R-:W-:Y:S02]  /*3b000*/  ISETP.LT.AND P6, PT, R25, c[0x0][0x178], !P2 ;  /* 0x00005e0019007a0c */ /* 0x000fe400057c1270 */
[----:B------:R-:W-:-:S03]  /*3b010*/  ISETP.LT.AND P2, PT, R19, c[0x0][0x178], !P2 ;  /* 0x00005e0013007a0c */ /* 0x000fc60005741270 */
[----:B------:R0:W-:Y:S01]  /*3b020*/  @P0 STG.E.U16 [R8.64], R0 ;  /* 0x0000000008000986 */ /* 0x0001e2000c101506 */
[----:B------:R-:W-:Y:S02]  /*3b030*/  ISETP.LT.AND P0, PT, R29, c[0x0][0x178], !P3 ;  /* 0x00005e001d007a0c */ /* 0x000fe40005f01270 */
[----:B------:R-:W-:Y:S01]  /*3b040*/  PRMT R16, R11, 0x7632, R16 ;  /* 0x000076320b107816 */ /* 0x000fe20000000010 */
[C---:B0-----:R-:W-:Y:S01]  /*3b050*/  IMAD.WIDE R8, R10.reuse, 0x2, R4 ;  /* 0x000000020a087825 */ /* 0x041fe200078e0204 */
[----:B------:R-:W-:-:S04]  /*3b060*/  IADD3 R0, R10, c[0x0][0x198], RZ ;  /* 0x000066000a007a10 */ /* 0x000fc80007ffe0ff */
[----:B------:R0:W-:Y:S01]  /*3b070*/  @P5 STG.E.U16 [R8.64], R11 ;  /* 0x0000000b08005986 */ /* 0x0001e2000c101506 */
[----:B------:R-:W-:Y:S01]  /*3b080*/  ISETP.LT.AND P5, PT, R24, c[0x0][0x178], !P3 ;  /* 0x00005e0018007a0c */ /* 0x000fe20005fa1270 */
[----:B0-----:R-:W-:Y:S01]  /*3b090*/  IMAD.WIDE R8, R0, 0x2, R2 ;  /* 0x0000000200087825 */ /* 0x001fe200078e0202 */
[----:B--2---:R-:W-:Y:S02]  /*3b0a0*/  PRMT R18, R28, 0x7632, R18 ;  /* 0x000076321c127816 */ /* 0x004fe40000000012 */
[----:B---3--:R-:W-:Y:S01]  /*3b0b0*/  ISETP.GE.AND P4, PT, R13, c[0x0][0x17c], PT ;  /* 0x00005f000d007a0c */ /* 0x008fe20003f86270 */
[----:B------:R-:W-:-:S04]  /*3b0c0*/  IMAD.WIDE R12, R10, 0x2, R6 ;  /* 0x000000020a0c7825 */ /* 0x000fc800078e0206 */
[----:B------:R-:W-:Y:S01]  /*3b0d0*/  IMAD.WIDE R10, R10, 0x2, R20 ;  /* 0x000000020a0a7825 */ /* 0x000fe200078e0214 */
[----:B------:R0:W-:Y:S01]  /*3b0e0*/  @P6 STG.E.U16 [R12.64], R14 ;  /* 0x0000000e0c006986 */ /* 0x0001e2000c101506 */
[----:B------:R-:W-:Y:S02]  /*3b0f0*/  ISETP.LT.AND P6, PT, R25, c[0x0][0x178], !P3 ;  /* 0x00005e0019007a0c */ /* 0x000fe40005fc1270 */
[----:B------:R-:W-:Y:S01]  /*3b100*/  ISETP.LT.AND P3, PT, R19, c[0x0][0x178], !P3 ;  /* 0x00005e0013007a0c */ /* 0x000fe20005f61270 */
[----:B------:R1:W-:Y:S01]  /*3b110*/  @P2 STG.E.U16 [R10.64], R16 ;  /* 0x000000100a002986 */ /* 0x0003e2000c101506 */
[----:B------:R-:W-:-:S03]  /*3b120*/  ISETP.LT.AND P2, PT, R29, c[0x0][0x178], !P1 ;  /* 0x00005e001d007a0c */ /* 0x000fc60004f41270 */
[----:B------:R2:W-:Y:S01]  /*3b130*/  @P0 STG.E.U16 [R8.64], R28 ;  /* 0x0000001c08000986 */ /* 0x0005e2000c101506 */
[C---:B0-----:R-:W-:Y:S01]  /*3b140*/  IADD3 R14, R0.reuse, c[0x0][0x198], RZ ;  /* 0x00006600000e7a10 */ /* 0x041fe20007ffe0ff */
[----:B------:R-:W-:Y:S01]  /*3b150*/  IMAD.WIDE R12, R0, 0x2, R20 ;  /* 0x00000002000c7825 */ /* 0x000fe200078e0214 */
[----:B----4-:R-:W-:-:S03]  /*3b160*/  ISETP.GE.AND P0, PT, R17, c[0x0][0x17c], PT ;  /* 0x00005f0011007a0c */ /* 0x010fc60003f06270 */
[C---:B-1----:R-:W-:Y:S01]  /*3b170*/  IMAD.WIDE R10, R0.reuse, 0x2, R6 ;  /* 0x00000002000a7825 */ /* 0x042fe200078e0206 */
[----:B------:R-:W-:Y:S01]  /*3b180*/  PRMT R22, R15, 0x7632, R22 ;  /* 0x000076320f167816 */ /* 0x000fe20000000016 */
[----:B--2---:R-:W2:Y:S02]  /*3b190*/  LDL.LU R28, [R1+0x11c] ;  /* 0x00011c00011c7983 */ /* 0x004ea40000300800 */
[----:B------:R-:W-:-:S04]  /*3b1a0*/  IMAD.WIDE R8, R0, 0x2, R4 ;  /* 0x0000000200087825 */ /* 0x000fc800078e0204 */
[----:B------:R-:W-:Y:S01]  /*3b1b0*/  IMAD.WIDE R16, R14, 0x2, R2 ;  /* 0x000000020e107825 */ /* 0x000fe200078e0202 */
[----:B------:R0:W-:Y:S01]  /*3b1c0*/  @P5 STG.E.U16 [R8.64], R27 ;  /* 0x0000001b08005986 */ /* 0x0001e2000c101506 */
[----:B------:R-:W-:-:S03]  /*3b1d0*/  ISETP.LT.AND P5, PT, R24, c[0x0][0x178], !P1 ;  /* 0x00005e0018007a0c */ /* 0x000fc60004fa1270 */
[----:B------:R1:W-:Y:S01]  /*3b1e0*/  @P6 STG.E.U16 [R10.64], R23 ;  /* 0x000000170a006986 */ /* 0x0003e2000c101506 */
[----:B------:R-:W-:Y:S02]  /*3b1f0*/  ISETP.LT.AND P6, PT, R25, c[0x0][0x178], !P1 ;  /* 0x00005e0019007a0c */ /* 0x000fe40004fc1270 */
[----:B------:R-:W-:Y:S01]  /*3b200*/  ISETP.LT.AND P1, PT, R19, c[0x0][0x178], !P1 ;  /* 0x00005e0013007a0c */ /* 0x000fe20004f21270 */
[----:B------:R-:W-:Y:S04]  /*3b210*/  @P3 STG.E.U16 [R12.64], R15 ;  /* 0x0000000f0c003986 */ /* 0x000fe8000c101506 */
[----:B------:R3:W-:Y:S01]  /*3b220*/  @P2 STG.E.U16 [R16.64], R18 ;  /* 0x0000001210002986 */ /* 0x0007e2000c101506 */
[----:B------:R-:W-:Y:S01]  /*3b230*/  ISETP.LT.AND P2, PT, R29, c[0x0][0x178], !P4 ;  /* 0x00005e001d007a0c */ /* 0x000fe20006741270 */
[----:B0-----:R-:W-:Y:S01]  /*3b240*/  IMAD.WIDE R8, R14, 0x2, R4 ;  /* 0x000000020e087825 */ /* 0x001fe200078e0204 */
[----:B------:R-:W-:-:S03]  /*3b250*/  PRMT R0, R27, 0x7632, R0 ;  /* 0x000076321b007816 */ /* 0x000fc60000000000 */
[C---:B-1----:R-:W-:Y:S01]  /*3b260*/  IMAD.WIDE R10, R14.reuse, 0x2, R6 ;  /* 0x000000020e0a7825 */ /* 0x042fe200078e0206 */
[----:B---3--:R-:W-:Y:S02]  /*3b270*/  PRMT R17, R23, 0x7632, R17 ;  /* 0x0000763217117816 */ /* 0x008fe40000000011 */
[C---:B------:R-:W-:Y:S01]  /*3b280*/  IADD3 R23, R14.reuse, c[0x0][0x198], RZ ;  /* 0x000066000e177a10 */ /* 0x040fe20007ffe0ff */
[----:B------:R-:W-:Y:S01]  /*3b290*/  IMAD.WIDE R14, R14, 0x2, R20 ;  /* 0x000000020e0e7825 */ /* 0x000fe200078e0214 */
[----:B------:R-:W-:Y:S03]  /*3b2a0*/  @P5 STG.E.U16 [R8.64], R0 ;  /* 0x0000000008005986 */ /* 0x000fe6000c101506 */
[----:B------:R-:W-:Y:S01]  /*3b2b0*/  IMAD.WIDE R12, R23, 0x2, R2 ;  /* 0x00000002170c7825 */ /* 0x000fe200078e0202 */
[----:B------:R0:W-:Y:S01]  /*3b2c0*/  @P6 STG.E.U16 [R10.64], R17 ;  /* 0x000000110a006986 */ /* 0x0001e2000c101506 */
[----:B------:R-:W-:-:S03]  /*3b2d0*/  ISETP.LT.AND P3, PT, R29, c[0x0][0x178], !P0 ;  /* 0x00005e001d007a0c */ /* 0x000fc60004761270 */
[----:B------:R-:W-:Y:S01]  /*3b2e0*/  @P1 STG.E.U16 [R14.64], R22 ;  /* 0x000000160e001986 */ /* 0x000fe2000c101506 */
[C---:B------:R-:W-:Y:S02]  /*3b2f0*/  ISETP.LT.AND P5, PT, R24.reuse, c[0x0][0x178], !P0 ;  /* 0x00005e0018007a0c */ /* 0x040fe400047a1270 */
[----:B------:R-:W-:Y:S01]  /*3b300*/  ISETP.LT.AND P6, PT, R24, c[0x0][0x178], !P4 ;  /* 0x00005e0018007a0c */ /* 0x000fe200067c1270 */
[----:B------:R2:W-:Y:S01]  /*3b310*/  @P2 STG.E.U16 [R12.64], R26 ;  /* 0x0000001a0c002986 */ /* 0x0005e2000c101506 */
[C---:B------:R-:W-:Y:S02]  /*3b320*/  ISETP.LT.AND P1, PT, R25.reuse, c[0x0][0x178], !P0 ;  /* 0x00005e0019007a0c */ /* 0x040fe40004721270 */
[----:B------:R-:W-:Y:S01]  /*3b330*/  ISETP.LT.AND P2, PT, R25, c[0x0][0x178], !P4 ;  /* 0x00005e0019007a0c */ /* 0x000fe20006741270 */
[----:B------:R-:W3:Y:S01]  /*3b340*/  LDL.LU R29, [R1+0xec] ;  /* 0x0000ec00011d7983 */ /* 0x000ee20000300800 */
[C---:B------:R-:W-:Y:S02]  /*3b350*/  ISETP.LT.AND P0, PT, R19.reuse, c[0x0][0x178], !P0 ;  /* 0x00005e0013007a0c */ /* 0x040fe40004701270 */
[----:B------:R-:W-:-:S02]  /*3b360*/  ISETP.LT.AND P4, PT, R19, c[0x0][0x178], !P4 ;  /* 0x00005e0013007a0c */ /* 0x000fc40006781270 */
[----:B------:R-:W4:Y:S01]  /*3b370*/  LDL.LU R19, [R1+0x12e8] ;  /* 0x0012e80001137983 */ /* 0x000f220000300800 */
[C---:B------:R-:W-:Y:S01]  /*3b380*/  IADD3 R25, R23.reuse, c[0x0][0x198], RZ ;  /* 0x0000660017197a10 */ /* 0x040fe20007ffe0ff */
[----:B0-----:R-:W-:Y:S01]  /*3b390*/  IMAD.WIDE R16, R23, 0x2, R4 ;  /* 0x0000000217107825 */ /* 0x001fe200078e0204 */
[----:B------:R-:W-:-:S03]  /*3b3a0*/  PRMT R0, R26, 0x7632, R0 ;  /* 0x000076321a007816 */ /* 0x000fc60000000000 */
[----:B------:R-:W-:-:S04]  /*3b3b0*/  IMAD.WIDE R8, R23, 0x2, R6 ;  /* 0x0000000217087825 */ /* 0x000fc800078e0206 */
[----:B------:R-:W-:-:S04]  /*3b3c0*/  IMAD.WIDE R10, R23, 0x2, R20 ;  /* 0x00000002170a7825 */ /* 0x000fc800078e0214 */
[----:B------:R-:W-:-:S04]  /*3b3d0*/  IMAD.WIDE R2, R25, 0x2, R2 ;  /* 0x0000000219027825 */ /* 0x000fc800078e0202 */
[----:B------:R-:W-:-:S04]  /*3b3e0*/  IMAD.WIDE R4, R25, 0x2, R4 ;  /* 0x0000000219047825 */ /* 0x000fc800078e0204 */
[----:B------:R-:W-:-:S04]  /*3b3f0*/  IMAD.WIDE R6, R25, 0x2, R6 ;  /* 0x0000000219067825 */ /* 0x000fc800078e0206 */
[----:B------:R-:W-:Y:S01]  /*3b400*/  IMAD.WIDE R20, R25, 0x2, R20 ;  /* 0x0000000219147825 */ /* 0x000fe200078e0214 */
[----:B--2---:R-:W-:Y:S01]  /*3b410*/  PRMT R12, R28, 0x7632, R12 ;  /* 0x000076321c0c7816 */ /* 0x004fe2000000000c */
[----:B------:R0:W-:Y:S01]  /*3b420*/  @P6 STG.E.U16 [R16.64], R28 ;  /* 0x0000001c10006986 */ /* 0x0001e2000c101506 */
[----:B---3--:R-:W-:-:S03]  /*3b430*/  PRMT R13, R29, 0x7632, R13 ;  /* 0x000076321d0d7816 */ /* 0x008fc6000000000d */
[----:B------:R0:W-:Y:S04]  /*3b440*/  @P2 STG.E.U16 [R8.64], R29 ;  /* 0x0000001d08002986 */ /* 0x0001e8000c101506 */
[----:B----4-:R0:W-:Y:S04]  /*3b450*/  @P4 STG.E.U16 [R10.64], R19 ;  /* 0x000000130a004986 */ /* 0x0101e8000c101506 */
[----:B------:R0:W-:Y:S04]  /*3b460*/  @P3 STG.E.U16 [R2.64], R0 ;  /* 0x0000000002003986 */ /* 0x0001e8000c101506 */
[----:B------:R0:W-:Y:S04]  /*3b470*/  @P5 STG.E.U16 [R4.64], R12 ;  /* 0x0000000c04005986 */ /* 0x0001e8000c101506 */
[----:B------:R0:W-:Y:S01]  /*3b480*/  @P1 STG.E.U16 [R6.64], R13 ;  /* 0x0000000d06001986 */ /* 0x0001e2000c101506 */
[----:B------:R-:W-:Y:S05]  /*3b490*/  @!P0 EXIT ;  /* 0x000000000000894d */ /* 0x000fea0003800000 */
[----:B0-----:R-:W-:-:S05]  /*3b4a0*/  PRMT R10, R19, 0x7632, R10 ;  /* 0x00007632130a7816 */ /* 0x001fca000000000a */
[----:B------:R-:W-:Y:S01]  /*3b4b0*/  STG.E.U16 [R20.64], R10 ;  /* 0x0000000a14007986 */ /* 0x000fe2000c101506 */
[----:B------:R-:W-:Y:S05]  /*3b4c0*/  EXIT ;  /* 0x000000000000794d */ /* 0x000fea0003800000 */
.L_x_3:
[----:B------:R-:W-:-:S00]  /*3b4d0*/  BRA `(.L_x_3) ;  /* 0xfffffff000007947 */ /* 0x000fc0000383ffff */
[----:B------:R-:W-:-:S00]  /*3b4e0*/  NOP ;  /* 0x0000000000007918 */ /* 0x000fc00000000000 */
        /* <DEDUP_REMOVED lines=9> */
.L_x_4:


//--------------------- .nv.shared.matmul_kernel  --------------------------
	.section	.nv.shared.matmul_kernel,"aw",@nobits
	.sectionflags	@""
	.align	16
